	.target	sm_100a

	.elftype	@"ET_EXEC"


//--------------------- .note.nv.tkinfo           --------------------------
	.section	.note.nv.tkinfo,"",@"SHT_NOTE"
	.sectionflags	@"SHF_NOTE_NV_TKINFO"
	.tkinfo
        /*0018*/ 	.word	0x00000002
        /*0030*/ 	.string	""
        /*0030*/ 	.string	"ptxas"
        /*0030*/ 	.string	"Cuda compilation tools, release 13.0, V13.0.88"
        /*0030*/ 	.string	"Build cuda_13.0.r13.0/compiler.36424714_0"
        /*0030*/ 	.string	"-arch sm_100a -m 64 "



//--------------------- .note.nv.cuinfo           --------------------------
	.section	.note.nv.cuinfo,"",@"SHT_NOTE"
	.sectionflags	@"SHF_NOTE_NV_CUINFO"
        /*0018*/ 	.short	0x0002
        /*001a*/ 	.short	0x0064
        /*001c*/ 	.short	0x0082
	.zero		2


//--------------------- .nv.info                  --------------------------
	.section	.nv.info,"",@"SHT_CUDA_INFO"
	.align	4


	//----- nvinfo : EIATTR_REGCOUNT
	.align		4
        /*0000*/ 	.byte	0x04, 0x2f
        /*0002*/ 	.short	(.L_34 - .L_33)
	.align		4
.L_33:
        /*0004*/ 	.word	index@(_ZN7cutlass13device_kernelINS_4fmha6kernel36Sm100FmhaFwdKernelTmaWarpspecializedIN4cute5tupleIJiiiNS5_IJNS5_IJiiEEEiEEEEEENS1_10collective38Sm100FmhaFwdMainloopTmaWarpspecializedINS_10bfloat16_tEffNS5_IJNS4_1CILi256EEENSC_ILi64EEENSC_ILi32EEEEEENS5_IJiNSC_ILi1EEES7_EEENS5_IJiSH_NS5_IJNS5_IJNSC_ILi0EEEiEEEiEEEEEESM_NS9_6NoMaskENS5_IJNSC_ILi2EEESH_SH_EEENSC_ILb0EEEEENS9_38Sm100FmhaFwdEpilogueTmaWarpspecializedINS_6half_tEfNS5_IJNSC_ILi128EEESF_SE_EEESI_NS5_IJSH_S7_EEESQ_EENS2_23IndividualTileSchedulerENS2_41Sm100FmhaCtxKernelWarpspecializedScheduleEEEEEvNT_6ParamsE)
        /*0008*/ 	.word	0x00000080


	//----- nvinfo : EIATTR_FRAME_SIZE
	.align		4
.L_34:
        /*000c*/ 	.byte	0x04, 0x11
        /*000e*/ 	.short	(.L_36 - .L_35)
	.align		4
.L_35:
        /*0010*/ 	.word	index@($__internal_3_$__cuda_sm3x_div_rn_noftz_f32_slowpath)
        /*0014*/ 	.word	0x00000018


	//----- nvinfo : EIATTR_FRAME_SIZE
	.align		4
.L_36:
        /*0018*/ 	.byte	0x04, 0x11
        /*001a*/ 	.short	(.L_38 - .L_37)
	.align		4
.L_37:
        /*001c*/ 	.word	index@($__internal_2_$__cuda_sm10x_tcgen05_guardrail_trap_unallocated_columns_being_dealloced)
        /*0020*/ 	.word	0x00000018


	//----- nvinfo : EIATTR_FRAME_SIZE
	.align		4
.L_38:
        /*0024*/ 	.byte	0x04, 0x11
        /*0026*/ 	.short	(.L_40 - .L_39)
	.align		4
.L_39:
        /*0028*/ 	.word	index@($__internal_1_$__cuda_sm10x_tcgen05_guardrail_trap_phase_invalid_during_alloc)
        /*002c*/ 	.word	0x00000018


	//----- nvinfo : EIATTR_FRAME_SIZE
	.align		4
.L_40:
        /*0030*/ 	.byte	0x04, 0x11
        /*0032*/ 	.short	(.L_42 - .L_41)
	.align		4
.L_41:
        /*0034*/ 	.word	index@($__internal_0_$__cuda_sm10x_tcgen05_guardrail_trap_col_being_dealloced_not_returned_by_alloc)
        /*0038*/ 	.word	0x00000018


	//----- nvinfo : EIATTR_FRAME_SIZE
	.align		4
.L_42:
        /*003c*/ 	.byte	0x04, 0x11
        /*003e*/ 	.short	(.L_44 - .L_43)
	.align		4
.L_43:
        /*0040*/ 	.word	index@(_ZN7cutlass13device_kernelINS_4fmha6kernel36Sm100FmhaFwdKernelTmaWarpspecializedIN4cute5tupleIJiiiNS5_IJNS5_IJiiEEEiEEEEEENS1_10collective38Sm100FmhaFwdMainloopTmaWarpspecializedINS_10bfloat16_tEffNS5_IJNS4_1CILi256EEENSC_ILi64EEENSC_ILi32EEEEEENS5_IJiNSC_ILi1EEES7_EEENS5_IJiSH_NS5_IJNS5_IJNSC_ILi0EEEiEEEiEEEEEESM_NS9_6NoMaskENS5_IJNSC_ILi2EEESH_SH_EEENSC_ILb0EEEEENS9_38Sm100FmhaFwdEpilogueTmaWarpspecializedINS_6half_tEfNS5_IJNSC_ILi128EEESF_SE_EEESI_NS5_IJSH_S7_EEESQ_EENS2_23IndividualTileSchedulerENS2_41Sm100FmhaCtxKernelWarpspecializedScheduleEEEEEvNT_6ParamsE)
        /*0044*/ 	.word	0x00000018


	//----- nvinfo : EIATTR_MIN_STACK_SIZE
	.align		4
.L_44:
        /*0048*/ 	.byte	0x04, 0x12
        /*004a*/ 	.short	(.L_46 - .L_45)
	.align		4
.L_45:
        /*004c*/ 	.word	index@(_ZN7cutlass13device_kernelINS_4fmha6kernel36Sm100FmhaFwdKernelTmaWarpspecializedIN4cute5tupleIJiiiNS5_IJNS5_IJiiEEEiEEEEEENS1_10collective38Sm100FmhaFwdMainloopTmaWarpspecializedINS_10bfloat16_tEffNS5_IJNS4_1CILi256EEENSC_ILi64EEENSC_ILi32EEEEEENS5_IJiNSC_ILi1EEES7_EEENS5_IJiSH_NS5_IJNS5_IJNSC_ILi0EEEiEEEiEEEEEESM_NS9_6NoMaskENS5_IJNSC_ILi2EEESH_SH_EEENSC_ILb0EEEEENS9_38Sm100FmhaFwdEpilogueTmaWarpspecializedINS_6half_tEfNS5_IJNSC_ILi128EEESF_SE_EEESI_NS5_IJSH_S7_EEESQ_EENS2_23IndividualTileSchedulerENS2_41Sm100FmhaCtxKernelWarpspecializedScheduleEEEEEvNT_6ParamsE)
        /*0050*/ 	.word	0x00000018
.L_46:


//--------------------- .nv.compat                --------------------------
	.section	.nv.compat,"",@"SHT_CUDA_COMPAT_INFO"
	.align	4
        /*0000*/ 	.byte	0x02, 0x09, 0x01, 0x00, 0x02, 0x02, 0x02, 0x00, 0x02, 0x05, 0x05, 0x00, 0x03, 0x07, 0x01, 0x01
        /*0010*/ 	.byte	0x02, 0x03, 0x01, 0x00, 0x02, 0x06, 0x01, 0x00, 0x04, 0x0b, 0x08, 0x00, 0x01, 0x00, 0x00, 0x00
        /*0020*/ 	.byte	0x00, 0x00, 0x00, 0x00


//--------------------- .nv.info._ZN7cutlass13device_kernelINS_4fmha6kernel36Sm100FmhaFwdKernelTmaWarpspecializedIN4cute5tupleIJiiiNS5_IJNS5_IJiiEEEiEEEEEENS1_10collective38Sm100FmhaFwdMainloopTmaWarpspecializedINS_10bfloat16_tEffNS5_IJNS4_1CILi256EEENSC_ILi64EEENSC_ILi32EEEEEENS5_IJiNSC_ILi1EEES7_EEENS5_IJiSH_NS5_IJNS5_IJNSC_ILi0EEEiEEEiEEEEEESM_NS9_6NoMaskENS5_IJNSC_ILi2EEESH_SH_EEENSC_ILb0EEEEENS9_38Sm100FmhaFwdEpilogueTmaWarpspecializedINS_6half_tEfNS5_IJNSC_ILi128EEESF_SE_EEESI_NS5_IJSH_S7_EEESQ_EENS2_23IndividualTileSchedulerENS2_41Sm100FmhaCtxKernelWarpspecializedScheduleEEEEEvNT_6ParamsE --------------------------
	.section	.nv.info._ZN7cutlass13device_kernelINS_4fmha6kernel36Sm100FmhaFwdKernelTmaWarpspecializedIN4cute5tupleIJiiiNS5_IJNS5_IJiiEEEiEEEEEENS1_10collective38Sm100FmhaFwdMainloopTmaWarpspecializedINS_10bfloat16_tEffNS5_IJNS4_1CILi256EEENSC_ILi64EEENSC_ILi32EEEEEENS5_IJiNSC_ILi1EEES7_EEENS5_IJiSH_NS5_IJNS5_IJNSC_ILi0EEEiEEEiEEEEEESM_NS9_6NoMaskENS5_IJNSC_ILi2EEESH_SH_EEENSC_ILb0EEEEENS9_38Sm100FmhaFwdEpilogueTmaWarpspecializedINS_6half_tEfNS5_IJNSC_ILi128EEESF_SE_EEESI_NS5_IJSH_S7_EEESQ_EENS2_23IndividualTileSchedulerENS2_41Sm100FmhaCtxKernelWarpspecializedScheduleEEEEEvNT_6ParamsE,"",@"SHT_CUDA_INFO"
	.sectionflags	@""
	.align	4


	//----- nvinfo : EIATTR_CUDA_API_VERSION
	.align		4
        /*0000*/ 	.byte	0x04, 0x37
        /*0002*/ 	.short	(.L_48 - .L_47)
.L_47:
        /*0004*/ 	.word	0x00000082


	//----- nvinfo : EIATTR_KPARAM_INFO
	.align		4
.L_48:
        /*0008*/ 	.byte	0x04, 0x17
        /*000a*/ 	.short	(.L_50 - .L_49)
.L_49:
        /*000c*/ 	.word	0x00000000
        /*0010*/ 	.short	0x0000
        /*0012*/ 	.short	0x0000
        /*0014*/ 	.byte	0x00, 0xf0, 0x01, 0x18


	//----- nvinfo : EIATTR_AT_ENTRY_FRAGMENTS
	.align		4
.L_50:
        /*0018*/ 	.byte	0x04, 0x4f
        /*001a*/ 	.short	(.L_52 - .L_51)


	//   ....[0]....
.L_51:
        /*001c*/ 	.word	0x00000006


	//----- nvinfo : EIATTR_RESERVED_SMEM_USED
	.align		4
.L_52:
        /*0020*/ 	.byte	0x01, 0x41
	.zero		2


	//----- nvinfo : EIATTR_SPARSE_MMA_MASK
	.align		4
        /*0024*/ 	.byte	0x03, 0x50
        /*0026*/ 	.short	0x0000


	//----- nvinfo : EIATTR_TCGEN05_1CTA_USED
	.align		4
        /*0028*/ 	.byte	0x01, 0x51
	.zero		2


	//----- nvinfo : EIATTR_MAXREG_COUNT
	.align		4
        /*002c*/ 	.byte	0x03, 0x1b
        /*002e*/ 	.short	0x0080


	//----- nvinfo : EIATTR_NUM_BARRIERS
	.align		4
        /*0030*/ 	.byte	0x02, 0x4c
        /*0032*/ 	.byte	0x01
	.zero		1


	//----- nvinfo : EIATTR_EXTERNS
	.align		4
        /*0034*/ 	.byte	0x04, 0x0f
        /*0036*/ 	.short	(.L_54 - .L_53)


	//   ....[0]....
	.align		4
.L_53:
        /*0038*/ 	.word	index@(vprintf)


	//   ....[1]....
	.align		4
        /*003c*/ 	.word	index@(__assertfail)


	//----- nvinfo : EIATTR_MERCURY_ISA_VERSION
	.align		4
.L_54:
        /*0040*/ 	.byte	0x03, 0x5f
        /*0042*/ 	.short	0x0101


	//----- nvinfo : EIATTR_INT_WARP_WIDE_INSTR_OFFSETS
	.align		4
        /*0044*/ 	.byte	0x04, 0x31
        /*0046*/ 	.short	(.L_56 - .L_55)


	//   ....[0]....
.L_55:
        /*0048*/ 	.word	0x0000efc0


	//   ....[1]....
        /*004c*/ 	.word	0x0000f000


	//   ....[2]....
        /*0050*/ 	.word	0x0000f030


	//----- nvinfo : EIATTR_COOP_GROUP_MASK_REGIDS
	.align		4
.L_56:
        /*0054*/ 	.byte	0x04, 0x29
        /*0056*/ 	.short	(.L_58 - .L_57)


	//   ....[0]....
.L_57:
        /*0058*/ 	.word	0xffffffff


	//   ....[1]....
        /*005c*/ 	.word	0xffffffff


	//   ....[2]....
        /*0060*/ 	.word	0xffffffff


	//   ....[3]....
        /*0064*/ 	.word	0xffffffff


	//   ....[4]....
        /*0068*/ 	.word	0xffffffff


	//   ....[5]....
        /*006c*/ 	.word	0xffffffff


	//   ....[6]....
        /*0070*/ 	.word	0xffffffff


	//   ....[7]....
        /*0074*/ 	.word	0xffffffff


	//   ....[8]....
        /*0078*/ 	.word	0xffffffff


	//   ....[9]....
        /*007c*/ 	.word	0xffffffff


	//   ....[10]....
        /*0080*/ 	.word	0xffffffff


	//   ....[11]....
        /*0084*/ 	.word	0xffffffff


	//   ....[12]....
        /*0088*/ 	.word	0xffffffff


	//   ....[13]....
        /*008c*/ 	.word	0xffffffff


	//   ....[14]....
        /*0090*/ 	.word	0xffffffff


	//   ....[15]....
        /*0094*/ 	.word	0xffffffff


	//   ....[16]....
        /*0098*/ 	.word	0xffffffff


	//   ....[17]....
        /*009c*/ 	.word	0xffffffff


	//----- nvinfo : EIATTR_COOP_GROUP_INSTR_OFFSETS
	.align		4
.L_58:
        /*00a0*/ 	.byte	0x04, 0x28
        /*00a2*/ 	.short	(.L_60 - .L_59)


	//   ....[0]....
.L_59:
        /*00a4*/ 	.word	0x00000120


	//   ....[1]....
        /*00a8*/ 	.word	0x000008e0


	//   ....[2]....
        /*00ac*/ 	.word	0x00000b10


	//   ....[3]....
        /*00b0*/ 	.word	0x00000c40


	//   ....[4]....
        /*00b4*/ 	.word	0x00000d80


	//   ....[5]....
        /*00b8*/ 	.word	0x00001040


	//   ....[6]....
        /*00bc*/ 	.word	0x00001230


	//   ....[7]....
        /*00c0*/ 	.word	0x00001320


	//   ....[8]....
        /*00c4*/ 	.word	0x00001480


	//   ....[9]....
        /*00c8*/ 	.word	0x000015e0


	//   ....[10]....
        /*00cc*/ 	.word	0x000017f0


	//   ....[11]....
        /*00d0*/ 	.word	0x00001a00


	//   ....[12]....
        /*00d4*/ 	.word	0x00001a30


	//   ....[13]....
        /*00d8*/ 	.word	0x00007020


	//   ....[14]....
        /*00dc*/ 	.word	0x00007a90


	//   ....[15]....
        /*00e0*/ 	.word	0x0000a4c0


	//   ....[16]....
        /*00e4*/ 	.word	0x0000eee0


	//   ....[17]....
        /*00e8*/ 	.word	0x0000f100


	//----- nvinfo : EIATTR_REG_RECONFIG
	.align		4
.L_60:
        /*00ec*/ 	.byte	0x01, 0x54
	.zero		2


	//----- nvinfo : EIATTR_VRC_CTA_INIT_COUNT
	.align		4
        /*00f0*/ 	.byte	0x02, 0x4a
        /*00f2*/ 	.byte	0x80
	.zero		1


	//----- nvinfo : EIATTR_SYSCALL_OFFSETS
	.align		4
        /*00f4*/ 	.byte	0x04, 0x46
        /*00f6*/ 	.short	(.L_62 - .L_61)


	//   ....[0]....
.L_61:
        /*00f8*/ 	.word	0x000037b0


	//   ....[1]....
        /*00fc*/ 	.word	0x00003880


	//   ....[2]....
        /*0100*/ 	.word	0x000038f0


	//   ....[3]....
        /*0104*/ 	.word	0x00003960


	//   ....[4]....
        /*0108*/ 	.word	0x000039d0


	//   ....[5]....
        /*010c*/ 	.word	0x00003a70


	//   ....[6]....
        /*0110*/ 	.word	0x00003b30


	//   ....[7]....
        /*0114*/ 	.word	0x00003bd0


	//   ....[8]....
        /*0118*/ 	.word	0x00003c70


	//   ....[9]....
        /*011c*/ 	.word	0x00003d10


	//   ....[10]....
        /*0120*/ 	.word	0x00003d80


	//   ....[11]....
        /*0124*/ 	.word	0x00003e20


	//   ....[12]....
        /*0128*/ 	.word	0x00003ec0


	//   ....[13]....
        /*012c*/ 	.word	0x00003f30


	//   ....[14]....
        /*0130*/ 	.word	0x00003fd0


	//   ....[15]....
        /*0134*/ 	.word	0x00004070


	//   ....[16]....
        /*0138*/ 	.word	0x00004110


	//   ....[17]....
        /*013c*/ 	.word	0x000041b0


	//   ....[18]....
        /*0140*/ 	.word	0x00004220


	//   ....[19]....
        /*0144*/ 	.word	0x000042c0


	//   ....[20]....
        /*0148*/ 	.word	0x00004360


	//   ....[21]....
        /*014c*/ 	.word	0x000043d0


	//   ....[22]....
        /*0150*/ 	.word	0x00004470


	//   ....[23]....
        /*0154*/ 	.word	0x00004510


	//   ....[24]....
        /*0158*/ 	.word	0x000045b0


	//   ....[25]....
        /*015c*/ 	.word	0x00004650


	//   ....[26]....
        /*0160*/ 	.word	0x000046c0


	//   ....[27]....
        /*0164*/ 	.word	0x00004760


	//   ....[28]....
        /*0168*/ 	.word	0x00004800


	//   ....[29]....
        /*016c*/ 	.word	0x00004870


	//   ....[30]....
        /*0170*/ 	.word	0x00004910


	//   ....[31]....
        /*0174*/ 	.word	0x000049b0


	//   ....[32]....
        /*0178*/ 	.word	0x00004a50


	//   ....[33]....
        /*017c*/ 	.word	0x00004af0


	//   ....[34]....
        /*0180*/ 	.word	0x00004b90


	//   ....[35]....
        /*0184*/ 	.word	0x00004c30


	//   ....[36]....
        /*0188*/ 	.word	0x00004ca0


	//   ....[37]....
        /*018c*/ 	.word	0x00004d40


	//   ....[38]....
        /*0190*/ 	.word	0x00004de0


	//   ....[39]....
        /*0194*/ 	.word	0x00004e50


	//   ....[40]....
        /*0198*/ 	.word	0x00004ef0


	//   ....[41]....
        /*019c*/ 	.word	0x00004f90


	//   ....[42]....
        /*01a0*/ 	.word	0x00005030


	//   ....[43]....
        /*01a4*/ 	.word	0x000050d0


	//   ....[44]....
        /*01a8*/ 	.word	0x00005140


	//   ....[45]....
        /*01ac*/ 	.word	0x000051e0


	//   ....[46]....
        /*01b0*/ 	.word	0x00005280


	//   ....[47]....
        /*01b4*/ 	.word	0x000052f0


	//   ....[48]....
        /*01b8*/ 	.word	0x00005380


	//   ....[49]....
        /*01bc*/ 	.word	0x00005420


	//   ....[50]....
        /*01c0*/ 	.word	0x000054c0


	//   ....[51]....
        /*01c4*/ 	.word	0x00005560


	//   ....[52]....
        /*01c8*/ 	.word	0x000055d0


	//   ....[53]....
        /*01cc*/ 	.word	0x00005660


	//   ....[54]....
        /*01d0*/ 	.word	0x00005700


	//   ....[55]....
        /*01d4*/ 	.word	0x00005770


	//   ....[56]....
        /*01d8*/ 	.word	0x00005810


	//   ....[57]....
        /*01dc*/ 	.word	0x000058b0


	//   ....[58]....
        /*01e0*/ 	.word	0x00005950


	//   ....[59]....
        /*01e4*/ 	.word	0x000059f0


	//   ....[60]....
        /*01e8*/ 	.word	0x00007150


	//   ....[61]....
        /*01ec*/ 	.word	0x000072a0


	//   ....[62]....
        /*01f0*/ 	.word	0x00007480


	//   ....[63]....
        /*01f4*/ 	.word	0x00007660


	//   ....[64]....
        /*01f8*/ 	.word	0x00007910


	//   ....[65]....
        /*01fc*/ 	.word	0x00007bc0


	//   ....[66]....
        /*0200*/ 	.word	0x00007d10


	//   ....[67]....
        /*0204*/ 	.word	0x00007ef0


	//   ....[68]....
        /*0208*/ 	.word	0x000080d0


	//   ....[69]....
        /*020c*/ 	.word	0x000086c0


	//   ....[70]....
        /*0210*/ 	.word	0x00008a00


	//   ....[71]....
        /*0214*/ 	.word	0x000092f0


	//   ....[72]....
        /*0218*/ 	.word	0x00009670


	//   ....[73]....
        /*021c*/ 	.word	0x00009980


	//   ....[74]....
        /*0220*/ 	.word	0x0000a660


	//   ....[75]....
        /*0224*/ 	.word	0x0000a7b0


	//   ....[76]....
        /*0228*/ 	.word	0x0000ab40


	//   ....[77]....
        /*022c*/ 	.word	0x0000c1d0


	//   ....[78]....
        /*0230*/ 	.word	0x0000c7d0


	//----- nvinfo : EIATTR_MBARRIER_INSTR_OFFSETS
	.align		4
.L_62:
        /*0234*/ 	.byte	0x04, 0x39
        /*0236*/ 	.short	(.L_64 - .L_63)


	//   ....[0]....
.L_63:
        /*0238*/ 	.word	0x000009c0
        /*023c*/ 	.word	0x000000ff
        /*0240*/ 	.word	0x00007000
        /*0244*/ 	.short	0x0100
        /*0246*/ 	.byte	0x05
	.zero		1


	//   ....[1]....
        /*0248*/ 	.word	0x000009d0
        /*024c*/ 	.word	0x000000ff
        /*0250*/ 	.word	0x00007010
        /*0254*/ 	.short	0x0100
        /*0256*/ 	.byte	0x05
	.zero		1


	//   ....[2]....
        /*0258*/ 	.word	0x000009e0
        /*025c*/ 	.word	0x000000ff
        /*0260*/ 	.word	0x00007008
        /*0264*/ 	.short	0x0100
        /*0266*/ 	.byte	0x05
	.zero		1


	//   ....[3]....
        /*0268*/ 	.word	0x000009f0
        /*026c*/ 	.word	0x000000ff
        /*0270*/ 	.word	0x00007018
        /*0274*/ 	.short	0x0100
        /*0276*/ 	.byte	0x05
	.zero		1


	//   ....[4]....
        /*0278*/ 	.word	0x00000bd0
        /*027c*/ 	.word	0x000000ff
        /*0280*/ 	.word	0x00007020
        /*0284*/ 	.short	0x0100
        /*0286*/ 	.byte	0x05
	.zero		1


	//   ....[5]....
        /*0288*/ 	.word	0x00000be0
        /*028c*/ 	.word	0x000000ff
        /*0290*/ 	.word	0x00007038
        /*0294*/ 	.short	0x0100
        /*0296*/ 	.byte	0x05
	.zero		1


	//   ....[6]....
        /*0298*/ 	.word	0x00000bf0
        /*029c*/ 	.word	0x000000ff
        /*02a0*/ 	.word	0x00007028
        /*02a4*/ 	.short	0x0100
        /*02a6*/ 	.byte	0x05
	.zero		1


	//   ....[7]....
        /*02a8*/ 	.word	0x00000c00
        /*02ac*/ 	.word	0x000000ff
        /*02b0*/ 	.word	0x00007040
        /*02b4*/ 	.short	0x0100
        /*02b6*/ 	.byte	0x05
	.zero		1


	//   ....[8]....
        /*02b8*/ 	.word	0x00000c10
        /*02bc*/ 	.word	0x000000ff
        /*02c0*/ 	.word	0x00007030
        /*02c4*/ 	.short	0x0100
        /*02c6*/ 	.byte	0x05
	.zero		1


	//   ....[9]....
        /*02c8*/ 	.word	0x00000c20
        /*02cc*/ 	.word	0x000000ff
        /*02d0*/ 	.word	0x00007048
        /*02d4*/ 	.short	0x0100
        /*02d6*/ 	.byte	0x05
	.zero		1


	//   ....[10]....
        /*02d8*/ 	.word	0x00000d50
        /*02dc*/ 	.word	0x000000ff
        /*02e0*/ 	.word	0x00007050
        /*02e4*/ 	.short	0x0100
        /*02e6*/ 	.byte	0x06
	.zero		1


	//   ....[11]....
        /*02e8*/ 	.word	0x00000d60
        /*02ec*/ 	.word	0x000000ff
        /*02f0*/ 	.word	0x00007058
        /*02f4*/ 	.short	0x0100
        /*02f6*/ 	.byte	0x06
	.zero		1


	//   ....[12]....
        /*02f8*/ 	.word	0x00000f10
        /*02fc*/ 	.word	0x000000ff
        /*0300*/ 	.word	0x00007060
        /*0304*/ 	.short	0x0100
        /*0306*/ 	.byte	0x06
	.zero		1


	//   ....[13]....
        /*0308*/ 	.word	0x00000f20
        /*030c*/ 	.word	0x000000ff
        /*0310*/ 	.word	0x00007068
        /*0314*/ 	.short	0x0100
        /*0316*/ 	.byte	0x06
	.zero		1


	//   ....[14]....
        /*0318*/ 	.word	0x00001100
        /*031c*/ 	.word	0x000000ff
        /*0320*/ 	.word	0x00007070
        /*0324*/ 	.short	0x0100
        /*0326*/ 	.byte	0x05
	.zero		1


	//   ....[15]....
        /*0328*/ 	.word	0x00001110
        /*032c*/ 	.word	0x000000ff
        /*0330*/ 	.word	0x00007078
        /*0334*/ 	.short	0x0100
        /*0336*/ 	.byte	0x05
	.zero		1


	//   ....[16]....
        /*0338*/ 	.word	0x000012f0
        /*033c*/ 	.word	0x000000ff
        /*0340*/ 	.word	0x00007080
        /*0344*/ 	.short	0x0100
        /*0346*/ 	.byte	0x05
	.zero		1


	//   ....[17]....
        /*0348*/ 	.word	0x00001300
        /*034c*/ 	.word	0x000000ff
        /*0350*/ 	.word	0x00007088
        /*0354*/ 	.short	0x0100
        /*0356*/ 	.byte	0x05
	.zero		1


	//   ....[18]....
        /*0358*/ 	.word	0x00001430
        /*035c*/ 	.word	0x000000ff
        /*0360*/ 	.word	0x00007090
        /*0364*/ 	.short	0x0100
        /*0366*/ 	.byte	0x08
	.zero		1


	//   ....[19]....
        /*0368*/ 	.word	0x00001440
        /*036c*/ 	.word	0x000000ff
        /*0370*/ 	.word	0x000070a0
        /*0374*/ 	.short	0x0100
        /*0376*/ 	.byte	0x08
	.zero		1


	//   ....[20]....
        /*0378*/ 	.word	0x00001450
        /*037c*/ 	.word	0x000000ff
        /*0380*/ 	.word	0x00007098
        /*0384*/ 	.short	0x0100
        /*0386*/ 	.byte	0x08
	.zero		1


	//   ....[21]....
        /*0388*/ 	.word	0x00001460
        /*038c*/ 	.word	0x000000ff
        /*0390*/ 	.word	0x000070a8
        /*0394*/ 	.short	0x0100
        /*0396*/ 	.byte	0x08
	.zero		1


	//   ....[22]....
        /*0398*/ 	.word	0x00001590
        /*039c*/ 	.word	0x000000ff
        /*03a0*/ 	.word	0x000070b0
        /*03a4*/ 	.short	0x0100
        /*03a6*/ 	.byte	0x08
	.zero		1


	//   ....[23]....
        /*03a8*/ 	.word	0x000015a0
        /*03ac*/ 	.word	0x000000ff
        /*03b0*/ 	.word	0x000070c0
        /*03b4*/ 	.short	0x0100
        /*03b6*/ 	.byte	0x08
	.zero		1


	//   ....[24]....
        /*03b8*/ 	.word	0x000015b0
        /*03bc*/ 	.word	0x000000ff
        /*03c0*/ 	.word	0x000070b8
        /*03c4*/ 	.short	0x0100
        /*03c6*/ 	.byte	0x08
	.zero		1


	//   ....[25]....
        /*03c8*/ 	.word	0x000015c0
        /*03cc*/ 	.word	0x000000ff
        /*03d0*/ 	.word	0x000070c8
        /*03d4*/ 	.short	0x0100
        /*03d6*/ 	.byte	0x08
	.zero		1


	//   ....[26]....
        /*03d8*/ 	.word	0x000016b0
        /*03dc*/ 	.word	0x000000ff
        /*03e0*/ 	.word	0x000070d0
        /*03e4*/ 	.short	0x0100
        /*03e6*/ 	.byte	0x05
	.zero		1


	//   ....[27]....
        /*03e8*/ 	.word	0x000016c0
        /*03ec*/ 	.word	0x000000ff
        /*03f0*/ 	.word	0x000070d8
        /*03f4*/ 	.short	0x0100
        /*03f6*/ 	.byte	0x05
	.zero		1


	//   ....[28]....
        /*03f8*/ 	.word	0x00001b30
        /*03fc*/ 	.word	0x000000ff
        /*0400*/ 	.word	0x00007000
        /*0404*/ 	.short	0x010a
        /*0406*/ 	.byte	0x04
	.zero		1


	//   ....[29]....
        /*0408*/ 	.word	0x00001b70
        /*040c*/ 	.word	0x000000ff
        /*0410*/ 	.word	0x00007020
        /*0414*/ 	.short	0x010a
        /*0416*/ 	.byte	0x04
	.zero		1


	//   ....[30]....
        /*0418*/ 	.word	0x00001bf0
        /*041c*/ 	.word	0x000000ff
        /*0420*/ 	.word	0x00007058
        /*0424*/ 	.short	0x010a
        /*0426*/ 	.byte	0x04
	.zero		1


	//   ....[31]....
        /*0428*/ 	.word	0x00001d70
        /*042c*/ 	.word	0x000000ff
        /*0430*/ 	.word	0x00007008
        /*0434*/ 	.short	0x010a
        /*0436*/ 	.byte	0x04
	.zero		1


	//   ....[32]....
        /*0438*/ 	.word	0x00001dd0
        /*043c*/ 	.word	0x000000ff
        /*0440*/ 	.word	0x00007068
        /*0444*/ 	.short	0x010a
        /*0446*/ 	.byte	0x04
	.zero		1


	//   ....[33]....
        /*0448*/ 	.word	0x00001f90
        /*044c*/ 	.word	0x000000ff
        /*0450*/ 	.word	0x00007028
        /*0454*/ 	.short	0x010a
        /*0456*/ 	.byte	0x04
	.zero		1


	//   ....[34]....
        /*0458*/ 	.word	0x00001fd0
        /*045c*/ 	.word	0x000000ff
        /*0460*/ 	.word	0x000070a0
        /*0464*/ 	.short	0x010a
        /*0466*/ 	.byte	0x04
	.zero		1


	//   ....[35]....
        /*0468*/ 	.word	0x00002010
        /*046c*/ 	.word	0x000000ff
        /*0470*/ 	.word	0x00007058
        /*0474*/ 	.short	0x010a
        /*0476*/ 	.byte	0x04
	.zero		1


	//   ....[36]....
        /*0478*/ 	.word	0x00002410
        /*047c*/ 	.word	0x000000ff
        /*0480*/ 	.word	0x00007020
        /*0484*/ 	.short	0x010a
        /*0486*/ 	.byte	0x08
	.zero		1


	//   ....[37]....
        /*0488*/ 	.word	0x00002610
        /*048c*/ 	.word	0x000000ff
        /*0490*/ 	.word	0x000070a8
        /*0494*/ 	.short	0x010a
        /*0496*/ 	.byte	0x04
	.zero		1


	//   ....[38]....
        /*0498*/ 	.word	0x00002660
        /*049c*/ 	.word	0x000000ff
        /*04a0*/ 	.word	0x00007068
        /*04a4*/ 	.short	0x010a
        /*04a6*/ 	.byte	0x04
	.zero		1


	//   ....[39]....
        /*04a8*/ 	.word	0x00002ba0
        /*04ac*/ 	.word	0x000000ff
        /*04b0*/ 	.word	0x00007020
        /*04b4*/ 	.short	0x010a
        /*04b6*/ 	.byte	0x08
	.zero		1


	//   ....[40]....
        /*04b8*/ 	.word	0x00002bf0
        /*04bc*/ 	.word	0x000000ff
        /*04c0*/ 	.word	0x000070a0
        /*04c4*/ 	.short	0x010a
        /*04c6*/ 	.byte	0x04
	.zero		1


	//   ....[41]....
        /*04c8*/ 	.word	0x00002c40
        /*04cc*/ 	.word	0x000000ff
        /*04d0*/ 	.word	0x00007058
        /*04d4*/ 	.short	0x010a
        /*04d6*/ 	.byte	0x04
	.zero		1


	//   ....[42]....
        /*04d8*/ 	.word	0x000030a0
        /*04dc*/ 	.word	0x000000ff
        /*04e0*/ 	.word	0x000070a8
        /*04e4*/ 	.short	0x010a
        /*04e6*/ 	.byte	0x04
	.zero		1


	//   ....[43]....
        /*04e8*/ 	.word	0x000030f0
        /*04ec*/ 	.word	0x000000ff
        /*04f0*/ 	.word	0x00007068
        /*04f4*/ 	.short	0x010a
        /*04f6*/ 	.byte	0x04
	.zero		1


	//   ....[44]....
        /*04f8*/ 	.word	0x00003600
        /*04fc*/ 	.word	0x00000010
        /*0500*/ 	.word	0x000070c0
        /*0504*/ 	.short	0x010a
        /*0506*/ 	.byte	0xff
	.zero		1


	//   ....[45]....
        /*0508*/ 	.word	0x00006240
        /*050c*/ 	.word	0x00000010
        /*0510*/ 	.word	0x000070b0
        /*0514*/ 	.short	0x0101
        /*0516*/ 	.byte	0xff
	.zero		1


	//   ....[46]....
        /*0518*/ 	.word	0x000067f0
        /*051c*/ 	.word	0x00000010
        /*0520*/ 	.word	0x000070c8
        /*0524*/ 	.short	0x010a
        /*0526*/ 	.byte	0xff
	.zero		1


	//   ....[47]....
        /*0528*/ 	.word	0x00006b00
        /*052c*/ 	.word	0x00000010
        /*0530*/ 	.word	0x000070b8
        /*0534*/ 	.short	0x0101
        /*0536*/ 	.byte	0xff
	.zero		1


	//   ....[48]....
        /*0538*/ 	.word	0x00006be0
        /*053c*/ 	.word	0x000000ff
        /*0540*/ 	.word	0x00007070
        /*0544*/ 	.short	0x010a
        /*0546*/ 	.byte	0x27
	.zero		1


	//   ....[49]....
        /*0548*/ 	.word	0x00006c60
        /*054c*/ 	.word	0x000000ff
        /*0550*/ 	.word	0x00000000
        /*0554*/ 	.short	0x0101
        /*0556*/ 	.byte	0x04
	.zero		1


	//   ....[50]....
        /*0558*/ 	.word	0x00006c90
        /*055c*/ 	.word	0x000000ff
        /*0560*/ 	.word	0x00007080
        /*0564*/ 	.short	0x010a
        /*0566*/ 	.byte	0x27
	.zero		1


	//   ....[51]....
        /*0568*/ 	.word	0x00006ea0
        /*056c*/ 	.word	0x000000ff
        /*0570*/ 	.word	0x00007070
        /*0574*/ 	.short	0x010a
        /*0576*/ 	.byte	0x27
	.zero		1


	//   ....[52]....
        /*0578*/ 	.word	0x00007000
        /*057c*/ 	.word	0x000000ff
        /*0580*/ 	.word	0x00007090
        /*0584*/ 	.short	0x010a
        /*0586*/ 	.byte	0x27
	.zero		1


	//   ....[53]....
        /*0588*/ 	.word	0x00007710
        /*058c*/ 	.word	0x000000ff
        /*0590*/ 	.word	0x00000000
        /*0594*/ 	.short	0x0101
        /*0596*/ 	.byte	0x04
	.zero		1


	//   ....[54]....
        /*0598*/ 	.word	0x00007790
        /*059c*/ 	.word	0x000000ff
        /*05a0*/ 	.word	0x00000000
        /*05a4*/ 	.short	0x0101
        /*05a6*/ 	.byte	0x04
	.zero		1


	//   ....[55]....
        /*05a8*/ 	.word	0x000077f0
        /*05ac*/ 	.word	0x000000ff
        /*05b0*/ 	.word	0x00007080
        /*05b4*/ 	.short	0x010a
        /*05b6*/ 	.byte	0x27
	.zero		1


	//   ....[56]....
        /*05b8*/ 	.word	0x00007a70
        /*05bc*/ 	.word	0x000000ff
        /*05c0*/ 	.word	0x00007098
        /*05c4*/ 	.short	0x010a
        /*05c6*/ 	.byte	0x27
	.zero		1


	//   ....[57]....
        /*05c8*/ 	.word	0x00008160
        /*05cc*/ 	.word	0x000000ff
        /*05d0*/ 	.word	0x00000000
        /*05d4*/ 	.short	0x0101
        /*05d6*/ 	.byte	0x04
	.zero		1


	//   ....[58]....
        /*05d8*/ 	.word	0x00008200
        /*05dc*/ 	.word	0x000000ff
        /*05e0*/ 	.word	0x00000000
        /*05e4*/ 	.short	0x0101
        /*05e6*/ 	.byte	0x05
	.zero		1


	//   ....[59]....
        /*05e8*/ 	.word	0x000082b0
        /*05ec*/ 	.word	0x000000ff
        /*05f0*/ 	.word	0x00000000
        /*05f4*/ 	.short	0x0101
        /*05f6*/ 	.byte	0x05
	.zero		1


	//   ....[60]....
        /*05f8*/ 	.word	0x000082f0
        /*05fc*/ 	.word	0x000000ff
        /*0600*/ 	.word	0x00007070
        /*0604*/ 	.short	0x010a
        /*0606*/ 	.byte	0x28
	.zero		1


	//   ....[61]....
        /*0608*/ 	.word	0x00008360
        /*060c*/ 	.word	0x000000ff
        /*0610*/ 	.word	0x00000000
        /*0614*/ 	.short	0x0101
        /*0616*/ 	.byte	0x04
	.zero		1


	//   ....[62]....
        /*0618*/ 	.word	0x000083c0
        /*061c*/ 	.word	0x000000ff
        /*0620*/ 	.word	0x00007090
        /*0624*/ 	.short	0x010a
        /*0626*/ 	.byte	0x28
	.zero		1


	//   ....[63]....
        /*0628*/ 	.word	0x00008440
        /*062c*/ 	.word	0x000000ff
        /*0630*/ 	.word	0x000070c0
        /*0634*/ 	.short	0x010a
        /*0636*/ 	.byte	0x28
	.zero		1


	//   ....[64]....
        /*0638*/ 	.word	0x00009120
        /*063c*/ 	.word	0x000000ff
        /*0640*/ 	.word	0x00000000
        /*0644*/ 	.short	0x0101
        /*0646*/ 	.byte	0x04
	.zero		1


	//   ....[65]....
        /*0648*/ 	.word	0x00009150
        /*064c*/ 	.word	0x000000ff
        /*0650*/ 	.word	0x000070b0
        /*0654*/ 	.short	0x0101
        /*0656*/ 	.byte	0x28
	.zero		1


	//   ....[66]....
        /*0658*/ 	.word	0x000091d0
        /*065c*/ 	.word	0x000000ff
        /*0660*/ 	.word	0x00007080
        /*0664*/ 	.short	0x010a
        /*0666*/ 	.byte	0x28
	.zero		1


	//   ....[67]....
        /*0668*/ 	.word	0x00009380
        /*066c*/ 	.word	0x000000ff
        /*0670*/ 	.word	0x00000000
        /*0674*/ 	.short	0x0101
        /*0676*/ 	.byte	0x27
	.zero		1


	//   ....[68]....
        /*0678*/ 	.word	0x000093d0
        /*067c*/ 	.word	0x000000ff
        /*0680*/ 	.word	0x00007098
        /*0684*/ 	.short	0x010a
        /*0686*/ 	.byte	0x28
	.zero		1


	//   ....[69]....
        /*0688*/ 	.word	0x00009450
        /*068c*/ 	.word	0x000000ff
        /*0690*/ 	.word	0x000070c8
        /*0694*/ 	.short	0x010a
        /*0696*/ 	.byte	0x28
	.zero		1


	//   ....[70]....
        /*0698*/ 	.word	0x0000a080
        /*069c*/ 	.word	0x000000ff
        /*06a0*/ 	.word	0x00000000
        /*06a4*/ 	.short	0x0101
        /*06a6*/ 	.byte	0x04
	.zero		1


	//   ....[71]....
        /*06a8*/ 	.word	0x0000a0b0
        /*06ac*/ 	.word	0x000000ff
        /*06b0*/ 	.word	0x000070b8
        /*06b4*/ 	.short	0x0101
        /*06b6*/ 	.byte	0x28
	.zero		1


	//   ....[72]....
        /*06b8*/ 	.word	0x0000a250
        /*06bc*/ 	.word	0x000000ff
        /*06c0*/ 	.word	0x00000000
        /*06c4*/ 	.short	0x010a
        /*06c6*/ 	.byte	0x37
	.zero		1


	//   ....[73]....
        /*06c8*/ 	.word	0x0000a540
        /*06cc*/ 	.word	0x000000ff
        /*06d0*/ 	.word	0x00000000
        /*06d4*/ 	.short	0x010a
        /*06d6*/ 	.byte	0x2b
	.zero		1


	//   ....[74]....
        /*06d8*/ 	.word	0x0000acb0
        /*06dc*/ 	.word	0x000000ff
        /*06e0*/ 	.word	0x00000000
        /*06e4*/ 	.short	0x0101
        /*06e6*/ 	.byte	0x04
	.zero		1


	//   ....[75]....
        /*06e8*/ 	.word	0x0000ad00
        /*06ec*/ 	.word	0x000000ff
        /*06f0*/ 	.word	0x00000000
        /*06f4*/ 	.short	0x010a
        /*06f6*/ 	.byte	0x34
	.zero		1


	//   ....[76]....
        /*06f8*/ 	.word	0x0000aff0
        /*06fc*/ 	.word	0x000000ff
        /*0700*/ 	.word	0x00000000
        /*0704*/ 	.short	0x0101
        /*0706*/ 	.byte	0x2a
	.zero		1


	//   ....[77]....
        /*0708*/ 	.word	0x0000c2c0
        /*070c*/ 	.word	0x000000ff
        /*0710*/ 	.word	0x00000000
        /*0714*/ 	.short	0x0101
        /*0716*/ 	.byte	0x04
	.zero		1


	//   ....[78]....
        /*0718*/ 	.word	0x0000c360
        /*071c*/ 	.word	0x000000ff
        /*0720*/ 	.word	0x00000000
        /*0724*/ 	.short	0x010a
        /*0726*/ 	.byte	0x37
	.zero		1


	//   ....[79]....
        /*0728*/ 	.word	0x0000c6b0
        /*072c*/ 	.word	0x000000ff
        /*0730*/ 	.word	0x00000000
        /*0734*/ 	.short	0x010a
        /*0736*/ 	.byte	0x2b
	.zero		1


	//   ....[80]....
        /*0738*/ 	.word	0x0000c910
        /*073c*/ 	.word	0x000000ff
        /*0740*/ 	.word	0x00000000
        /*0744*/ 	.short	0x0101
        /*0746*/ 	.byte	0x04
	.zero		1


	//   ....[81]....
        /*0748*/ 	.word	0x0000c980
        /*074c*/ 	.word	0x000000ff
        /*0750*/ 	.word	0x00000000
        /*0754*/ 	.short	0x010a
        /*0756*/ 	.byte	0x37
	.zero		1


	//   ....[82]....
        /*0758*/ 	.word	0x0000ca40
        /*075c*/ 	.word	0x000000ff
        /*0760*/ 	.word	0x00000000
        /*0764*/ 	.short	0x0101
        /*0766*/ 	.byte	0x04
	.zero		1


	//   ....[83]....
        /*0768*/ 	.word	0x0000cda0
        /*076c*/ 	.word	0x000000ff
        /*0770*/ 	.word	0x00007010
        /*0774*/ 	.short	0x010a
        /*0776*/ 	.byte	0x08
	.zero		1


	//   ....[84]....
        /*0778*/ 	.word	0x0000cf50
        /*077c*/ 	.word	0x000000ff
        /*0780*/ 	.word	0x00007038
        /*0784*/ 	.short	0x010a
        /*0786*/ 	.byte	0x08
	.zero		1


	//   ....[85]....
        /*0788*/ 	.word	0x0000d120
        /*078c*/ 	.word	0x000000ff
        /*0790*/ 	.word	0x00007018
        /*0794*/ 	.short	0x010a
        /*0796*/ 	.byte	0x08
	.zero		1


	//   ....[86]....
        /*0798*/ 	.word	0x0000d2e0
        /*079c*/ 	.word	0x000000ff
        /*07a0*/ 	.word	0x00007040
        /*07a4*/ 	.short	0x010a
        /*07a6*/ 	.byte	0x08
	.zero		1


	//   ....[87]....
        /*07a8*/ 	.word	0x0000d620
        /*07ac*/ 	.word	0x000000ff
        /*07b0*/ 	.word	0x00007038
        /*07b4*/ 	.short	0x010a
        /*07b6*/ 	.byte	0x21
	.zero		1


	//   ....[88]....
        /*07b8*/ 	.word	0x0000d7f0
        /*07bc*/ 	.word	0x000000ff
        /*07c0*/ 	.word	0x00007038
        /*07c4*/ 	.short	0x010a
        /*07c6*/ 	.byte	0x11
	.zero		1


	//   ....[89]....
        /*07c8*/ 	.word	0x0000d9e0
        /*07cc*/ 	.word	0x000000ff
        /*07d0*/ 	.word	0x00007038
        /*07d4*/ 	.short	0x010a
        /*07d6*/ 	.byte	0x19
	.zero		1


	//   ....[90]....
        /*07d8*/ 	.word	0x0000dbc0
        /*07dc*/ 	.word	0x000000ff
        /*07e0*/ 	.word	0x00007038
        /*07e4*/ 	.short	0x010a
        /*07e6*/ 	.byte	0x11
	.zero		1


	//   ....[91]....
        /*07e8*/ 	.word	0x0000ddb0
        /*07ec*/ 	.word	0x000000ff
        /*07f0*/ 	.word	0x00007038
        /*07f4*/ 	.short	0x010a
        /*07f6*/ 	.byte	0x11
	.zero		1


	//   ....[92]....
        /*07f8*/ 	.word	0x0000dfa0
        /*07fc*/ 	.word	0x000000ff
        /*0800*/ 	.word	0x00007038
        /*0804*/ 	.short	0x010a
        /*0806*/ 	.byte	0x11
	.zero		1


	//   ....[93]....
        /*0808*/ 	.word	0x0000e190
        /*080c*/ 	.word	0x000000ff
        /*0810*/ 	.word	0x00007038
        /*0814*/ 	.short	0x010a
        /*0816*/ 	.byte	0x11
	.zero		1


	//   ....[94]....
        /*0818*/ 	.word	0x0000e380
        /*081c*/ 	.word	0x000000ff
        /*0820*/ 	.word	0x00007038
        /*0824*/ 	.short	0x010a
        /*0826*/ 	.byte	0x11
	.zero		1


	//   ....[95]....
        /*0828*/ 	.word	0x0000e610
        /*082c*/ 	.word	0x000000ff
        /*0830*/ 	.word	0x00007038
        /*0834*/ 	.short	0x010a
        /*0836*/ 	.byte	0x19
	.zero		1


	//   ....[96]....
        /*0838*/ 	.word	0x0000e7f0
        /*083c*/ 	.word	0x000000ff
        /*0840*/ 	.word	0x00007038
        /*0844*/ 	.short	0x010a
        /*0846*/ 	.byte	0x11
	.zero		1


	//   ....[97]....
        /*0848*/ 	.word	0x0000ec60
        /*084c*/ 	.word	0x000000ff
        /*0850*/ 	.word	0x000070b0
        /*0854*/ 	.short	0x010a
        /*0856*/ 	.byte	0x10
	.zero		1


	//   ....[98]....
        /*0858*/ 	.word	0x0000ed00
        /*085c*/ 	.word	0x000000ff
        /*0860*/ 	.word	0x000070b8
        /*0864*/ 	.short	0x010a
        /*0866*/ 	.byte	0x10
	.zero		1


	//   ....[99]....
        /*0868*/ 	.word	0x0000ee20
        /*086c*/ 	.word	0x000000ff
        /*0870*/ 	.word	0x00000000
        /*0874*/ 	.short	0x0101
        /*0876*/ 	.byte	0x05
	.zero		1


	//   ....[100]....
        /*0878*/ 	.word	0x0000eea0
        /*087c*/ 	.word	0x000000ff
        /*0880*/ 	.word	0x00000000
        /*0884*/ 	.short	0x0101
        /*0886*/ 	.byte	0x05
	.zero		1


	//   ....[101]....
        /*0888*/ 	.word	0x0000f130
        /*088c*/ 	.word	0x00000000
        /*0890*/ 	.word	0x00007000
        /*0894*/ 	.short	0x010a
        /*0896*/ 	.byte	0xff
	.zero		1


	//   ....[102]....
        /*0898*/ 	.word	0x0000f190
        /*089c*/ 	.word	0x00000000
        /*08a0*/ 	.word	0x00007020
        /*08a4*/ 	.short	0x010a
        /*08a6*/ 	.byte	0xff
	.zero		1


	//   ....[103]....
        /*08a8*/ 	.word	0x0000f1f0
        /*08ac*/ 	.word	0x00000005
        /*08b0*/ 	.word	0x00007058
        /*08b4*/ 	.short	0x010a
        /*08b6*/ 	.byte	0xff
	.zero		1


	//   ....[104]....
        /*08b8*/ 	.word	0x0000f250
        /*08bc*/ 	.word	0x00000000
        /*08c0*/ 	.word	0x00007008
        /*08c4*/ 	.short	0x010a
        /*08c6*/ 	.byte	0xff
	.zero		1


	//   ....[105]....
        /*08c8*/ 	.word	0x0000f2b0
        /*08cc*/ 	.word	0x00000005
        /*08d0*/ 	.word	0x00007068
        /*08d4*/ 	.short	0x010a
        /*08d6*/ 	.byte	0xff
	.zero		1


	//   ....[106]....
        /*08d8*/ 	.word	0x0000f310
        /*08dc*/ 	.word	0x00000000
        /*08e0*/ 	.word	0x00007028
        /*08e4*/ 	.short	0x010a
        /*08e6*/ 	.byte	0xff
	.zero		1


	//   ....[107]....
        /*08e8*/ 	.word	0x0000f370
        /*08ec*/ 	.word	0x00000005
        /*08f0*/ 	.word	0x000070a0
        /*08f4*/ 	.short	0x010a
        /*08f6*/ 	.byte	0xff
	.zero		1


	//   ....[108]....
        /*08f8*/ 	.word	0x0000f3d0
        /*08fc*/ 	.word	0x00000000
        /*0900*/ 	.word	0x00007058
        /*0904*/ 	.short	0x010a
        /*0906*/ 	.byte	0xff
	.zero		1


	//   ....[109]....
        /*0908*/ 	.word	0x0000f430
        /*090c*/ 	.word	0x00000000
        /*0910*/ 	.word	0x00007020
        /*0914*/ 	.short	0x010a
        /*0916*/ 	.byte	0xff
	.zero		1


	//   ....[110]....
        /*0918*/ 	.word	0x0000f490
        /*091c*/ 	.word	0x00000000
        /*0920*/ 	.word	0x000070a8
        /*0924*/ 	.short	0x010a
        /*0926*/ 	.byte	0xff
	.zero		1


	//   ....[111]....
        /*0928*/ 	.word	0x0000f4f0
        /*092c*/ 	.word	0x00000000
        /*0930*/ 	.word	0x00007068
        /*0934*/ 	.short	0x010a
        /*0936*/ 	.byte	0xff
	.zero		1


	//   ....[112]....
        /*0938*/ 	.word	0x0000f550
        /*093c*/ 	.word	0x00000000
        /*0940*/ 	.word	0x00007020
        /*0944*/ 	.short	0x010a
        /*0946*/ 	.byte	0xff
	.zero		1


	//   ....[113]....
        /*0948*/ 	.word	0x0000f5b0
        /*094c*/ 	.word	0x00000000
        /*0950*/ 	.word	0x000070a0
        /*0954*/ 	.short	0x010a
        /*0956*/ 	.byte	0xff
	.zero		1


	//   ....[114]....
        /*0958*/ 	.word	0x0000f610
        /*095c*/ 	.word	0x00000000
        /*0960*/ 	.word	0x00007058
        /*0964*/ 	.short	0x010a
        /*0966*/ 	.byte	0xff
	.zero		1


	//   ....[115]....
        /*0968*/ 	.word	0x0000f670
        /*096c*/ 	.word	0x00000000
        /*0970*/ 	.word	0x000070a8
        /*0974*/ 	.short	0x010a
        /*0976*/ 	.byte	0xff
	.zero		1


	//   ....[116]....
        /*0978*/ 	.word	0x0000f6d0
        /*097c*/ 	.word	0x00000000
        /*0980*/ 	.word	0x00007068
        /*0984*/ 	.short	0x010a
        /*0986*/ 	.byte	0xff
	.zero		1


	//   ....[117]....
        /*0988*/ 	.word	0x0000f720
        /*098c*/ 	.word	0x00000010
        /*0990*/ 	.word	0x000070c0
        /*0994*/ 	.short	0x010a
        /*0996*/ 	.byte	0xff
	.zero		1


	//   ....[118]....
        /*0998*/ 	.word	0x0000f770
        /*099c*/ 	.word	0x00000010
        /*09a0*/ 	.word	0x000070c8
        /*09a4*/ 	.short	0x010a
        /*09a6*/ 	.byte	0xff
	.zero		1


	//   ....[119]....
        /*09a8*/ 	.word	0x0000f7d0
        /*09ac*/ 	.word	0x00000000
        /*09b0*/ 	.word	0x00007070
        /*09b4*/ 	.short	0x010a
        /*09b6*/ 	.byte	0xff
	.zero		1


	//   ....[120]....
        /*09b8*/ 	.word	0x0000f830
        /*09bc*/ 	.word	0x00000000
        /*09c0*/ 	.word	0x00007080
        /*09c4*/ 	.short	0x010a
        /*09c6*/ 	.byte	0xff
	.zero		1


	//   ....[121]....
        /*09c8*/ 	.word	0x0000f890
        /*09cc*/ 	.word	0x00000000
        /*09d0*/ 	.word	0x00007070
        /*09d4*/ 	.short	0x010a
        /*09d6*/ 	.byte	0xff
	.zero		1


	//   ....[122]....
        /*09d8*/ 	.word	0x0000f8f0
        /*09dc*/ 	.word	0x00000000
        /*09e0*/ 	.word	0x00007090
        /*09e4*/ 	.short	0x010a
        /*09e6*/ 	.byte	0xff
	.zero		1


	//   ....[123]....
        /*09e8*/ 	.word	0x0000f950
        /*09ec*/ 	.word	0x00000000
        /*09f0*/ 	.word	0x00007080
        /*09f4*/ 	.short	0x010a
        /*09f6*/ 	.byte	0xff
	.zero		1


	//   ....[124]....
        /*09f8*/ 	.word	0x0000f9b0
        /*09fc*/ 	.word	0x00000000
        /*0a00*/ 	.word	0x00007098
        /*0a04*/ 	.short	0x010a
        /*0a06*/ 	.byte	0xff
	.zero		1


	//   ....[125]....
        /*0a08*/ 	.word	0x0000fa10
        /*0a0c*/ 	.word	0x00000000
        /*0a10*/ 	.word	0x00007070
        /*0a14*/ 	.short	0x010a
        /*0a16*/ 	.byte	0xff
	.zero		1


	//   ....[126]....
        /*0a18*/ 	.word	0x0000fa70
        /*0a1c*/ 	.word	0x00000000
        /*0a20*/ 	.word	0x00007090
        /*0a24*/ 	.short	0x010a
        /*0a26*/ 	.byte	0xff
	.zero		1


	//   ....[127]....
        /*0a28*/ 	.word	0x0000fad0
        /*0a2c*/ 	.word	0x00000000
        /*0a30*/ 	.word	0x000070c0
        /*0a34*/ 	.short	0x010a
        /*0a36*/ 	.byte	0xff
	.zero		1


	//   ....[128]....
        /*0a38*/ 	.word	0x0000fb30
        /*0a3c*/ 	.word	0x00000000
        /*0a40*/ 	.word	0x00007080
        /*0a44*/ 	.short	0x010a
        /*0a46*/ 	.byte	0xff
	.zero		1


	//   ....[129]....
        /*0a48*/ 	.word	0x0000fb90
        /*0a4c*/ 	.word	0x00000000
        /*0a50*/ 	.word	0x00007098
        /*0a54*/ 	.short	0x010a
        /*0a56*/ 	.byte	0xff
	.zero		1


	//   ....[130]....
        /*0a58*/ 	.word	0x0000fbf0
        /*0a5c*/ 	.word	0x00000000
        /*0a60*/ 	.word	0x000070c8
        /*0a64*/ 	.short	0x010a
        /*0a66*/ 	.byte	0xff
	.zero		1


	//   ....[131]....
        /*0a68*/ 	.word	0x0000fc50
        /*0a6c*/ 	.word	0x00000000
        /*0a70*/ 	.word	0x00000000
        /*0a74*/ 	.short	0x010a
        /*0a76*/ 	.byte	0xff
	.zero		1


	//   ....[132]....
        /*0a78*/ 	.word	0x0000fcb0
        /*0a7c*/ 	.word	0x00000000
        /*0a80*/ 	.word	0x00000000
        /*0a84*/ 	.short	0x010a
        /*0a86*/ 	.byte	0xff
	.zero		1


	//   ....[133]....
        /*0a88*/ 	.word	0x0000fd10
        /*0a8c*/ 	.word	0x00000004
        /*0a90*/ 	.word	0x00000000
        /*0a94*/ 	.short	0x010a
        /*0a96*/ 	.byte	0xff
	.zero		1


	//   ....[134]....
        /*0a98*/ 	.word	0x0000fd70
        /*0a9c*/ 	.word	0x00000003
        /*0aa0*/ 	.word	0x00000000
        /*0aa4*/ 	.short	0x010a
        /*0aa6*/ 	.byte	0xff
	.zero		1


	//   ....[135]....
        /*0aa8*/ 	.word	0x0000fdd0
        /*0aac*/ 	.word	0x00000000
        /*0ab0*/ 	.word	0x00000000
        /*0ab4*/ 	.short	0x010a
        /*0ab6*/ 	.byte	0xff
	.zero		1


	//   ....[136]....
        /*0ab8*/ 	.word	0x0000fe30
        /*0abc*/ 	.word	0x00000000
        /*0ac0*/ 	.word	0x00000000
        /*0ac4*/ 	.short	0x010a
        /*0ac6*/ 	.byte	0xff
	.zero		1


	//   ....[137]....
        /*0ac8*/ 	.word	0x0000fe90
        /*0acc*/ 	.word	0x00000000
        /*0ad0*/ 	.word	0x00007010
        /*0ad4*/ 	.short	0x010a
        /*0ad6*/ 	.byte	0xff
	.zero		1


	//   ....[138]....
        /*0ad8*/ 	.word	0x0000fef0
        /*0adc*/ 	.word	0x00000000
        /*0ae0*/ 	.word	0x00007038
        /*0ae4*/ 	.short	0x010a
        /*0ae6*/ 	.byte	0xff
	.zero		1


	//   ....[139]....
        /*0ae8*/ 	.word	0x0000ff50
        /*0aec*/ 	.word	0x00000000
        /*0af0*/ 	.word	0x00007018
        /*0af4*/ 	.short	0x010a
        /*0af6*/ 	.byte	0xff
	.zero		1


	//   ....[140]....
        /*0af8*/ 	.word	0x0000ffb0
        /*0afc*/ 	.word	0x00000000
        /*0b00*/ 	.word	0x00007040
        /*0b04*/ 	.short	0x010a
        /*0b06*/ 	.byte	0xff
	.zero		1


	//   ....[141]....
        /*0b08*/ 	.word	0x00010010
        /*0b0c*/ 	.word	0x00000000
        /*0b10*/ 	.word	0x00007038
        /*0b14*/ 	.short	0x010a
        /*0b16*/ 	.byte	0xff
	.zero		1


	//   ....[142]....
        /*0b18*/ 	.word	0x00010070
        /*0b1c*/ 	.word	0x00000000
        /*0b20*/ 	.word	0x00007038
        /*0b24*/ 	.short	0x010a
        /*0b26*/ 	.byte	0xff
	.zero		1


	//   ....[143]....
        /*0b28*/ 	.word	0x000100d0
        /*0b2c*/ 	.word	0x00000000
        /*0b30*/ 	.word	0x00007038
        /*0b34*/ 	.short	0x010a
        /*0b36*/ 	.byte	0xff
	.zero		1


	//   ....[144]....
        /*0b38*/ 	.word	0x00010130
        /*0b3c*/ 	.word	0x00000000
        /*0b40*/ 	.word	0x00007038
        /*0b44*/ 	.short	0x010a
        /*0b46*/ 	.byte	0xff
	.zero		1


	//   ....[145]....
        /*0b48*/ 	.word	0x00010190
        /*0b4c*/ 	.word	0x00000000
        /*0b50*/ 	.word	0x00007038
        /*0b54*/ 	.short	0x010a
        /*0b56*/ 	.byte	0xff
	.zero		1


	//   ....[146]....
        /*0b58*/ 	.word	0x000101f0
        /*0b5c*/ 	.word	0x00000000
        /*0b60*/ 	.word	0x00007038
        /*0b64*/ 	.short	0x010a
        /*0b66*/ 	.byte	0xff
	.zero		1


	//   ....[147]....
        /*0b68*/ 	.word	0x00010250
        /*0b6c*/ 	.word	0x00000000
        /*0b70*/ 	.word	0x00007038
        /*0b74*/ 	.short	0x010a
        /*0b76*/ 	.byte	0xff
	.zero		1


	//   ....[148]....
        /*0b78*/ 	.word	0x000102b0
        /*0b7c*/ 	.word	0x00000000
        /*0b80*/ 	.word	0x00007038
        /*0b84*/ 	.short	0x010a
        /*0b86*/ 	.byte	0xff
	.zero		1


	//   ....[149]....
        /*0b88*/ 	.word	0x00010310
        /*0b8c*/ 	.word	0x00000000
        /*0b90*/ 	.word	0x00007038
        /*0b94*/ 	.short	0x010a
        /*0b96*/ 	.byte	0xff
	.zero		1


	//   ....[150]....
        /*0b98*/ 	.word	0x00010370
        /*0b9c*/ 	.word	0x00000000
        /*0ba0*/ 	.word	0x00007038
        /*0ba4*/ 	.short	0x010a
        /*0ba6*/ 	.byte	0xff
	.zero		1


	//   ....[151]....
        /*0ba8*/ 	.word	0x000103d0
        /*0bac*/ 	.word	0x00000000
        /*0bb0*/ 	.word	0x000070b0
        /*0bb4*/ 	.short	0x010a
        /*0bb6*/ 	.byte	0xff
	.zero		1


	//   ....[152]....
        /*0bb8*/ 	.word	0x00010430
        /*0bbc*/ 	.word	0x00000000
        /*0bc0*/ 	.word	0x000070b8
        /*0bc4*/ 	.short	0x010a
        /*0bc6*/ 	.byte	0xff
	.zero		1


	//----- nvinfo : EIATTR_NUM_MBARRIERS
	.align		4
.L_64:
        /*0bc8*/ 	.byte	0x03, 0x38
        /*0bca*/ 	.short	0x001c


	//----- nvinfo : EIATTR_EXIT_INSTR_OFFSETS
	.align		4
        /*0bcc*/ 	.byte	0x04, 0x1c
        /*0bce*/ 	.short	(.L_66 - .L_65)


	//   ....[0]....
.L_65:
        /*0bd0*/ 	.word	0x000017c0


	//   ....[1]....
        /*0bd4*/ 	.word	0x00001a40


	//   ....[2]....
        /*0bd8*/ 	.word	0x00003460


	//   ....[3]....
        /*0bdc*/ 	.word	0x000034a0


	//   ....[4]....
        /*0be0*/ 	.word	0x00003520


	//   ....[5]....
        /*0be4*/ 	.word	0x00006b10


	//   ....[6]....
        /*0be8*/ 	.word	0x0000a0c0


	//   ....[7]....
        /*0bec*/ 	.word	0x0000a160


	//   ....[8]....
        /*0bf0*/ 	.word	0x0000ca50


	//   ....[9]....
        /*0bf4*/ 	.word	0x0000cae0


	//   ....[10]....
        /*0bf8*/ 	.word	0x0000cb80


	//   ....[11]....
        /*0bfc*/ 	.word	0x0000d450


	//   ....[12]....
        /*0c00*/ 	.word	0x0000e5a0


	//   ....[13]....
        /*0c04*/ 	.word	0x0000e9e0


	//   ....[14]....
        /*0c08*/ 	.word	0x0000ea50


	//   ....[15]....
        /*0c0c*/ 	.word	0x0000f110


	//----- nvinfo : EIATTR_INDIRECT_BRANCH_TARGETS
	.align		4
.L_66:
        /*0c10*/ 	.byte	0x04, 0x34
        /*0c12*/ 	.short	(.L_68 - .L_67)


	//   ....[0]....
.L_67:
        /*0c14*/ 	.word	.L_x_428@srel
        /*0c18*/ 	.short	0x0
        /*0c1a*/ 	.short	0x0
        /*0c1c*/ 	.word	0x3
        /*0c20*/ 	.word	.L_x_429@srel
        /*0c24*/ 	.word	.L_x_430@srel
        /*0c28*/ 	.word	.L_x_431@srel


	//----- nvinfo : EIATTR_MAX_THREADS
	.align		4
.L_68:
        /*0c2c*/ 	.byte	0x04, 0x05
        /*0c2e*/ 	.short	(.L_70 - .L_69)
.L_69:
        /*0c30*/ 	.word	0x00000200
        /*0c34*/ 	.word	0x00000001
        /*0c38*/ 	.word	0x00000001


	//----- nvinfo : EIATTR_CRS_STACK_SIZE
	.align		4
.L_70:
        /*0c3c*/ 	.byte	0x04, 0x1e
        /*0c3e*/ 	.short	(.L_72 - .L_71)
.L_71:
        /*0c40*/ 	.word	0x00000000


	//----- nvinfo : EIATTR_CBANK_PARAM_SIZE
	.align		4
.L_72:
        /*0c44*/ 	.byte	0x03, 0x19
        /*0c46*/ 	.short	0x0600


	//----- nvinfo : EIATTR_PARAM_CBANK
	.align		4
        /*0c48*/ 	.byte	0x04, 0x0a
        /*0c4a*/ 	.short	(.L_74 - .L_73)
	.align		4
.L_73:
        /*0c4c*/ 	.word	index@(.nv.constant0._ZN7cutlass13device_kernelINS_4fmha6kernel36Sm100FmhaFwdKernelTmaWarpspecializedIN4cute5tupleIJiiiNS5_IJNS5_IJiiEEEiEEEEEENS1_10collective38Sm100FmhaFwdMainloopTmaWarpspecializedINS_10bfloat16_tEffNS5_IJNS4_1CILi256EEENSC_ILi64EEENSC_ILi32EEEEEENS5_IJiNSC_ILi1EEES7_EEENS5_IJiSH_NS5_IJNS5_IJNSC_ILi0EEEiEEEiEEEEEESM_NS9_6NoMaskENS5_IJNSC_ILi2EEESH_SH_EEENSC_ILb0EEEEENS9_38Sm100FmhaFwdEpilogueTmaWarpspecializedINS_6half_tEfNS5_IJNSC_ILi128EEESF_SE_EEESI_NS5_IJSH_S7_EEESQ_EENS2_23IndividualTileSchedulerENS2_41Sm100FmhaCtxKernelWarpspecializedScheduleEEEEEvNT_6ParamsE)
        /*0c50*/ 	.short	0x0380
        /*0c52*/ 	.short	0x0600


	//----- nvinfo : EIATTR_SW_WAR
	.align		4
.L_74:
        /*0c54*/ 	.byte	0x04, 0x36
        /*0c56*/ 	.short	(.L_76 - .L_75)
.L_75:
        /*0c58*/ 	.word	0x00000008
.L_76:


//--------------------- .nv.callgraph             --------------------------
	.section	.nv.callgraph,"",@"SHT_CUDA_CALLGRAPH"
	.align	4
	.sectionentsize	8
	.align		4
        /*0000*/ 	.word	0x00000000
	.align		4
        /*0004*/ 	.word	0xffffffff
	.align		4
        /*0008*/ 	.word	index@(_ZN7cutlass13device_kernelINS_4fmha6kernel36Sm100FmhaFwdKernelTmaWarpspecializedIN4cute5tupleIJiiiNS5_IJNS5_IJiiEEEiEEEEEENS1_10collective38Sm100FmhaFwdMainloopTmaWarpspecializedINS_10bfloat16_tEffNS5_IJNS4_1CILi256EEENSC_ILi64EEENSC_ILi32EEEEEENS5_IJiNSC_ILi1EEES7_EEENS5_IJiSH_NS5_IJNS5_IJNSC_ILi0EEEiEEEiEEEEEESM_NS9_6NoMaskENS5_IJNSC_ILi2EEESH_SH_EEENSC_ILb0EEEEENS9_38Sm100FmhaFwdEpilogueTmaWarpspecializedINS_6half_tEfNS5_IJNSC_ILi128EEESF_SE_EEESI_NS5_IJSH_S7_EEESQ_EENS2_23IndividualTileSchedulerENS2_41Sm100FmhaCtxKernelWarpspecializedScheduleEEEEEvNT_6ParamsE)
	.align		4
        /*000c*/ 	.word	index@(__assertfail)
	.align		4
        /*0010*/ 	.word	index@(_ZN7cutlass13device_kernelINS_4fmha6kernel36Sm100FmhaFwdKernelTmaWarpspecializedIN4cute5tupleIJiiiNS5_IJNS5_IJiiEEEiEEEEEENS1_10collective38Sm100FmhaFwdMainloopTmaWarpspecializedINS_10bfloat16_tEffNS5_IJNS4_1CILi256EEENSC_ILi64EEENSC_ILi32EEEEEENS5_IJiNSC_ILi1EEES7_EEENS5_IJiSH_NS5_IJNS5_IJNSC_ILi0EEEiEEEiEEEEEESM_NS9_6NoMaskENS5_IJNSC_ILi2EEESH_SH_EEENSC_ILb0EEEEENS9_38Sm100FmhaFwdEpilogueTmaWarpspecializedINS_6half_tEfNS5_IJNSC_ILi128EEESF_SE_EEESI_NS5_IJSH_S7_EEESQ_EENS2_23IndividualTileSchedulerENS2_41Sm100FmhaCtxKernelWarpspecializedScheduleEEEEEvNT_6ParamsE)
	.align		4
        /*0014*/ 	.word	index@(vprintf)
	.align		4
        /*0018*/ 	.word	0x00000000
	.align		4
        /*001c*/ 	.word	0xfffffffe
	.align		4
        /*0020*/ 	.word	0x00000000
	.align		4
        /*0024*/ 	.word	0xfffffffd
	.align		4
        /*0028*/ 	.word	0x00000000
	.align		4
        /*002c*/ 	.word	0xfffffffc


//--------------------- .nv.constant4             --------------------------
	.section	.nv.constant4,"a",@progbits
	.align	8
	.align		8
.nv.constant4:
        /*0000*/ 	.dword	vprintf
	.align		8
        /*0008*/ 	.dword	__assertfail
	.align		8
        /*0010*/ 	.dword	__unnamed_1
	.align		8
        /*0018*/ 	.dword	__unnamed_2
	.align		8
        /*0020*/ 	.dword	__unnamed_3
	.align		8
        /*0028*/ 	.dword	__unnamed_4
	.align		8
        /*0030*/ 	.dword	__unnamed_5
	.align		8
        /*0038*/ 	.dword	__unnamed_6
	.align		8
        /*0040*/ 	.dword	__unnamed_7
	.align		8
        /*0048*/ 	.dword	_ZN39_INTERNAL_05b2f04a_4_k_cu_9c5d3d3b_34894cuda3std3__45__cpo5beginE
	.align		8
        /*0050*/ 	.dword	_ZN39_INTERNAL_05b2f04a_4_k_cu_9c5d3d3b_34894cuda3std3__45__cpo3endE
	.align		8
        /*0058*/ 	.dword	_ZN39_INTERNAL_05b2f04a_4_k_cu_9c5d3d3b_34894cuda3std3__45__cpo6cbeginE
	.align		8
        /*0060*/ 	.dword	_ZN39_INTERNAL_05b2f04a_4_k_cu_9c5d3d3b_34894cuda3std3__45__cpo4cendE
	.align		8
        /*0068*/ 	.dword	_ZN39_INTERNAL_05b2f04a_4_k_cu_9c5d3d3b_34894cuda3std3__441_GLOBAL__N__05b2f04a_4_k_cu_9c5d3d3b_34896ignoreE
	.align		8
        /*0070*/ 	.dword	_ZN39_INTERNAL_05b2f04a_4_k_cu_9c5d3d3b_34894cuda3std3__419piecewise_constructE
	.align		8
        /*0078*/ 	.dword	_ZN39_INTERNAL_05b2f04a_4_k_cu_9c5d3d3b_34894cuda3std3__48in_placeE
	.align		8
        /*0080*/ 	.dword	_ZN39_INTERNAL_05b2f04a_4_k_cu_9c5d3d3b_34894cuda3std6ranges3__45__cpo4swapE
	.align		8
        /*0088*/ 	.dword	_ZN39_INTERNAL_05b2f04a_4_k_cu_9c5d3d3b_34894cuda3std6ranges3__45__cpo9iter_moveE
	.align		8
        /*0090*/ 	.dword	_ZN39_INTERNAL_05b2f04a_4_k_cu_9c5d3d3b_34894cute7productE
	.align		8
        /*0098*/ 	.dword	_ZN39_INTERNAL_05b2f04a_4_k_cu_9c5d3d3b_34894cute1_E
	.align		8
        /*00a0*/ 	.dword	$str$22
	.align		8
        /*00a8*/ 	.dword	$str$23
	.align		8
        /*00b0*/ 	.dword	$str$26
	.align		8
        /*00b8*/ 	.dword	$str$27
	.align		8
        /*00c0*/ 	.dword	$str$28
	.align		8
        /*00c8*/ 	.dword	$str$29
	.align		8
        /*00d0*/ 	.dword	$str$30
	.align		8
        /*00d8*/ 	.dword	$str$31
	.align		8
        /*00e0*/ 	.dword	$str$32
	.align		8
        /*00e8*/ 	.dword	$str$33
	.align		8
        /*00f0*/ 	.dword	$str$34
	.align		8
        /*00f8*/ 	.dword	$str$35
	.align		8
        /*0100*/ 	.dword	$str$36
	.align		8
        /*0108*/ 	.dword	$str$37


//--------------------- .nv.constant2._ZN7cutlass13device_kernelINS_4fmha6kernel36Sm100FmhaFwdKernelTmaWarpspecializedIN4cute5tupleIJiiiNS5_IJNS5_IJiiEEEiEEEEEENS1_10collective38Sm100FmhaFwdMainloopTmaWarpspecializedINS_10bfloat16_tEffNS5_IJNS4_1CILi256EEENSC_ILi64EEENSC_ILi32EEEEEENS5_IJiNSC_ILi1EEES7_EEENS5_IJiSH_NS5_IJNS5_IJNSC_ILi0EEEiEEEiEEEEEESM_NS9_6NoMaskENS5_IJNSC_ILi2EEESH_SH_EEENSC_ILb0EEEEENS9_38Sm100FmhaFwdEpilogueTmaWarpspecializedINS_6half_tEfNS5_IJNSC_ILi128EEESF_SE_EEESI_NS5_IJSH_S7_EEESQ_EENS2_23IndividualTileSchedulerENS2_41Sm100FmhaCtxKernelWarpspecializedScheduleEEEEEvNT_6ParamsE --------------------------
	.section	.nv.constant2._ZN7cutlass13device_kernelINS_4fmha6kernel36Sm100FmhaFwdKernelTmaWarpspecializedIN4cute5tupleIJiiiNS5_IJNS5_IJiiEEEiEEEEEENS1_10collective38Sm100FmhaFwdMainloopTmaWarpspecializedINS_10bfloat16_tEffNS5_IJNS4_1CILi256EEENSC_ILi64EEENSC_ILi32EEEEEENS5_IJiNSC_ILi1EEES7_EEENS5_IJiSH_NS5_IJNS5_IJNSC_ILi0EEEiEEEiEEEEEESM_NS9_6NoMaskENS5_IJNSC_ILi2EEESH_SH_EEENSC_ILb0EEEEENS9_38Sm100FmhaFwdEpilogueTmaWarpspecializedINS_6half_tEfNS5_IJNSC_ILi128EEESF_SE_EEESI_NS5_IJSH_S7_EEESQ_EENS2_23IndividualTileSchedulerENS2_41Sm100FmhaCtxKernelWarpspecializedScheduleEEEEEvNT_6ParamsE,"a",@progbits
	.sectionflags	@""
	.align	4
.nv.constant2._ZN7cutlass13device_kernelINS_4fmha6kernel36Sm100FmhaFwdKernelTmaWarpspecializedIN4cute5tupleIJiiiNS5_IJNS5_IJiiEEEiEEEEEENS1_10collective38Sm100FmhaFwdMainloopTmaWarpspecializedINS_10bfloat16_tEffNS5_IJNS4_1CILi256EEENSC_ILi64EEENSC_ILi32EEEEEENS5_IJiNSC_ILi1EEES7_EEENS5_IJiSH_NS5_IJNS5_IJNSC_ILi0EEEiEEEiEEEEEESM_NS9_6NoMaskENS5_IJNSC_ILi2EEESH_SH_EEENSC_ILb0EEEEENS9_38Sm100FmhaFwdEpilogueTmaWarpspecializedINS_6half_tEfNS5_IJNSC_ILi128EEESF_SE_EEESI_NS5_IJSH_S7_EEESQ_EENS2_23IndividualTileSchedulerENS2_41Sm100FmhaCtxKernelWarpspecializedScheduleEEEEEvNT_6ParamsE:
        /*0000*/ 	.byte	0xf0, 0xca, 0x00, 0x00, 0xf0, 0xe9, 0x00, 0x00, 0xc0, 0xca, 0x00, 0x00


//--------------------- .text._ZN7cutlass13device_kernelINS_4fmha6kernel36Sm100FmhaFwdKernelTmaWarpspecializedIN4cute5tupleIJiiiNS5_IJNS5_IJiiEEEiEEEEEENS1_10collective38Sm100FmhaFwdMainloopTmaWarpspecializedINS_10bfloat16_tEffNS5_IJNS4_1CILi256EEENSC_ILi64EEENSC_ILi32EEEEEENS5_IJiNSC_ILi1EEES7_EEENS5_IJiSH_NS5_IJNS5_IJNSC_ILi0EEEiEEEiEEEEEESM_NS9_6NoMaskENS5_IJNSC_ILi2EEESH_SH_EEENSC_ILb0EEEEENS9_38Sm100FmhaFwdEpilogueTmaWarpspecializedINS_6half_tEfNS5_IJNSC_ILi128EEESF_SE_EEESI_NS5_IJSH_S7_EEESQ_EENS2_23IndividualTileSchedulerENS2_41Sm100FmhaCtxKernelWarpspecializedScheduleEEEEEvNT_6ParamsE --------------------------
	.section	.text._ZN7cutlass13device_kernelINS_4fmha6kernel36Sm100FmhaFwdKernelTmaWarpspecializedIN4cute5tupleIJiiiNS5_IJNS5_IJiiEEEiEEEEEENS1_10collective38Sm100FmhaFwdMainloopTmaWarpspecializedINS_10bfloat16_tEffNS5_IJNS4_1CILi256EEENSC_ILi64EEENSC_ILi32EEEEEENS5_IJiNSC_ILi1EEES7_EEENS5_IJiSH_NS5_IJNS5_IJNSC_ILi0EEEiEEEiEEEEEESM_NS9_6NoMaskENS5_IJNSC_ILi2EEESH_SH_EEENSC_ILb0EEEEENS9_38Sm100FmhaFwdEpilogueTmaWarpspecializedINS_6half_tEfNS5_IJNSC_ILi128EEESF_SE_EEESI_NS5_IJSH_S7_EEESQ_EENS2_23IndividualTileSchedulerENS2_41Sm100FmhaCtxKernelWarpspecializedScheduleEEEEEvNT_6ParamsE,"ax",@progbits
	.align	128
.text._ZN7cutlass13device_kernelINS_4fmha6kernel36Sm100FmhaFwdKernelTmaWarpspecializedIN4cute5tupleIJiiiNS5_IJNS5_IJiiEEEiEEEEEENS1_10collective38Sm100FmhaFwdMainloopTmaWarpspecializedINS_10bfloat16_tEffNS5_IJNS4_1CILi256EEENSC_ILi64EEENSC_ILi32EEEEEENS5_IJiNSC_ILi1EEES7_EEENS5_IJiSH_NS5_IJNS5_IJNSC_ILi0EEEiEEEiEEEEEESM_NS9_6NoMaskENS5_IJNSC_ILi2EEESH_SH_EEENSC_ILb0EEEEENS9_38Sm100FmhaFwdEpilogueTmaWarpspecializedINS_6half_tEfNS5_IJNSC_ILi128EEESF_SE_EEESI_NS5_IJSH_S7_EEESQ_EENS2_23IndividualTileSchedulerENS2_41Sm100FmhaCtxKernelWarpspecializedScheduleEEEEEvNT_6ParamsE:
        .type           _ZN7cutlass13device_kernelINS_4fmha6kernel36Sm100FmhaFwdKernelTmaWarpspecializedIN4cute5tupleIJiiiNS5_IJNS5_IJiiEEEiEEEEEENS1_10collective38Sm100FmhaFwdMainloopTmaWarpspecializedINS_10bfloat16_tEffNS5_IJNS4_1CILi256EEENSC_ILi64EEENSC_ILi32EEEEEENS5_IJiNSC_ILi1EEES7_EEENS5_IJiSH_NS5_IJNS5_IJNSC_ILi0EEEiEEEiEEEEEESM_NS9_6NoMaskENS5_IJNSC_ILi2EEESH_SH_EEENSC_ILb0EEEEENS9_38Sm100FmhaFwdEpilogueTmaWarpspecializedINS_6half_tEfNS5_IJNSC_ILi128EEESF_SE_EEESI_NS5_IJSH_S7_EEESQ_EENS2_23IndividualTileSchedulerENS2_41Sm100FmhaCtxKernelWarpspecializedScheduleEEEEEvNT_6ParamsE,@function
        .size           _ZN7cutlass13device_kernelINS_4fmha6kernel36Sm100FmhaFwdKernelTmaWarpspecializedIN4cute5tupleIJiiiNS5_IJNS5_IJiiEEEiEEEEEENS1_10collective38Sm100FmhaFwdMainloopTmaWarpspecializedINS_10bfloat16_tEffNS5_IJNS4_1CILi256EEENSC_ILi64EEENSC_ILi32EEEEEENS5_IJiNSC_ILi1EEES7_EEENS5_IJiSH_NS5_IJNS5_IJNSC_ILi0EEEiEEEiEEEEEESM_NS9_6NoMaskENS5_IJNSC_ILi2EEESH_SH_EEENSC_ILb0EEEEENS9_38Sm100FmhaFwdEpilogueTmaWarpspecializedINS_6half_tEfNS5_IJNSC_ILi128EEESF_SE_EEESI_NS5_IJSH_S7_EEESQ_EENS2_23IndividualTileSchedulerENS2_41Sm100FmhaCtxKernelWarpspecializedScheduleEEEEEvNT_6ParamsE,(.L_x_432 - _ZN7cutlass13device_kernelINS_4fmha6kernel36Sm100FmhaFwdKernelTmaWarpspecializedIN4cute5tupleIJiiiNS5_IJNS5_IJiiEEEiEEEEEENS1_10collective38Sm100FmhaFwdMainloopTmaWarpspecializedINS_10bfloat16_tEffNS5_IJNS4_1CILi256EEENSC_ILi64EEENSC_ILi32EEEEEENS5_IJiNSC_ILi1EEES7_EEENS5_IJiSH_NS5_IJNS5_IJNSC_ILi0EEEiEEEiEEEEEESM_NS9_6NoMaskENS5_IJNSC_ILi2EEESH_SH_EEENSC_ILb0EEEEENS9_38Sm100FmhaFwdEpilogueTmaWarpspecializedINS_6half_tEfNS5_IJNSC_ILi128EEESF_SE_EEESI_NS5_IJSH_S7_EEESQ_EENS2_23IndividualTileSchedulerENS2_41Sm100FmhaCtxKernelWarpspecializedScheduleEEEEEvNT_6ParamsE)
        .other          _ZN7cutlass13device_kernelINS_4fmha6kernel36Sm100FmhaFwdKernelTmaWarpspecializedIN4cute5tupleIJiiiNS5_IJNS5_IJiiEEEiEEEEEENS1_10collective38Sm100FmhaFwdMainloopTmaWarpspecializedINS_10bfloat16_tEffNS5_IJNS4_1CILi256EEENSC_ILi64EEENSC_ILi32EEEEEENS5_IJiNSC_ILi1EEES7_EEENS5_IJiSH_NS5_IJNS5_IJNSC_ILi0EEEiEEEiEEEEEESM_NS9_6NoMaskENS5_IJNSC_ILi2EEESH_SH_EEENSC_ILb0EEEEENS9_38Sm100FmhaFwdEpilogueTmaWarpspecializedINS_6half_tEfNS5_IJNSC_ILi128EEESF_SE_EEESI_NS5_IJSH_S7_EEESQ_EENS2_23IndividualTileSchedulerENS2_41Sm100FmhaCtxKernelWarpspecializedScheduleEEEEEvNT_6ParamsE,@"STO_CUDA_ENTRY STV_DEFAULT"
_ZN7cutlass13device_kernelINS_4fmha6kernel36Sm100FmhaFwdKernelTmaWarpspecializedIN4cute5tupleIJiiiNS5_IJNS5_IJiiEEEiEEEEEENS1_10collective38Sm100FmhaFwdMainloopTmaWarpspecializedINS_10bfloat16_tEffNS5_IJNS4_1CILi256EEENSC_ILi64EEENSC_ILi32EEEEEENS5_IJiNSC_ILi1EEES7_EEENS5_IJiSH_NS5_IJNS5_IJNSC_ILi0EEEiEEEiEEEEEESM_NS9_6NoMaskENS5_IJNSC_ILi2EEESH_SH_EEENSC_ILb0EEEEENS9_38Sm100FmhaFwdEpilogueTmaWarpspecializedINS_6half_tEfNS5_IJNSC_ILi128EEESF_SE_EEESI_NS5_IJSH_S7_EEESQ_EENS2_23IndividualTileSchedulerENS2_41Sm100FmhaCtxKernelWarpspecializedScheduleEEEEEvNT_6ParamsE:
[----:B------:R-:W1:Y:S02]  /*0000*/  LDC R1, c[0x0][0x37c] ;  /* 0x0000df00ff017b82 */ /* 0x000e640000000800 */
[----:B-1----:R-:W-:-:S04]  /*0010*/  IADD3 R1, PT, PT, R1, -0x18, RZ ;  /* 0xffffffe801017810 */ /* 0x002fc80007ffe0ff */
[----:B------:R-:W-:Y:S01]  /*0020*/  R2UR UR40, R1 ;  /* 0x00000000012872ca */ /* 0x000fe200000e0000 */
[----:B------:R-:W1:Y:S01]  /*0030*/  S2R R18, SR_TID.X ;  /* 0x0000000000127919 */ /* 0x000e620000002100 */
[----:B------:R-:W2:Y:S01]  /*0040*/  LDCU UR4, c[0x0][0x2f8] ;  /* 0x00005f00ff0477ac */ /* 0x000ea20008000800 */
[----:B------:R-:W3:Y:S01]  /*0050*/  LDCU UR39, c[0x0][0x2fc] ;  /* 0x00005f80ff2777ac */ /* 0x000ee20008000800 */
[----:B------:R-:W-:Y:S02]  /*0060*/  UPLOP3.LUT UP3, UPT, UPT, UPT, UPT, 0x40, 0x4 ;  /* 0x000000000004789c */ /* 0x000fe40003f6e870 */
[----:B------:R-:W-:Y:S02]  /*0070*/  UPLOP3.LUT UP1, UPT, UPT, UPT, UPT, 0x80, 0x8 ;  /* 0x000000000008789c */ /* 0x000fe40003f2f070 */
[----:B------:R-:W-:Y:S02]  /*0080*/  UPLOP3.LUT UP0, UPT, UPT, UPT, UPT, 0x40, 0x4 ;  /* 0x000000000004789c */ /* 0x000fe40003f0e870 */
[----:B------:R-:W-:-:S02]  /*0090*/  UPLOP3.LUT UP6, UPT, UPT, UPT, UPT, 0x40, 0x4 ;  /* 0x000000000004789c */ /* 0x000fc40003fce870 */
[----:B------:R-:W-:Y:S02]  /*00a0*/  UPLOP3.LUT UP5, UPT, UPT, UPT, UPT, 0x40, 0x4 ;  /* 0x000000000004789c */ /* 0x000fe40003fae870 */
[----:B--2---:R-:W-:Y:S02]  /*00b0*/  UIADD3 UR40, UP2, UPT, UR40, UR4, URZ ;  /* 0x0000000428287290 */ /* 0x004fe4000ff5e0ff */
[----:B------:R-:W-:Y:S02]  /*00c0*/  UP2UR UR38, UPR, URZ, 0x8 ;  /* 0x00000008ff267883 */ /* 0x000fe40008000000 */
[----:B---3--:R-:W-:Y:S02]  /*00d0*/  UIADD3.X UR39, UPT, UPT, URZ, UR39, URZ, UP2, !UPT ;  /* 0x00000027ff277290 */ /* 0x008fe400097fe4ff */
[----:B------:R-:W-:Y:S02]  /*00e0*/  UPLOP3.LUT UP2, UPT, UPT, UPT, UPT, 0x80, 0x8 ;  /* 0x000000000008789c */ /* 0x000fe40003f4f070 */
[----:B------:R-:W-:-:S02]  /*00f0*/  UPLOP3.LUT UP4, UPT, UPT, UPT, UPT, 0x40, 0x4 ;  /* 0x000000000004789c */ /* 0x000fc40003f8e870 */
[----:B------:R-:W-:Y:S01]  /*0100*/  UP2UR UR57, UPR, URZ, 0x4 ;  /* 0x00000004ff397883 */ /* 0x000fe20008000000 */
[----:B-1----:R-:W-:-:S05]  /*0110*/  SHF.R.U32.HI R17, RZ, 0x5, R18 ;  /* 0x00000005ff117819 */ /* 0x002fca0000011612 */
[----:B------:R-:W1:Y:S02]  /*0120*/  SHFL.IDX PT, R0, R17, RZ, 0x1f ;  /* 0x00001fff11007589 */ /* 0x000e6400000e0000 */
[----:B-1----:R-:W-:-:S04]  /*0130*/  SHF.R.S32.HI R3, RZ, 0x1f, R0 ;  /* 0x0000001fff037819 */ /* 0x002fc80000011400 */
[----:B------:R-:W-:-:S04]  /*0140*/  LEA.HI R2, R3, R0, RZ, 0x2 ;  /* 0x0000000003027211 */ /* 0x000fc800078f10ff */
[----:B------:R-:W-:-:S04]  /*0150*/  SHF.R.S32.HI R2, RZ, 0x2, R2 ;  /* 0x00000002ff027819 */ /* 0x000fc80000011402 */
[----:B------:R-:W-:-:S13]  /*0160*/  ISETP.NE.AND P0, PT, R2, RZ, PT ;  /* 0x000000ff0200720c */ /* 0x000fda0003f05270 */
[----:B------:R-:W-:Y:S05]  /*0170*/  @!P0 BRA `(.L_x_0) ;  /* 0x0000000400248947 */ /* 0x000fea0003800000 */
[----:B------:R-:W-:-:S13]  /*0180*/  ISETP.NE.AND P0, PT, R2, 0x2, PT ;  /* 0x000000020200780c */ /* 0x000fda0003f05270 */
[----:B------:R-:W-:Y:S05]  /*0190*/  @!P0 BRA `(.L_x_1) ;  /* 0x0000000000f48947 */ /* 0x000fea0003800000 */
[----:B------:R-:W-:-:S13]  /*01a0*/  ISETP.NE.AND P0, PT, R2, 0x1, PT ;  /* 0x000000010200780c */ /* 0x000fda0003f05270 */
[----:B------:R-:W-:Y:S05]  /*01b0*/  @P0 BRA `(.L_x_2) ;  /* 0x00000000002c0947 */ /* 0x000fea0003800000 */
[----:B------:R-:W-:Y:S01]  /*01c0*/  HFMA2 R2, -RZ, RZ, 0, 5.9604644775390625e-08 ;  /* 0x00000001ff027431 */ /* 0x000fe200000001ff */
[----:B------:R-:W-:Y:S02]  /*01d0*/  UPLOP3.LUT UP3, UPT, UPT, UPT, UPT, 0x40, 0x4 ;  /* 0x000000000004789c */ /* 0x000fe40003f6e870 */
[----:B------:R-:W-:Y:S02]  /*01e0*/  UPLOP3.LUT UP2, UPT, UPT, UPT, UPT, 0x40, 0x4 ;  /* 0x000000000004789c */ /* 0x000fe40003f4e870 */
[----:B------:R-:W-:Y:S02]  /*01f0*/  UPLOP3.LUT UP1, UPT, UPT, UPT, UPT, 0x80, 0x8 ;  /* 0x000000000008789c */ /* 0x000fe40003f2f070 */
[----:B------:R-:W-:Y:S02]  /*0200*/  UPLOP3.LUT UP0, UPT, UPT, UPT, UPT, 0x40, 0x4 ;  /* 0x000000000004789c */ /* 0x000fe40003f0e870 */
[----:B------:R-:W-:Y:S02]  /*0210*/  UPLOP3.LUT UP6, UPT, UPT, UPT, UPT, 0x40, 0x4 ;  /* 0x000000000004789c */ /* 0x000fe40003fce870 */
[----:B------:R-:W-:-:S02]  /*0220*/  UPLOP3.LUT UP5, UPT, UPT, UPT, UPT, 0x40, 0x4 ;  /* 0x000000000004789c */ /* 0x000fc40003fae870 */
[----:B------:R-:W-:Y:S02]  /*0230*/  UPLOP3.LUT UP4, UPT, UPT, UPT, UPT, 0x80, 0x8 ;  /* 0x000000000008789c */ /* 0x000fe40003f8f070 */
[----:B------:R-:W-:Y:S02]  /*0240*/  UP2UR UR38, UPR, URZ, 0x8 ;  /* 0x00000008ff267883 */ /* 0x000fe40008000000 */
[----:B------:R-:W-:Y:S01]  /*0250*/  UP2UR UR57, UPR, URZ, 0x4 ;  /* 0x00000004ff397883 */ /* 0x000fe20008000000 */
[----:B------:R-:W-:Y:S11]  /*0260*/  BRA `(.L_x_0) ;  /* 0x0000000000e87947 */ /* 0x000ff60003800000 */
.L_x_2:
[----:B------:R-:W-:Y:S01]  /*0270*/  ISETP.NE.AND P0, PT, R0, 0xc, PT ;  /* 0x0000000c0000780c */ /* 0x000fe20003f05270 */
[----:B------:R-:W-:Y:S01]  /*0280*/  UPLOP3.LUT UP2, UPT, UPT, UPT, UPT, 0x40, 0x4 ;  /* 0x000000000004789c */ /* 0x000fe20003f4e870 */
[----:B------:R-:W-:Y:S01]  /*0290*/  HFMA2 R2, -RZ, RZ, 0, 1.78813934326171875e-07 ;  /* 0x00000003ff027431 */ /* 0x000fe200000001ff */
[----:B------:R-:W-:Y:S02]  /*02a0*/  UPLOP3.LUT UP1, UPT, UPT, UPT, UPT, 0x80, 0x8 ;  /* 0x000000000008789c */ /* 0x000fe40003f2f070 */
[----:B------:R-:W-:Y:S02]  /*02b0*/  UP2UR UR38, UPR, URZ, 0x4 ;  /* 0x00000004ff267883 */ /* 0x000fe40008000000 */
[----:B------:R-:W-:Y:S02]  /*02c0*/  UPLOP3.LUT UP2, UPT, UPT, UPT, UPT, 0x40, 0x4 ;  /* 0x000000000004789c */ /* 0x000fe40003f4e870 */
[----:B------:R-:W-:Y:S02]  /*02d0*/  UPLOP3.LUT UP0, UPT, UPT, UPT, UPT, 0x40, 0x4 ;  /* 0x000000000004789c */ /* 0x000fe40003f0e870 */
[----:B------:R-:W-:-:S02]  /*02e0*/  UPLOP3.LUT UP6, UPT, UPT, UPT, UPT, 0x40, 0x4 ;  /* 0x000000000004789c */ /* 0x000fc40003fce870 */
[----:B------:R-:W-:Y:S02]  /*02f0*/  UPLOP3.LUT UP5, UPT, UPT, UPT, UPT, 0x80, 0x8 ;  /* 0x000000000008789c */ /* 0x000fe40003faf070 */
[----:B------:R-:W-:Y:S02]  /*0300*/  UPLOP3.LUT UP4, UPT, UPT, UPT, UPT, 0x40, 0x4 ;  /* 0x000000000004789c */ /* 0x000fe40003f8e870 */
[----:B------:R-:W-:Y:S01]  /*0310*/  UP2UR UR57, UPR, URZ, 0x4 ;  /* 0x00000004ff397883 */ /* 0x000fe20008000000 */
[----:B------:R-:W-:Y:S11]  /*0320*/  @!P0 BRA `(.L_x_0) ;  /* 0x0000000000b88947 */ /* 0x000ff60003800000 */
[----:B------:R-:W-:-:S13]  /*0330*/  ISETP.NE.AND P0, PT, R0, 0xe, PT ;  /* 0x0000000e0000780c */ /* 0x000fda0003f05270 */
[----:B------:R-:W-:Y:S05]  /*0340*/  @!P0 BRA `(.L_x_3) ;  /* 0x00000000005c8947 */ /* 0x000fea0003800000 */
[----:B------:R-:W-:-:S13]  /*0350*/  ISETP.NE.AND P0, PT, R0, 0xd, PT ;  /* 0x0000000d0000780c */ /* 0x000fda0003f05270 */
[----:B------:R-:W-:Y:S05]  /*0360*/  @P0 BRA `(.L_x_4) ;  /* 0x00000000002c0947 */ /* 0x000fea0003800000 */
[----:B------:R-:W-:Y:S01]  /*0370*/  HFMA2 R2, -RZ, RZ, 0, 2.384185791015625e-07 ;  /* 0x00000004ff027431 */ /* 0x000fe200000001ff */
        /* <DEDUP_REMOVED lines=10> */
.L_x_4:
[----:B------:R-:W-:Y:S01]  /*0420*/  HFMA2 R2, -RZ, RZ, 0, 3.5762786865234375e-07 ;  /* 0x00000006ff027431 */ /* 0x000fe200000001ff */
[----:B------:R-:W-:Y:S02]  /*0430*/  UPLOP3.LUT UP3, UPT, UPT, UPT, UPT, 0x40, 0x4 ;  /* 0x000000000004789c */ /* 0x000fe40003f6e870 */
[----:B------:R-:W-:Y:S02]  /*0440*/  UPLOP3.LUT UP2, UPT, UPT, UPT, UPT, 0x40, 0x4 ;  /* 0x000000000004789c */ /* 0x000fe40003f4e870 */
[----:B------:R-:W-:Y:S02]  /*0450*/  UPLOP3.LUT UP0, UPT, UPT, UPT, UPT, 0x40, 0x4 ;  /* 0x000000000004789c */ /* 0x000fe40003f0e870 */
[----:B------:R-:W-:Y:S02]  /*0460*/  UPLOP3.LUT UP6, UPT, UPT, UPT, UPT, 0x40, 0x4 ;  /* 0x000000000004789c */ /* 0x000fe40003fce870 */
[----:B------:R-:W-:Y:S02]  /*0470*/  UPLOP3.LUT UP5, UPT, UPT, UPT, UPT, 0x40, 0x4 ;  /* 0x000000000004789c */ /* 0x000fe40003fae870 */
[----:B------:R-:W-:-:S02]  /*0480*/  UPLOP3.LUT UP4, UPT, UPT, UPT, UPT, 0x40, 0x4 ;  /* 0x000000000004789c */ /* 0x000fc40003f8e870 */
[----:B------:R-:W-:Y:S02]  /*0490*/  UP2UR UR38, UPR, URZ, 0x8 ;  /* 0x00000008ff267883 */ /* 0x000fe40008000000 */
[----:B------:R-:W-:Y:S01]  /*04a0*/  UP2UR UR57, UPR, URZ, 0x4 ;  /* 0x00000004ff397883 */ /* 0x000fe20008000000 */
[----:B------:R-:W-:Y:S11]  /*04b0*/  BRA `(.L_x_0) ;  /* 0x0000000000547947 */ /* 0x000ff60003800000 */
.L_x_3:
[----:B------:R-:W-:Y:S01]  /*04c0*/  HFMA2 R2, -RZ, RZ, 0, 2.98023223876953125e-07 ;  /* 0x00000005ff027431 */ /* 0x000fe200000001ff */
        /* <DEDUP_REMOVED lines=10> */
.L_x_1:
[----:B------:R-:W-:Y:S01]  /*0570*/  HFMA2 R2, -RZ, RZ, 0, 1.1920928955078125e-07 ;  /* 0x00000002ff027431 */ /* 0x000fe200000001ff */
        /* <DEDUP_REMOVED lines=8> */
[----:B------:R-:W-:-:S12]  /*0600*/  UP2UR UR57, UPR, URZ, 0x4 ;  /* 0x00000004ff397883 */ /* 0x000fd80008000000 */
.L_x_0:
[----:B------:R-:W-:Y:S01]  /*0610*/  ELECT P0, URZ, PT ;  /* 0x0000000000ff782f */ /* 0x000fe20003800000 */
[----:B------:R-:W-:Y:S03]  /*0620*/  BSSY.RECONVERGENT B0, `(.L_x_5) ;  /* 0x000000f000007945 */ /* 0x000fe60003800200 */
[----:B------:R-:W-:Y:S02]  /*0630*/  PLOP3.LUT P2, PT, P0, PT, UP0, 0x5d, 0xd5 ;  /* 0x0000000000d5781c */ /* 0x000fe4000074eb0d */
[----:B------:R-:W-:-:S11]  /*0640*/  PLOP3.LUT P1, PT, P0, PT, UP6, 0x5d, 0xd5 ;  /* 0x0000000000d5781c */ /* 0x000fd6000072eb6d */
[----:B------:R-:W-:Y:S05]  /*0650*/  @P2 BRA `(.L_x_6) ;  /* 0x00000000002c2947 */ /* 0x000fea0003800000 */
[----:B------:R-:W1:Y:S02]  /*0660*/  LDCU.64 UR4, c[0x0][0x348] ;  /* 0x00006900ff0477ac */ /* 0x000e640008000a00 */
[----:B-1----:R-:W-:-:S04]  /*0670*/  UIADD3 UR8, UP0, UPT, UR4, 0x80, URZ ;  /* 0x0000008004087890 */ /* 0x002fc8000ff1e0ff */
[----:B------:R-:W-:Y:S02]  /*0680*/  UIADD3.X UR9, UPT, UPT, URZ, UR5, URZ, UP0, !UPT ;  /* 0x00000005ff097290 */ /* 0x000fe400087fe4ff */
[----:B------:R-:W-:-:S04]  /*0690*/  UIADD3 UR6, UP0, UPT, UR4, 0x180, URZ ;  /* 0x0000018004067890 */ /* 0x000fc8000ff1e0ff */
[----:B------:R-:W-:Y:S02]  /*06a0*/  UIADD3.X UR7, UPT, UPT, URZ, UR5, URZ, UP0, !UPT ;  /* 0x00000005ff077290 */ /* 0x000fe400087fe4ff */
[----:B------:R-:W-:Y:S01]  /*06b0*/  UIADD3 UR4, UP0, UPT, UR4, 0x280, URZ ;  /* 0x0000028004047890 */ /* 0x000fe2000ff1e0ff */
[----:B------:R1:W-:Y:S03]  /*06c0*/  UTMACCTL.PF [UR8] ;  /* 0x00000000080079b9 */ /* 0x0003e60008040000 */
[----:B------:R-:W-:-:S03]  /*06d0*/  UIADD3.X UR5, UPT, UPT, URZ, UR5, URZ, UP0, !UPT ;  /* 0x00000005ff057290 */ /* 0x000fc600087fe4ff */
[----:B------:R1:W-:Y:S06]  /*06e0*/  UTMACCTL.PF [UR6] ;  /* 0x00000000060079b9 */ /* 0x0003ec0008040000 */
[----:B------:R1:W-:Y:S02]  /*06f0*/  UTMACCTL.PF [UR4] ;  /* 0x00000000040079b9 */ /* 0x0003e40008040000 */
[----:B-1----:R-:W-:Y:S01]  /*0700*/  NOP ;  /* 0x0000000000007918 */ /* 0x002fe20000000000 */
.L_x_6:
[----:B------:R-:W-:Y:S05]  /*0710*/  BSYNC.RECONVERGENT B0 ;  /* 0x0000000000007941 */ /* 0x000fea0003800200 */
.L_x_5:
[----:B------:R-:W-:Y:S04]  /*0720*/  BSSY.RECONVERGENT B0, `(.L_x_7) ;  /* 0x000001b000007945 */ /* 0x000fe80003800200 */
[----:B------:R-:W-:Y:S05]  /*0730*/  @P1 BRA `(.L_x_8) ;  /* 0x0000000000241947 */ /* 0x000fea0003800000 */
[----:B------:R-:W1:Y:S01]  /*0740*/  LDCU.64 UR4, c[0x0][0x348] ;  /* 0x00006900ff0477ac */ /* 0x000e620008000a00 */
[----:B------:R-:W-:Y:S02]  /*0750*/  PLOP3.LUT P6, PT, PT, PT, PT, 0x80, 0x8 ;  /* 0x000000000008781c */ /* 0x000fe40003fcf070 */
[----:B------:R-:W-:Y:S02]  /*0760*/  PLOP3.LUT P5, PT, PT, PT, PT, 0x8, 0x80 ;  /* 0x000000000080781c */ /* 0x000fe40003fae170 */
[----:B------:R-:W-:Y:S02]  /*0770*/  PLOP3.LUT P4, PT, PT, PT, PT, 0x80, 0x8 ;  /* 0x000000000008781c */ /* 0x000fe40003f8f070 */
[----:B------:R-:W-:Y:S01]  /*0780*/  PLOP3.LUT P3, PT, PT, PT, PT, 0x80, 0x8 ;  /* 0x000000000008781c */ /* 0x000fe20003f6f070 */
[----:B-1----:R-:W-:-:S04]  /*0790*/  UIADD3 UR4, UP0, UPT, UR4, 0x400, URZ ;  /* 0x0000040004047890 */ /* 0x002fc8000ff1e0ff */
[----:B------:R-:W-:-:S09]  /*07a0*/  UIADD3.X UR5, UPT, UPT, URZ, UR5, URZ, UP0, !UPT ;  /* 0x00000005ff057290 */ /* 0x000fd200087fe4ff */
[----:B------:R1:W-:Y:S02]  /*07b0*/  UTMACCTL.PF [UR4] ;  /* 0x00000000040079b9 */ /* 0x0003e40008040000 */
[----:B-1----:R-:W-:Y:S05]  /*07c0*/  BRA `(.L_x_9) ;  /* 0x0000000000407947 */ /* 0x002fea0003800000 */
.L_x_8:
[----:B------:R-:W-:-:S13]  /*07d0*/  ISETP.NE.AND P1, PT, R2, 0x3, PT ;  /* 0x000000030200780c */ /* 0x000fda0003f25270 */
[----:B------:R-:W-:Y:S05]  /*07e0*/  @!P1 BRA `(.L_x_10) ;  /* 0x0000000000289947 */ /* 0x000fea0003800000 */
[----:B------:R-:W-:Y:S02]  /*07f0*/  ISETP.NE.AND P1, PT, R2, 0x4, PT ;  /* 0x000000040200780c */ /* 0x000fe40003f25270 */
[----:B------:R-:W-:Y:S02]  /*0800*/  PLOP3.LUT P4, PT, PT, PT, PT, 0x80, 0x8 ;  /* 0x000000000008781c */ /* 0x000fe40003f8f070 */
[----:B------:R-:W-:Y:S02]  /*0810*/  PLOP3.LUT P5, PT, PT, PT, PT, 0x8, 0x80 ;  /* 0x000000000080781c */ /* 0x000fe40003fae170 */
[----:B------:R-:W-:Y:S02]  /*0820*/  PLOP3.LUT P6, PT, PT, PT, PT, 0x80, 0x8 ;  /* 0x000000000008781c */ /* 0x000fe40003fcf070 */
[----:B------:R-:W-:-:S05]  /*0830*/  PLOP3.LUT P3, PT, PT, PT, PT, 0x80, 0x8 ;  /* 0x000000000008781c */ /* 0x000fca0003f6f070 */
[----:B------:R-:W-:Y:S08]  /*0840*/  @P1 BRA `(.L_x_9) ;  /* 0x0000000000201947 */ /* 0x000ff00003800000 */
[----:B------:R-:W-:Y:S02]  /*0850*/  PLOP3.LUT P5, PT, PT, PT, PT, 0x8, 0x80 ;  /* 0x000000000080781c */ /* 0x000fe40003fae170 */
[----:B------:R-:W-:Y:S02]  /*0860*/  PLOP3.LUT P6, PT, PT, PT, PT, 0x8, 0x80 ;  /* 0x000000000080781c */ /* 0x000fe40003fce170 */
[----:B------:R-:W-:Y:S01]  /*0870*/  PLOP3.LUT P3, PT, PT, PT, PT, 0x8, 0x80 ;  /* 0x000000000080781c */ /* 0x000fe20003f6e170 */
[----:B------:R-:W-:-:S12]  /*0880*/  BRA `(.L_x_9) ;  /* 0x0000000000107947 */ /* 0x000fd80003800000 */
.L_x_10:
[----:B------:R-:W-:Y:S02]  /*0890*/  PLOP3.LUT P6, PT, PT, PT, PT, 0x8, 0x80 ;  /* 0x000000000080781c */ /* 0x000fe40003fce170 */
[----:B------:R-:W-:Y:S02]  /*08a0*/  PLOP3.LUT P5, PT, PT, PT, PT, 0x80, 0x8 ;  /* 0x000000000008781c */ /* 0x000fe40003faf070 */
[----:B------:R-:W-:Y:S02]  /*08b0*/  PLOP3.LUT P4, PT, PT, PT, PT, 0x8, 0x80 ;  /* 0x000000000080781c */ /* 0x000fe40003f8e170 */
[----:B------:R-:W-:-:S13]  /*08c0*/  PLOP3.LUT P3, PT, PT, PT, PT, 0x80, 0x8 ;  /* 0x000000000008781c */ /* 0x000fda0003f6f070 */
.L_x_9:
[----:B------:R-:W-:Y:S05]  /*08d0*/  BSYNC.RECONVERGENT B0 ;  /* 0x0000000000007941 */ /* 0x000fea0003800200 */
.L_x_7:
[----:B------:R-:W1:Y:S01]  /*08e0*/  SHFL.IDX PT, R0, R17, RZ, 0x1f ;  /* 0x00001fff11007589 */ /* 0x000e6200000e0000 */
[----:B------:R-:W-:Y:S02]  /*08f0*/  ISETP.NE.AND P1, PT, R2, 0x3, PT ;  /* 0x000000030200780c */ /* 0x000fe40003f25270 */
[----:B------:R-:W-:Y:S02]  /*0900*/  PLOP3.LUT P0, PT, P0, PT, UP1, 0xae, 0xea ;  /* 0x0000000000ea781c */ /* 0x000fe4000070f51e */
[----:B-1----:R-:W-:-:S13]  /*0910*/  ISETP.NE.AND P2, PT, R0, RZ, PT ;  /* 0x000000ff0000720c */ /* 0x002fda0003f45270 */
[----:B------:R-:W-:Y:S05]  /*0920*/  @P2 BRA `(.L_x_11) ;  /* 0x0000000000382947 */ /* 0x000fea0003800000 */
[----:B------:R-:W1:Y:S01]  /*0930*/  S2UR UR5, SR_CgaCtaId ;  /* 0x00000000000579c3 */ /* 0x000e620000008800 */
[----:B------:R-:W-:Y:S01]  /*0940*/  UMOV UR6, 0x400 ;  /* 0x0000040000067882 */ /* 0x000fe20000000000 */
[----:B------:R-:W-:Y:S01]  /*0950*/  UMOV UR4, 0x1 ;  /* 0x0000000100047882 */ /* 0x000fe20000000000 */
[----:B------:R-:W-:Y:S01]  /*0960*/  ELECT P2, URZ, PT ;  /* 0x0000000000ff782f */ /* 0x000fe20003840000 */
[----:B-1----:R-:W-:Y:S02]  /*0970*/  ULEA UR5, UR5, UR6, 0x18 ;  /* 0x0000000605057291 */ /* 0x002fe4000f8ec0ff */
[----:B------:R-:W-:-:S04]  /*0980*/  UIADD3 UR6, UPT, UPT, -UR4, 0x100000, URZ ;  /* 0x0010000004067890 */ /* 0x000fc8000fffe1ff */
[----:B------:R-:W-:Y:S02]  /*0990*/  USHF.L.U32 UR7, UR6, 0xb, URZ ;  /* 0x0000000b06077899 */ /* 0x000fe400080006ff */
[----:B------:R-:W-:Y:S01]  /*09a0*/  USHF.L.U32 UR6, UR6, 0x1, URZ ;  /* 0x0000000106067899 */ /* 0x000fe200080006ff */
[----:B------:R-:W1:Y:S11]  /*09b0*/  FENCE.VIEW.ASYNC.S ;  /* 0x00000000000073c6 */ /* 0x000e760000000000 */
[----:B-1----:R1:W2:Y:S01]  /*09c0*/  SYNCS.EXCH.64 URZ, [UR5+0x7000], UR6 ;  /* 0x0070000605ff75b2 */ /* 0x0022a20008000100 */
[----:B------:R1:W3:Y:S01]  /*09d0*/  SYNCS.EXCH.64 URZ, [UR5+0x7010], UR6 ;  /* 0x0070100605ff75b2 */ /* 0x0002e20008000100 */
[----:B------:R1:W4:Y:S01]  /*09e0*/  SYNCS.EXCH.64 URZ, [UR5+0x7008], UR6 ;  /* 0x0070080605ff75b2 */ /* 0x0003220008000100 */
[----:B------:R1:W5:Y:S01]  /*09f0*/  SYNCS.EXCH.64 URZ, [UR5+0x7018], UR6 ;  /* 0x0070180605ff75b2 */ /* 0x0003620008000100 */
[----:B------:R-:W-:Y:S01]  /*0a00*/  NOP ;  /* 0x0000000000007918 */ /* 0x000fe20000000000 */
.L_x_11:
[----:B------:R-:W-:Y:S01]  /*0a10*/  NOP ;  /* 0x0000000000007918 */ /* 0x000fe20000000000 */
[----:B------:R-:W-:Y:S05]  /*0a20*/  @!P1 BRA `(.L_x_12) ;  /* 0x0000000000289947 */ /* 0x000fea0003800000 */
[----:B------:R-:W-:Y:S01]  /*0a30*/  ISETP.NE.AND P1, PT, R2, 0x4, PT ;  /* 0x000000040200780c */ /* 0x000fe20003f25270 */
[----:B------:R-:W-:Y:S02]  /*0a40*/  UPLOP3.LUT UP3, UPT, UPT, UPT, UPT, 0x80, 0x8 ;  /* 0x000000000008789c */ /* 0x000fe40003f6f070 */
[----:B------:R-:W-:Y:S02]  /*0a50*/  UPLOP3.LUT UP2, UPT, UPT, UPT, UPT, 0x40, 0x4 ;  /* 0x000000000004789c */ /* 0x000fe40003f4e870 */
[----:B------:R-:W-:Y:S02]  /*0a60*/  UPLOP3.LUT UP1, UPT, UPT, UPT, UPT, 0x80, 0x8 ;  /* 0x000000000008789c */ /* 0x000fe40003f2f070 */
[----:B------:R-:W-:-:S06]  /*0a70*/  UPLOP3.LUT UP0, UPT, UPT, UPT, UPT, 0x80, 0x8 ;  /* 0x000000000008789c */ /* 0x000fcc0003f0f070 */
[----:B------:R-:W-:Y:S05]  /*0a80*/  @P1 BRA `(.L_x_13) ;  /* 0x0000000000201947 */ /* 0x000fea0003800000 */
[----:B------:R-:W-:Y:S02]  /*0a90*/  UPLOP3.LUT UP2, UPT, UPT, UPT, UPT, 0x40, 0x4 ;  /* 0x000000000004789c */ /* 0x000fe40003f4e870 */
[----:B------:R-:W-:Y:S02]  /*0aa0*/  UPLOP3.LUT UP3, UPT, UPT, UPT, UPT, 0x40, 0x4 ;  /* 0x000000000004789c */ /* 0x000fe40003f6e870 */
[----:B------:R-:W-:Y:S01]  /*0ab0*/  UPLOP3.LUT UP0, UPT, UPT, UPT, UPT, 0x40, 0x4 ;  /* 0x000000000004789c */ /* 0x000fe20003f0e870 */
[----:B------:R-:W-:Y:S05]  /*0ac0*/  BRA `(.L_x_13) ;  /* 0x0000000000107947 */ /* 0x000fea0003800000 */
.L_x_12:
[----:B------:R-:W-:Y:S02]  /*0ad0*/  UPLOP3.LUT UP3, UPT, UPT, UPT, UPT, 0x40, 0x4 ;  /* 0x000000000004789c */ /* 0x000fe40003f6e870 */
[----:B------:R-:W-:Y:S02]  /*0ae0*/  UPLOP3.LUT UP2, UPT, UPT, UPT, UPT, 0x80, 0x8 ;  /* 0x000000000008789c */ /* 0x000fe40003f4f070 */
[----:B------:R-:W-:Y:S02]  /*0af0*/  UPLOP3.LUT UP1, UPT, UPT, UPT, UPT, 0x40, 0x4 ;  /* 0x000000000004789c */ /* 0x000fe40003f2e870 */
[----:B------:R-:W-:Y:S02]  /*0b00*/  UPLOP3.LUT UP0, UPT, UPT, UPT, UPT, 0x80, 0x8 ;  /* 0x000000000008789c */ /* 0x000fe40003f0f070 */
.L_x_13:
[----:B------:R-:W1:Y:S02]  /*0b10*/  SHFL.IDX PT, R0, R17, RZ, 0x1f ;  /* 0x00001fff11007589 */ /* 0x000e6400000e0000 */
        /* <DEDUP_REMOVED lines=11> */
[----:B-1----:R1:W1:Y:S01]  /*0bd0*/  SYNCS.EXCH.64 URZ, [UR5+0x7020], UR6 ;  /* 0x0070200605ff75b2 */ /* 0x0022620008000100 */
[----:B------:R1:W1:Y:S01]  /*0be0*/  SYNCS.EXCH.64 URZ, [UR5+0x7038], UR6 ;  /* 0x0070380605ff75b2 */ /* 0x0002620008000100 */
[----:B------:R1:W1:Y:S01]  /*0bf0*/  SYNCS.EXCH.64 URZ, [UR5+0x7028], UR6 ;  /* 0x0070280605ff75b2 */ /* 0x0002620008000100 */
[----:B------:R1:W1:Y:S01]  /*0c00*/  SYNCS.EXCH.64 URZ, [UR5+0x7040], UR6 ;  /* 0x0070400605ff75b2 */ /* 0x0002620008000100 */
[----:B------:R1:W1:Y:S01]  /*0c10*/  SYNCS.EXCH.64 URZ, [UR5+0x7030], UR6 ;  /* 0x0070300605ff75b2 */ /* 0x0002620008000100 */
[----:B------:R1:W1:Y:S01]  /*0c20*/  SYNCS.EXCH.64 URZ, [UR5+0x7048], UR6 ;  /* 0x0070480605ff75b2 */ /* 0x0002620008000100 */
[----:B------:R-:W-:Y:S01]  /*0c30*/  NOP ;  /* 0x0000000000007918 */ /* 0x000fe20000000000 */
.L_x_14:
[----:B------:R-:W2:Y:S01]  /*0c40*/  SHFL.IDX PT, R0, R17, RZ, 0x1f ;  /* 0x00001fff11007589 */ /* 0x000ea200000e0000 */
[----:B------:R-:W-:Y:S01]  /*0c50*/  NOP ;  /* 0x0000000000007918 */ /* 0x000fe20000000000 */
[----:B--2---:R-:W-:-:S13]  /*0c60*/  ISETP.NE.AND P1, PT, R0, RZ, PT ;  /* 0x000000ff0000720c */ /* 0x004fda0003f25270 */
[----:B------:R-:W-:Y:S05]  /*0c70*/  @P1 BRA `(.L_x_15) ;  /* 0x0000000000401947 */ /* 0x000fea0003800000 */
[----:B-1----:R-:W1:Y:S01]  /*0c80*/  S2UR UR6, SR_CgaCtaId ;  /* 0x00000000000679c3 */ /* 0x002e620000008800 */
[----:B------:R-:W-:Y:S01]  /*0c90*/  UMOV UR7, 0x400 ;  /* 0x0000040000077882 */ /* 0x000fe20000000000 */
[----:B------:R-:W-:Y:S01]  /*0ca0*/  UMOV UR5, 0x1 ;  /* 0x0000000100057882 */ /* 0x000fe20000000000 */
[----:B------:R-:W-:Y:S01]  /*0cb0*/  UMOV UR4, 0x80 ;  /* 0x0000008000047882 */ /* 0x000fe20000000000 */
[----:B------:R-:W-:-:S04]  /*0cc0*/  UIADD3 UR8, UPT, UPT, -UR5, 0x100000, URZ ;  /* 0x0010000005087890 */ /* 0x000fc8000fffe1ff */
[----:B------:R-:W-:Y:S02]  /*0cd0*/  USHF.L.U32 UR9, UR8, 0xb, URZ ;  /* 0x0000000b08097899 */ /* 0x000fe400080006ff */
[----:B------:R-:W-:Y:S02]  /*0ce0*/  USHF.L.U32 UR8, UR8, 0x1, URZ ;  /* 0x0000000108087899 */ /* 0x000fe400080006ff */
[----:B------:R-:W-:-:S04]  /*0cf0*/  UIADD3 UR4, UPT, UPT, -UR4, 0x100000, URZ ;  /* 0x0010000004047890 */ /* 0x000fc8000fffe1ff */
[----:B------:R-:W-:Y:S02]  /*0d00*/  USHF.L.U32 UR5, UR4, 0xb, URZ ;  /* 0x0000000b04057899 */ /* 0x000fe400080006ff */
[----:B------:R-:W-:Y:S01]  /*0d10*/  USHF.L.U32 UR4, UR4, 0x1, URZ ;  /* 0x0000000104047899 */ /* 0x000fe200080006ff */
[----:B------:R-:W-:Y:S01]  /*0d20*/  ELECT P1, URZ, PT ;  /* 0x0000000000ff782f */ /* 0x000fe20003820000 */
[----:B-1----:R-:W-:Y:S01]  /*0d30*/  ULEA UR6, UR6, UR7, 0x18 ;  /* 0x0000000706067291 */ /* 0x002fe2000f8ec0ff */
[----:B------:R-:W1:Y:S11]  /*0d40*/  FENCE.VIEW.ASYNC.S ;  /* 0x00000000000073c6 */ /* 0x000e760000000000 */
[----:B-1----:R2:W1:Y:S01]  /*0d50*/  SYNCS.EXCH.64 URZ, [UR6+0x7050], UR8 ;  /* 0x0070500806ff75b2 */ /* 0x0024620008000100 */
[----:B------:R2:W1:Y:S02]  /*0d60*/  SYNCS.EXCH.64 URZ, [UR6+0x7058], UR4 ;  /* 0x0070580406ff75b2 */ /* 0x0004640008000100 */
[----:B--2---:R-:W-:Y:S01]  /*0d70*/  NOP ;  /* 0x0000000000007918 */ /* 0x004fe20000000000 */
.L_x_15:
[----:B------:R-:W2:Y:S01]  /*0d80*/  SHFL.IDX PT, R0, R17, RZ, 0x1f ;  /* 0x00001fff11007589 */ /* 0x000ea200000e0000 */
[----:B------:R-:W-:Y:S01]  /*0d90*/  UP2UR UR4, UPR, URZ, 0x1 ;  /* 0x00000001ff047883 */ /* 0x000fe20008000000 */
[----:B------:R-:W-:Y:S01]  /*0da0*/  ISETP.NE.AND P2, PT, R2, 0x2, PT ;  /* 0x000000020200780c */ /* 0x000fe20003f45270 */
[----:B------:R-:W-:Y:S01]  /*0db0*/  UISETP.NE.AND UP0, UPT, UR57, URZ, UPT ;  /* 0x000000ff3900728c */ /* 0x000fe2000bf05270 */
[----:B------:R-:W-:Y:S01]  /*0dc0*/  NOP ;  /* 0x0000000000007918 */ /* 0x000fe20000000000 */
[----:B------:R-:W-:Y:S02]  /*0dd0*/  USEL UR47, URZ, 0x2, !UP4 ;  /* 0x00000002ff2f7887 */ /* 0x000fe4000e000000 */
[----:B------:R-:W-:Y:S02]  /*0de0*/  USEL UR48, URZ, 0x2, !UP0 ;  /* 0x00000002ff307887 */ /* 0x000fe4000c000000 */
[----:B------:R-:W-:Y:S02]  /*0df0*/  UISETP.NE.AND UP0, UPT, UR4, URZ, UPT ;  /* 0x000000ff0400728c */ /* 0x000fe4000bf05270 */
[----:B------:R-:W-:-:S02]  /*0e00*/  USEL UR48, UR48, 0x1, !UP5 ;  /* 0x0000000130307887 */ /* 0x000fc4000e800000 */
[----:B------:R-:W-:Y:S01]  /*0e10*/  USEL UR47, UR47, 0x1, !UP5 ;  /* 0x000000012f2f7887 */ /* 0x000fe2000e800000 */
        /* <DEDUP_REMOVED lines=18> */
.L_x_16:
[----:B------:R-:W-:Y:S01]  /*0f40*/  NOP ;  /* 0x0000000000007918 */ /* 0x000fe20000000000 */
[----:B------:R-:W-:Y:S05]  /*0f50*/  @!P2 BRA `(.L_x_17) ;  /* 0x000000000024a947 */ /* 0x000fea0003800000 */
[----:B------:R-:W-:Y:S01]  /*0f60*/  ISETP.NE.AND P1, PT, R2, RZ, PT ;  /* 0x000000ff0200720c */ /* 0x000fe20003f25270 */
[----:B------:R-:W-:Y:S02]  /*0f70*/  UP2UR UR4, UPR, URZ, 0x1 ;  /* 0x00000001ff047883 */ /* 0x000fe40008000000 */
[----:B------:R-:W-:Y:S01]  /*0f80*/  UPLOP3.LUT UP0, UPT, UPT, UPT, UPT, 0x80, 0x8 ;  /* 0x000000000008789c */ /* 0x000fe20003f0f070 */
[----:B-1----:R-:W-:-:S03]  /*0f90*/  UMOV UR7, URZ ;  /* 0x000000ff00077c82 */ /* 0x002fc60008000000 */
[----:B------:R-:W-:Y:S02]  /*0fa0*/  UP2UR UR37, UPR, URZ, 0x1 ;  /* 0x00000001ff257883 */ /* 0x000fe40008000000 */
[----:B------:R-:W-:-:S04]  /*0fb0*/  UISETP.NE.AND UP0, UPT, UR4, URZ, UPT ;  /* 0x000000ff0400728c */ /* 0x000fc8000bf05270 */
[----:B------:R-:W-:Y:S07]  /*0fc0*/  @P1 BRA `(.L_x_18) ;  /* 0x00000000001c1947 */ /* 0x000fee0003800000 */
[----:B------:R-:W-:Y:S01]  /*0fd0*/  UMOV UR7, 0x1 ;  /* 0x0000000100077882 */ /* 0x000fe20000000000 */
[----:B------:R-:W-:Y:S05]  /*0fe0*/  BRA `(.L_x_18) ;  /* 0x0000000000147947 */ /* 0x000fea0003800000 */
.L_x_17:
[----:B------:R-:W-:Y:S02]  /*0ff0*/  UP2UR UR4, UPR, URZ, 0x1 ;  /* 0x00000001ff047883 */ /* 0x000fe40008000000 */
[----:B------:R-:W-:Y:S01]  /*1000*/  UPLOP3.LUT UP0, UPT, UPT, UPT, UPT, 0x40, 0x4 ;  /* 0x000000000004789c */ /* 0x000fe20003f0e870 */
[----:B-1----:R-:W-:-:S03]  /*1010*/  UMOV UR7, 0x2 ;  /* 0x0000000200077882 */ /* 0x002fc60000000000 */
[----:B------:R-:W-:Y:S02]  /*1020*/  UP2UR UR37, UPR, URZ, 0x1 ;  /* 0x00000001ff257883 */ /* 0x000fe40008000000 */
[----:B------:R-:W-:Y:S02]  /*1030*/  UISETP.NE.AND UP0, UPT, UR4, URZ, UPT ;  /* 0x000000ff0400728c */ /* 0x000fe4000bf05270 */
.L_x_18:
[----:B------:R-:W1:Y:S02]  /*1040*/  SHFL.IDX PT, R0, R17, RZ, 0x1f ;  /* 0x00001fff11007589 */ /* 0x000e6400000e0000 */
[----:B-1----:R-:W-:-:S13]  /*1050*/  ISETP.NE.AND P1, PT, R0, RZ, PT ;  /* 0x000000ff0000720c */ /* 0x002fda0003f25270 */
[----:B------:R-:W-:Y:S05]  /*1060*/  @P1 BRA `(.L_x_19) ;  /* 0x0000000000301947 */ /* 0x000fea0003800000 */
[----:B------:R-:W1:Y:S01]  /*1070*/  S2UR UR5, SR_CgaCtaId ;  /* 0x00000000000579c3 */ /* 0x000e620000008800 */
[----:B------:R-:W-:Y:S01]  /*1080*/  UMOV UR6, 0x400 ;  /* 0x0000040000067882 */ /* 0x000fe20000000000 */
[----:B------:R-:W-:Y:S01]  /*1090*/  UMOV UR4, 0x80 ;  /* 0x0000008000047882 */ /* 0x000fe20000000000 */
[----:B------:R-:W-:Y:S01]  /*10a0*/  ELECT P1, URZ, PT ;  /* 0x0000000000ff782f */ /* 0x000fe20003820000 */
[----:B------:R-:W-:-:S04]  /*10b0*/  UIADD3 UR8, UPT, UPT, -UR4, 0x100000, URZ ;  /* 0x0010000004087890 */ /* 0x000fc8000fffe1ff */
[----:B------:R-:W-:Y:S02]  /*10c0*/  USHF.L.U32 UR9, UR8, 0xb, URZ ;  /* 0x0000000b08097899 */ /* 0x000fe400080006ff */
[----:B------:R-:W-:Y:S02]  /*10d0*/  USHF.L.U32 UR8, UR8, 0x1, URZ ;  /* 0x0000000108087899 */ /* 0x000fe400080006ff */
[----:B-1----:R-:W-:Y:S01]  /*10e0*/  ULEA UR5, UR5, UR6, 0x18 ;  /* 0x0000000605057291 */ /* 0x002fe2000f8ec0ff */
[----:B------:R-:W1:Y:S11]  /*10f0*/  FENCE.VIEW.ASYNC.S ;  /* 0x00000000000073c6 */ /* 0x000e760000000000 */
[----:B-1----:R1:W2:Y:S01]  /*1100*/  SYNCS.EXCH.64 URZ, [UR5+0x7070], UR8 ;  /* 0x0070700805ff75b2 */ /* 0x0022a20008000100 */
[----:B------:R1:W1:Y:S01]  /*1110*/  SYNCS.EXCH.64 URZ, [UR5+0x7078], UR8 ;  /* 0x0070780805ff75b2 */ /* 0x0002620008000100 */
[----:B------:R-:W-:Y:S01]  /*1120*/  NOP ;  /* 0x0000000000007918 */ /* 0x000fe20000000000 */
.L_x_19:
[----:B------:R-:W-:Y:S01]  /*1130*/  NOP ;  /* 0x0000000000007918 */ /* 0x000fe20000000000 */
[----:B------:R-:W-:Y:S05]  /*1140*/  @!P2 BRA `(.L_x_20) ;  /* 0x000000000024a947 */ /* 0x000fea0003800000 */
[----:B------:R-:W-:Y:S01]  /*1150*/  ISETP.NE.AND P1, PT, R2, 0x1, PT ;  /* 0x000000010200780c */ /* 0x000fe20003f25270 */
[----:B------:R-:W-:Y:S02]  /*1160*/  UP2UR UR4, UPR, URZ, 0x1 ;  /* 0x00000001ff047883 */ /* 0x000fe40008000000 */
[----:B------:R-:W-:Y:S01]  /*1170*/  UPLOP3.LUT UP0, UPT, UPT, UPT, UPT, 0x80, 0x8 ;  /* 0x000000000008789c */ /* 0x000fe20003f0f070 */
[----:B------:R-:W-:-:S03]  /*1180*/  UMOV UR6, URZ ;  /* 0x000000ff00067c82 */ /* 0x000fc60008000000 */
[----:B------:R-:W-:Y:S02]  /*1190*/  UP2UR UR36, UPR, URZ, 0x1 ;  /* 0x00000001ff247883 */ /* 0x000fe40008000000 */
[----:B------:R-:W-:-:S04]  /*11a0*/  UISETP.NE.AND UP0, UPT, UR4, URZ, UPT ;  /* 0x000000ff0400728c */ /* 0x000fc8000bf05270 */
[----:B------:R-:W-:Y:S07]  /*11b0*/  @P1 BRA `(.L_x_21) ;  /* 0x00000000001c1947 */ /* 0x000fee0003800000 */
[----:B------:R-:W-:Y:S01]  /*11c0*/  UMOV UR6, 0x1 ;  /* 0x0000000100067882 */ /* 0x000fe20000000000 */
[----:B------:R-:W-:Y:S05]  /*11d0*/  BRA `(.L_x_21) ;  /* 0x0000000000147947 */ /* 0x000fea0003800000 */
.L_x_20:
[----:B------:R-:W-:Y:S02]  /*11e0*/  UP2UR UR4, UPR, URZ, 0x1 ;  /* 0x00000001ff047883 */ /* 0x000fe40008000000 */
[----:B------:R-:W-:Y:S01]  /*11f0*/  UPLOP3.LUT UP0, UPT, UPT, UPT, UPT, 0x40, 0x4 ;  /* 0x000000000004789c */ /* 0x000fe20003f0e870 */
[----:B------:R-:W-:-:S03]  /*1200*/  UMOV UR6, 0x2 ;  /* 0x0000000200067882 */ /* 0x000fc60000000000 */
[----:B------:R-:W-:Y:S02]  /*1210*/  UP2UR UR36, UPR, URZ, 0x1 ;  /* 0x00000001ff247883 */ /* 0x000fe40008000000 */
[----:B------:R-:W-:Y:S02]  /*1220*/  UISETP.NE.AND UP0, UPT, UR4, URZ, UPT ;  /* 0x000000ff0400728c */ /* 0x000fe4000bf05270 */
.L_x_21:
[----:B------:R-:W3:Y:S02]  /*1230*/  SHFL.IDX PT, R0, R17, RZ, 0x1f ;  /* 0x00001fff11007589 */ /* 0x000ee400000e0000 */
[----:B---3--:R-:W-:-:S13]  /*1240*/  ISETP.NE.AND P1, PT, R0, RZ, PT ;  /* 0x000000ff0000720c */ /* 0x008fda0003f25270 */
[----:B------:R-:W-:Y:S05]  /*1250*/  @P1 BRA `(.L_x_22) ;  /* 0x0000000000301947 */ /* 0x000fea0003800000 */
[----:B-1----:R-:W1:Y:S01]  /*1260*/  S2UR UR5, SR_CgaCtaId ;  /* 0x00000000000579c3 */ /* 0x002e620000008800 */
        /* <DEDUP_REMOVED lines=9> */
[----:B------:R3:W1:Y:S02]  /*1300*/  SYNCS.EXCH.64 URZ, [UR5+0x7088], UR8 ;  /* 0x0070880805ff75b2 */ /* 0x0006640008000100 */
[----:B---3--:R-:W-:Y:S01]  /*1310*/  NOP ;  /* 0x0000000000007918 */ /* 0x008fe20000000000 */
.L_x_22:
[----:B------:R-:W3:Y:S01]  /*1320*/  SHFL.IDX PT, R0, R17, RZ, 0x1f ;  /* 0x00001fff11007589 */ /* 0x000ee200000e0000 */
[----:B------:R-:W-:Y:S01]  /*1330*/  NOP ;  /* 0x0000000000007918 */ /* 0x000fe20000000000 */
[----:B---3--:R-:W-:-:S13]  /*1340*/  ISETP.NE.AND P1, PT, R0, RZ, PT ;  /* 0x000000ff0000720c */ /* 0x008fda0003f25270 */
        /* <DEDUP_REMOVED lines=15> */
[----:B------:R3:W1:Y:S01]  /*1440*/  SYNCS.EXCH.64 URZ, [UR8+0x70a0], UR4 ;  /* 0x0070a00408ff75b2 */ /* 0x0006620008000100 */
[----:B------:R3:W1:Y:S01]  /*1450*/  SYNCS.EXCH.64 URZ, [UR8+0x7098], UR10 ;  /* 0x0070980a08ff75b2 */ /* 0x0006620008000100 */
[----:B------:R3:W1:Y:S02]  /*1460*/  SYNCS.EXCH.64 URZ, [UR8+0x70a8], UR4 ;  /* 0x0070a80408ff75b2 */ /* 0x0006640008000100 */
[----:B---3--:R-:W-:Y:S01]  /*1470*/  NOP ;  /* 0x0000000000007918 */ /* 0x008fe20000000000 */
.L_x_23:
        /* <DEDUP_REMOVED lines=22> */
.L_x_24:
[----:B------:R-:W3:Y:S01]  /*15e0*/  SHFL.IDX PT, R0, R17, RZ, 0x1f ;  /* 0x00001fff11007589 */ /* 0x000ee200000e0000 */
[----:B------:R-:W-:Y:S01]  /*15f0*/  NOP ;  /* 0x0000000000007918 */ /* 0x000fe20000000000 */
        /* <DEDUP_REMOVED lines=14> */
.L_x_25:
[----:B------:R-:W-:Y:S01]  /*16e0*/  ISETP.GT.AND P1, PT, R2, 0x3, PT ;  /* 0x000000030200780c */ /* 0x000fe20003f24270 */
[----:B------:R-:W-:Y:S01]  /*16f0*/  NOP ;  /* 0x0000000000007918 */ /* 0x000fe20000000000 */
[----:B------:R-:W-:Y:S01]  /*1700*/  USEL UR56, URZ, 0x1, UP4 ;  /* 0x00000001ff387887 */ /* 0x000fe2000a000000 */
[----:B-12-45:R-:W-:Y:S10]  /*1710*/  BAR.SYNC.DEFER_BLOCKING 0x0 ;  /* 0x0000000000007b1d */ /* 0x036ff40000010000 */
[----:B------:R-:W-:Y:S05]  /*1720*/  @P1 BRA `(.L_x_26) ;  /* 0x000000b000cc1947 */ /* 0x000fea0003800000 */
[----:B------:R-:W-:-:S13]  /*1730*/  ISETP.GE.U32.AND P0, PT, R2, 0x2, PT ;  /* 0x000000020200780c */ /* 0x000fda0003f06070 */
[----:B------:R-:W-:Y:S05]  /*1740*/  @!P0 BRA `(.L_x_27) ;  /* 0x0000008800608947 */ /* 0x000fea0003800000 */
[----:B------:R-:W-:Y:S05]  /*1750*/  @!P2 BRA `(.L_x_28) ;  /* 0x0000001c0054a947 */ /* 0x000fea0003800000 */
[----:B------:R-:W-:-:S08]  /*1760*/  NOP ;  /* 0x0000000000007918 */ /* 0x000fd00000000000 */
[----:B------:R-:W1:-:S00]  /*1770*/  USETMAXREG.DEALLOC.CTAPOOL 0x20 ;  /* 0x00000020000079c8 */ /* 0x000e4000080e0500 */
[----:B------:R-:W2:Y:S08]  /*1780*/  S2UR UR4, SR_CTAID.X ;  /* 0x00000000000479c3 */ /* 0x000eb00000002500 */
[----:B-1----:R-:W1:Y:S01]  /*1790*/  LDC R0, c[0x0][0x380] ;  /* 0x0000e000ff007b82 */ /* 0x002e620000000800 */
[----:B--2---:R-:W-:-:S06]  /*17a0*/  USHF.L.U32 UR4, UR4, 0x8, URZ ;  /* 0x0000000804047899 */ /* 0x004fcc00080006ff */
[----:B-1----:R-:W-:-:S13]  /*17b0*/  ISETP.LE.U32.AND P0, PT, R0, UR4, PT ;  /* 0x0000000400007c0c */ /* 0x002fda000bf03070 */
[----:B------:R-:W-:Y:S05]  /*17c0*/  @P0 EXIT ;  /* 0x000000000000094d */ /* 0x000fea0003800000 */
[----:B------:R-:W1:Y:S01]  /*17d0*/  S2UR UR4, SR_CgaCtaId ;  /* 0x00000000000479c3 */ /* 0x000e620000008800 */
[----:B------:R-:W-:Y:S01]  /*17e0*/  UMOV UR6, 0x40 ;  /* 0x0000004000067882 */ /* 0x000fe20000000000 */
[----:B------:R-:W-:Y:S01]  /*17f0*/  NOP ;  /* 0x0000000000007918 */ /* 0x000fe20000000000 */
[----:B------:R-:W-:Y:S01]  /*1800*/  UMOV UR5, 0x400 ;  /* 0x0000040000057882 */ /* 0x000fe20000000000 */
[----:B-1----:R-:W-:Y:S02]  /*1810*/  ULEA UR6, UR4, UR6, 0x18 ;  /* 0x0000000604067291 */ /* 0x002fe4000f8ec0ff */
[----:B------:R-:W-:-:S07]  /*1820*/  ULEA UR4, UR4, UR5, 0x18 ;  /* 0x0000000504047291 */ /* 0x000fce000f8ec0ff */
[----:B------:R-:W1:Y:S02]  /*1830*/  LDS.U8 R0, [UR6+0x1c] ;  /* 0x00001c06ff007984 */ /* 0x000e640008000000 */
[----:B-1----:R-:W-:-:S13]  /*1840*/  ISETP.NE.AND P0, PT, R0, RZ, PT ;  /* 0x000000ff0000720c */ /* 0x002fda0003f05270 */
[----:B------:R-:W-:Y:S05]  /*1850*/  @P0 BRA `(.L_x_29) ;  /* 0x0000000000580947 */ /* 0x000fea0003800000 */
[----:B------:R-:W-:-:S13]  /*1860*/  ELECT P0, URZ, PT ;  /* 0x0000000000ff782f */ /* 0x000fda0003800000 */
[----:B------:R-:W-:Y:S05]  /*1870*/  @!P0 BRA `(.L_x_30) ;  /* 0x0000000000608947 */ /* 0x000fea0003800000 */
[----:B------:R-:W-:-:S05]  /*1880*/  UMOV UR5, 0x10 ;  /* 0x0000001000057882 */ /* 0x000fca0000000000 */
[----:B------:R-:W-:Y:S04]  /*1890*/  DEPBAR.LE SB1, 0x36 ;  /* 0x00009d800000791a */ /* 0x000fe80000000000 */
[----:B------:R-:W1:Y:S02]  /*18a0*/  UTCATOMSWS.FIND_AND_SET.ALIGN UP0, UR5, UR5 ;  /* 0x00000005000575e3 */ /* 0x000e640008000800 */
[----:B-1----:R-:W-:Y:S01]  /*18b0*/  MOV R3, UR5 ;  /* 0x0000000500037c02 */ /* 0x002fe20008000f00 */
[----:B------:R-:W-:Y:S06]  /*18c0*/  BRA.U UP0, `(.L_x_31) ;  /* 0x0000000100187547 */ /* 0x000fec000b800000 */
.L_x_32:
[----:B------:R-:W-:Y:S05]  /*18d0*/  NANOSLEEP 0x64 ;  /* 0x000000640000795d */ /* 0x000fea0003800000 */
[----:B------:R-:W-:-:S05]  /*18e0*/  UMOV UR5, 0x10 ;  /* 0x0000001000057882 */ /* 0x000fca0000000000 */
[----:B------:R-:W-:Y:S04]  /*18f0*/  DEPBAR.LE SB1, 0x36 ;  /* 0x00009d800000791a */ /* 0x000fe80000000000 */
[----:B------:R-:W1:Y:S02]  /*1900*/  UTCATOMSWS.FIND_AND_SET.ALIGN UP0, UR5, UR5 ;  /* 0x00000005000575e3 */ /* 0x000e640008000800 */
[----:B-1----:R-:W-:Y:S01]  /*1910*/  MOV R3, UR5 ;  /* 0x0000000500037c02 */ /* 0x002fe20008000f00 */
[----:B------:R-:W-:Y:S05]  /*1920*/  BRA.U !UP0, `(.L_x_32) ;  /* 0xfffffffd08e87547 */ /* 0x000fea000b83ffff */
.L_x_31:
[----:B------:R-:W-:-:S05]  /*1930*/  IMAD.MOV.U32 R0, RZ, RZ, 0xffff ;  /* 0x0000ffffff007424 */ /* 0x000fca00078e00ff */
[----:B------:R-:W-:Y:S01]  /*1940*/  SHF.L.U32 R2, R0, R3, RZ ;  /* 0x0000000300027219 */ /* 0x000fe200000006ff */
[----:B------:R-:W-:-:S04]  /*1950*/  HFMA2 R0, -RZ, RZ, 0, 5.9604644775390625e-08 ;  /* 0x00000001ff007431 */ /* 0x000fc800000001ff */
[----:B------:R1:W-:Y:S01]  /*1960*/  ATOMS.OR RZ, [UR6+0x14], R2 ;  /* 0x00001402ffff798c */ /* 0x0003e2000b000006 */
[----:B------:R-:W-:Y:S01]  /*1970*/  SHF.L.U32 R0, R0, R3, RZ ;  /* 0x0000000300007219 */ /* 0x000fe200000006ff */
[----:B------:R-:W-:-:S04]  /*1980*/  IMAD.SHL.U32 R3, R3, 0x20, RZ ;  /* 0x0000002003037824 */ /* 0x000fc800078e00ff */
[----:B------:R1:W-:Y:S04]  /*1990*/  ATOMS.OR RZ, [UR6+0x18], R0 ;  /* 0x00001800ffff798c */ /* 0x0003e8000b000006 */
[----:B------:R1:W-:Y:S01]  /*19a0*/  STS [UR4+0x70e0], R3 ;  /* 0x0070e003ff007988 */ /* 0x0003e20008000804 */
[----:B------:R-:W-:Y:S05]  /*19b0*/  BRA `(.L_x_30) ;  /* 0x0000000000107947 */ /* 0x000fea0003800000 */
.L_x_29:
[----:B------:R-:W-:Y:S02]  /*19c0*/  MOV R0, 0xffffffff ;  /* 0xffffffff00007802 */ /* 0x000fe40000000f00 */
[----:B------:R-:W-:-:S03]  /*19d0*/  MOV R2, 0x1a00 ;  /* 0x00001a0000027802 */ /* 0x000fc60000000f00 */
[----:B------:R1:W-:Y:S04]  /*19e0*/  STS [UR4+0x70e0], R0 ;  /* 0x0070e000ff007988 */ /* 0x0003e80008000804 */
[----:B-1----:R-:W-:Y:S05]  /*19f0*/  CALL.REL.NOINC `($__internal_1_$__cuda_sm10x_tcgen05_guardrail_trap_phase_invalid_during_alloc) ;  /* 0x000000e800ac7944 */ /* 0x002fea0003c00000 */
.L_x_30:
[----:B------:R-:W-:Y:S05]  /*1a00*/  WARPSYNC.ALL ;  /* 0x0000000000007948 */ /* 0x000fea0003800000 */
[----:B------:R-:W2:Y:S02]  /*1a10*/  LDCU UR9, c[0x0][0x384] ;  /* 0x00007080ff0977ac */ /* 0x000ea40008000800 */
[----:B--2---:R-:W-:Y:S01]  /*1a20*/  ISETP.NE.AND P0, PT, RZ, UR9, PT ;  /* 0x00000009ff007c0c */ /* 0x004fe2000bf05270 */
[----:B------:R-:W-:-:S12]  /*1a30*/  NOP ;  /* 0x0000000000007918 */ /* 0x000fd80000000000 */
[----:B------:R-:W-:Y:S05]  /*1a40*/  @!P0 EXIT ;  /* 0x000000000000894d */ /* 0x000fea0003800000 */
[----:B------:R-:W-:Y:S01]  /*1a50*/  UIADD3 UR5, UPT, UPT, UR4, 0x4000, URZ ;  /* 0x0000400004057890 */ /* 0x000fe2000fffe0ff */
[----:B------:R-:W-:Y:S01]  /*1a60*/  BSSY.RECONVERGENT B0, `(.L_x_33) ;  /* 0x000000b000007945 */ /* 0x000fe20003800200 */
[----:B------:R-:W-:Y:S02]  /*1a70*/  USHF.R.U32.HI UR20, URZ, 0x4, UR4 ;  /* 0x00000004ff147899 */ /* 0x000fe40008011604 */
[----:B------:R-:W-:Y:S02]  /*1a80*/  USHF.R.U32.HI UR5, URZ, 0x4, UR5 ;  /* 0x00000004ff057899 */ /* 0x000fe40008011605 */
[----:B------:R-:W-:Y:S02]  /*1a90*/  ULOP3.LUT UR20, UR20, 0x3fff, URZ, 0xc0, !UPT ;  /* 0x00003fff14147892 */ /* 0x000fe4000f8ec0ff */
[----:B------:R-:W-:Y:S02]  /*1aa0*/  ULOP3.LUT UR5, UR5, 0x3fff, URZ, 0xc0, !UPT ;  /* 0x00003fff05057892 */ /* 0x000fe4000f8ec0ff */
[----:B------:R-:W-:-:S02]  /*1ab0*/  ULOP3.LUT UR20, UR20, 0x10000, URZ, 0xfc, !UPT ;  /* 0x0001000014147892 */ /* 0x000fc4000f8efcff */
[----:B------:R-:W-:Y:S01]  /*1ac0*/  ULOP3.LUT UR6, UR5, 0x10000, URZ, 0xfc, !UPT ;  /* 0x0001000005067892 */ /* 0x000fe2000f8efcff */
[----:B------:R-:W-:Y:S01]  /*1ad0*/  UMOV UR21, 0x80004020 ;  /* 0x8000402000157882 */ /* 0x000fe20000000000 */
[----:B------:R-:W-:Y:S01]  /*1ae0*/  UMOV UR7, 0x80004020 ;  /* 0x8000402000077882 */ /* 0x000fe20000000000 */
[----:B------:R-:W-:Y:S06]  /*1af0*/  @!P4 BRA `(.L_x_34) ;  /* 0x000000000004c947 */ /* 0x000fec0003800000 */
[----:B------:R-:W-:Y:S05]  /*1b00*/  BPT.TRAP 0x1 ;  /* 0x000000040000795c */ /* 0x000fea0000300000 */
.L_x_34:
[----:B------:R-:W-:Y:S05]  /*1b10*/  BSYNC.RECONVERGENT B0 ;  /* 0x0000000000007941 */ /* 0x000fea0003800200 */
.L_x_33:
[----:B-1----:R-:W-:-:S04]  /*1b20*/  SHF.L.U32 R3, RZ, 0x1f, RZ ;  /* 0x0000001fff037819 */ /* 0x002fc800000006ff */
[----:B------:R-:W1:Y:S02]  /*1b30*/  SYNCS.PHASECHK.TRANS64.TRYWAIT P0, [UR4+0x7000], R3 ;  /* 0x00700003ff0075a7 */ /* 0x000e640008001104 */
[----:B-1----:R-:W-:Y:S05]  /*1b40*/  @!P0 BRA `(.L_x_35) ;  /* 0x000000d400748947 */ /* 0x002fea0003800000 */
.L_x_333:
[----:B------:R-:W-:Y:S05]  /*1b50*/  BRA.U !UP1, `(.L_x_36) ;  /* 0x0000000109047547 */ /* 0x000fea000b800000 */
[----:B------:R-:W-:Y:S05]  /*1b60*/  BPT.TRAP 0x1 ;  /* 0x000000040000795c */ /* 0x000fea0000300000 */
.L_x_36:
[----:B------:R-:W2:Y:S01]  /*1b70*/  SYNCS.PHASECHK.TRANS64.TRYWAIT P0, [UR4+0x7020], R3 ;  /* 0x00702003ff0075a7 */ /* 0x000ea20008001104 */
[----:B------:R-:W-:Y:S01]  /*1b80*/  ULOP3.LUT UR48, UR48, 0x1, URZ, 0xc0, !UPT ;  /* 0x0000000130307892 */ /* 0x000fe2000f8ec0ff */
[----:B--2---:R-:W-:Y:S11]  /*1b90*/  @!P0 BRA `(.L_x_37) ;  /* 0x000000d400788947 */ /* 0x004ff60003800000 */
.L_x_335:
[----:B------:R-:W-:-:S09]  /*1ba0*/  UISETP.NE.U32.AND UP0, UPT, UR48, 0x1, UPT ;  /* 0x000000013000788c */ /* 0x000fd2000bf05070 */
[----:B------:R-:W-:Y:S05]  /*1bb0*/  BRA.U !UP0, `(.L_x_38) ;  /* 0x0000000108047547 */ /* 0x000fea000b800000 */
[----:B------:R-:W-:Y:S05]  /*1bc0*/  BPT.TRAP 0x1 ;  /* 0x000000040000795c */ /* 0x000fea0000300000 */
.L_x_38:
[----:B------:R-:W-:-:S05]  /*1bd0*/  HFMA2 R2, -RZ, RZ, 0, 5.9604644775390625e-08 ;  /* 0x00000001ff027431 */ /* 0x000fca00000001ff */
[----:B------:R-:W-:-:S04]  /*1be0*/  SHF.L.U32 R2, R2, 0x1f, RZ ;  /* 0x0000001f02027819 */ /* 0x000fc800000006ff */
[----:B------:R-:W2:Y:S02]  /*1bf0*/  SYNCS.PHASECHK.TRANS64.TRYWAIT P0, [UR4+0x7058], R2 ;  /* 0x00705802ff0075a7 */ /* 0x000ea40008001104 */
[----:B--2---:R-:W-:Y:S05]  /*1c00*/  @!P0 BRA `(.L_x_39) ;  /* 0x000000d400748947 */ /* 0x004fea0003800000 */
.L_x_337:
[----:B-1----:R-:W-:Y:S01]  /*1c10*/  IMAD.MOV.U32 R0, RZ, RZ, RZ ;  /* 0x000000ffff007224 */ /* 0x002fe200078e00ff */
[----:B------:R-:W-:Y:S02]  /*1c20*/  UIADD3 UR12, UPT, UPT, UR6, 0x2, URZ ;  /* 0x00000002060c7890 */ /* 0x000fe4000fffe0ff */
[----:B------:R-:W-:Y:S02]  /*1c30*/  UIADD3 UR22, UPT, UPT, UR20, 0x2, URZ ;  /* 0x0000000214167890 */ /* 0x000fe4000fffe0ff */
[C---:B------:R-:W-:Y:S01]  /*1c40*/  R2UR UR10, R0.reuse ;  /* 0x00000000000a72ca */ /* 0x040fe200000e0000 */
[----:B------:R-:W-:Y:S01]  /*1c50*/  UMOV UR16, 0x0 ;  /* 0x0000000000107882 */ /* 0x000fe20000000000 */
[----:B------:R-:W-:Y:S01]  /*1c60*/  R2UR UR8, R0 ;  /* 0x00000000000872ca */ /* 0x000fe200000e0000 */
[----:B------:R-:W-:Y:S01]  /*1c70*/  UMOV UR17, 0x8100490 ;  /* 0x0810049000117882 */ /* 0x000fe20000000000 */
[----:B------:R-:W-:Y:S01]  /*1c80*/  UMOV UR13, 0x80004020 ;  /* 0x80004020000d7882 */ /* 0x000fe20000000000 */
[----:B------:R-:W-:Y:S01]  /*1c90*/  UMOV UR23, 0x80004020 ;  /* 0x8000402000177882 */ /* 0x000fe20000000000 */
[----:B------:R-:W-:Y:S01]  /*1ca0*/  UMOV UR14, 0x0 ;  /* 0x00000000000e7882 */ /* 0x000fe20000000000 */
[----:B------:R-:W-:Y:S01]  /*1cb0*/  UMOV UR15, 0x8100490 ;  /* 0x08100490000f7882 */ /* 0x000fe20000000000 */
[----:B------:R-:W-:-:S05]  /*1cc0*/  UISETP.NE.AND UP4, UPT, UR48, URZ, UPT ;  /* 0x000000ff3000728c */ /* 0x000fca000bf85270 */
[----:B------:R1:W-:Y:S02]  /*1cd0*/  UTCHMMA gdesc[UR20], gdesc[UR6], tmem[UR10], tmem[UR16], idesc[UR17], !UPT ;  /* 0x00ff1006140075ea */ /* 0x0003e4000f80000a */
[----:B------:R1:W-:Y:S02]  /*1ce0*/  UTCHMMA gdesc[UR22], gdesc[UR12], tmem[UR8], tmem[UR14], idesc[UR15], UPT ;  /* 0x00ff0e0c160075ea */ /* 0x0003e4000b800008 */
[----:B------:R-:W-:Y:S05]  /*1cf0*/  BRA.U UP4, `(.L_x_40) ;  /* 0x0000000104047547 */ /* 0x000fea000b800000 */
[----:B-1----:R-:W-:Y:S05]  /*1d00*/  BPT.TRAP 0x1 ;  /* 0x000000040000795c */ /* 0x002fea0000300000 */
.L_x_40:
[----:B-1----:R-:W-:Y:S01]  /*1d10*/  UIADD3 UR8, UPT, UPT, UR4, 0x7050, URZ ;  /* 0x0000705004087890 */ /* 0x002fe2000fffe0ff */
[----:B------:R-:W-:Y:S08]  /*1d20*/  BSSY.RECONVERGENT B0, `(.L_x_41) ;  /* 0x0000004000007945 */ /* 0x000ff00003800200 */
[----:B------:R1:W-:Y:S01]  /*1d30*/  UTCBAR [UR8], URZ ;  /* 0x000000ff080073e9 */ /* 0x0003e200080000ff */
[----:B------:R-:W-:Y:S05]  /*1d40*/  @!P4 BRA `(.L_x_42) ;  /* 0x000000000004c947 */ /* 0x000fea0003800000 */
[----:B-1----:R-:W-:Y:S05]  /*1d50*/  BPT.TRAP 0x1 ;  /* 0x000000040000795c */ /* 0x002fea0000300000 */
.L_x_42:
[----:B-1----:R-:W-:Y:S05]  /*1d60*/  BSYNC.RECONVERGENT B0 ;  /* 0x0000000000007941 */ /* 0x002fea0003800200 */
.L_x_41:
[----:B------:R-:W1:Y:S01]  /*1d70*/  SYNCS.PHASECHK.TRANS64.TRYWAIT P0, [UR4+0x7008], R3 ;  /* 0x00700803ff0075a7 */ /* 0x000e620008001104 */
[----:B------:R-:W-:Y:S01]  /*1d80*/  ULOP3.LUT UR47, UR47, 0x1, URZ, 0xc0, !UPT ;  /* 0x000000012f2f7892 */ /* 0x000fe2000f8ec0ff */
[----:B-1----:R-:W-:Y:S11]  /*1d90*/  @!P0 BRA `(.L_x_43) ;  /* 0x000000d400288947 */ /* 0x002ff60003800000 */
.L_x_339:
[----:B------:R-:W-:-:S09]  /*1da0*/  UISETP.NE.U32.AND UP0, UPT, UR47, 0x1, UPT ;  /* 0x000000012f00788c */ /* 0x000fd2000bf05070 */
[----:B------:R-:W-:Y:S05]  /*1db0*/  BRA.U !UP0, `(.L_x_44) ;  /* 0x0000000108047547 */ /* 0x000fea000b800000 */
[----:B------:R-:W-:Y:S05]  /*1dc0*/  BPT.TRAP 0x1 ;  /* 0x000000040000795c */ /* 0x000fea0000300000 */
.L_x_44:
[----:B------:R-:W3:Y:S02]  /*1dd0*/  SYNCS.PHASECHK.TRANS64.TRYWAIT P0, [UR4+0x7068], R2 ;  /* 0x00706802ff0075a7 */ /* 0x000ee40008001104 */
[----:B---3--:R-:W-:Y:S05]  /*1de0*/  @!P0 BRA `(.L_x_45) ;  /* 0x000000d4002c8947 */ /* 0x008fea0003800000 */
.L_x_341:
[----:B-1----:R-:W-:Y:S01]  /*1df0*/  IMAD.MOV.U32 R0, RZ, RZ, 0x80 ;  /* 0x00000080ff007424 */ /* 0x002fe200078e00ff */
[----:B------:R-:W-:Y:S02]  /*1e00*/  UIADD3 UR18, UPT, UPT, UR20, 0x200, URZ ;  /* 0x0000020014127890 */ /* 0x000fe4000fffe0ff */
[----:B------:R-:W-:Y:S02]  /*1e10*/  UIADD3 UR16, UPT, UPT, UR20, 0x202, URZ ;  /* 0x0000020214107890 */ /* 0x000fe4000fffe0ff */
[C---:B------:R-:W-:Y:S01]  /*1e20*/  R2UR UR10, R0.reuse ;  /* 0x00000000000a72ca */ /* 0x040fe200000e0000 */
[----:B------:R-:W-:Y:S01]  /*1e30*/  UMOV UR14, 0x0 ;  /* 0x00000000000e7882 */ /* 0x000fe20000000000 */
[----:B------:R-:W-:Y:S01]  /*1e40*/  R2UR UR8, R0 ;  /* 0x00000000000872ca */ /* 0x000fe200000e0000 */
[----:B------:R-:W-:Y:S01]  /*1e50*/  UMOV UR15, 0x8100490 ;  /* 0x08100490000f7882 */ /* 0x000fe20000000000 */
[----:B------:R-:W-:Y:S01]  /*1e60*/  UMOV UR24, UR12 ;  /* 0x0000000c00187c82 */ /* 0x000fe20008000000 */
[----:B------:R-:W-:Y:S01]  /*1e70*/  UMOV UR19, 0x80004020 ;  /* 0x8000402000137882 */ /* 0x000fe20000000000 */
[----:B------:R-:W-:Y:S01]  /*1e80*/  UMOV UR25, 0x80004020 ;  /* 0x8000402000197882 */ /* 0x000fe20000000000 */
[----:B------:R-:W-:Y:S01]  /*1e90*/  UMOV UR12, 0x0 ;  /* 0x00000000000c7882 */ /* 0x000fe20000000000 */
[----:B------:R-:W-:Y:S01]  /*1ea0*/  UMOV UR13, 0x8100490 ;  /* 0x08100490000d7882 */ /* 0x000fe20000000000 */
[----:B------:R-:W-:Y:S01]  /*1eb0*/  UMOV UR17, 0x80004020 ;  /* 0x8000402000117882 */ /* 0x000fe20000000000 */
[----:B------:R-:W-:-:S03]  /*1ec0*/  UISETP.NE.AND UP3, UPT, UR47, URZ, UPT ;  /* 0x000000ff2f00728c */ /* 0x000fc6000bf65270 */
[----:B------:R1:W-:Y:S02]  /*1ed0*/  UTCHMMA gdesc[UR18], gdesc[UR6], tmem[UR10], tmem[UR14], idesc[UR15], !UPT ;  /* 0x00ff0e06120075ea */ /* 0x0003e4000f80000a */
[----:B------:R1:W-:Y:S04]  /*1ee0*/  UTCHMMA gdesc[UR16], gdesc[UR24], tmem[UR8], tmem[UR12], idesc[UR13], UPT ;  /* 0x00ff0c18100075ea */ /* 0x0003e8000b800008 */
[----:B------:R-:W-:Y:S05]  /*1ef0*/  BRA.U UP3, `(.L_x_46) ;  /* 0x0000000103047547 */ /* 0x000fea000b800000 */
[----:B-1----:R-:W-:Y:S05]  /*1f00*/  BPT.TRAP 0x1 ;  /* 0x000000040000795c */ /* 0x002fea0000300000 */
.L_x_46:
[----:B-1----:R-:W-:-:S09]  /*1f10*/  UIADD3 UR8, UPT, UPT, UR4, 0x7060, URZ ;  /* 0x0000706004087890 */ /* 0x002fd2000fffe0ff */
[----:B------:R1:W-:Y:S01]  /*1f20*/  UTCBAR [UR8], URZ ;  /* 0x000000ff080073e9 */ /* 0x0003e200080000ff */
[----:B------:R-:W-:Y:S05]  /*1f30*/  BRA.U !UP1, `(.L_x_47) ;  /* 0x0000000109047547 */ /* 0x000fea000b800000 */
[----:B-1----:R-:W-:Y:S05]  /*1f40*/  BPT.TRAP 0x1 ;  /* 0x000000040000795c */ /* 0x002fea0000300000 */
.L_x_47:
[----:B-1----:R-:W-:-:S09]  /*1f50*/  UIADD3 UR8, UPT, UPT, UR4, 0x7038, URZ ;  /* 0x0000703804087890 */ /* 0x002fd2000fffe0ff */
[----:B------:R1:W-:Y:S01]  /*1f60*/  UTCBAR [UR8], URZ ;  /* 0x000000ff080073e9 */ /* 0x0003e200080000ff */
[----:B------:R-:W-:Y:S05]  /*1f70*/  BRA.U !UP1, `(.L_x_48) ;  /* 0x0000000109047547 */ /* 0x000fea000b800000 */
[----:B-1----:R-:W-:Y:S05]  /*1f80*/  BPT.TRAP 0x1 ;  /* 0x000000040000795c */ /* 0x002fea0000300000 */
.L_x_48:
[----:B------:R-:W3:Y:S02]  /*1f90*/  SYNCS.PHASECHK.TRANS64.TRYWAIT P0, [UR4+0x7028], R3 ;  /* 0x00702803ff0075a7 */ /* 0x000ee40008001104 */
[----:B---3--:R-:W-:Y:S05]  /*1fa0*/  @!P0 BRA `(.L_x_49) ;  /* 0x000000d000d48947 */ /* 0x008fea0003800000 */
.L_x_343:
[----:B------:R-:W-:Y:S05]  /*1fb0*/  BRA.U UP5, `(.L_x_50) ;  /* 0x0000000105047547 */ /* 0x000fea000b800000 */
[----:B-1----:R-:W-:Y:S05]  /*1fc0*/  BPT.TRAP 0x1 ;  /* 0x000000040000795c */ /* 0x002fea0000300000 */
.L_x_50:
[----:B------:R-:W4:Y:S02]  /*1fd0*/  SYNCS.PHASECHK.TRANS64.TRYWAIT P0, [UR4+0x70a0], R2 ;  /* 0x0070a002ff0075a7 */ /* 0x000f240008001104 */
[----:B----4-:R-:W-:Y:S05]  /*1fe0*/  @!P0 BRA `(.L_x_51) ;  /* 0x000000d000dc8947 */ /* 0x010fea0003800000 */
.L_x_345:
[----:B------:R-:W-:Y:S05]  /*1ff0*/  BRA.U UP4, `(.L_x_52) ;  /* 0x0000000104047547 */ /* 0x000fea000b800000 */
[----:B-1----:R-:W-:Y:S05]  /*2000*/  BPT.TRAP 0x1 ;  /* 0x000000040000795c */ /* 0x002fea0000300000 */
.L_x_52:
[----:B------:R-:W4:Y:S02]  /*2010*/  SYNCS.PHASECHK.TRANS64.TRYWAIT P0, [UR4+0x7058], R3 ;  /* 0x00705803ff0075a7 */ /* 0x000f240008001104 */
[----:B----4-:R-:W-:Y:S05]  /*2020*/  @!P0 BRA `(.L_x_53) ;  /* 0x000000d000e48947 */ /* 0x010fea0003800000 */
.L_x_347:
[----:B---3--:R-:W-:Y:S01]  /*2030*/  IMAD.MOV.U32 R0, RZ, RZ, 0x20 ;  /* 0x00000020ff007424 */ /* 0x008fe200078e00ff */
[----:B------:R-:W-:Y:S02]  /*2040*/  UIADD3 UR36, UPT, UPT, UR5, 0x100, URZ ;  /* 0x0000010005247890 */ /* 0x000fe4000fffe0ff */
[----:B------:R-:W-:Y:S02]  /*2050*/  UIADD3 UR34, UPT, UPT, UR5, 0x140, URZ ;  /* 0x0000014005227890 */ /* 0x000fe4000fffe0ff */
[----:B------:R-:W-:Y:S01]  /*2060*/  R2UR UR15, R0 ;  /* 0x00000000000f72ca */ /* 0x000fe200000e0000 */
[----:B------:R-:W-:Y:S01]  /*2070*/  IMAD.MOV.U32 R0, RZ, RZ, 0x100 ;  /* 0x00000100ff007424 */ /* 0x000fe200078e00ff */
[----:B------:R-:W-:Y:S02]  /*2080*/  UIADD3 UR32, UPT, UPT, UR5, 0x180, URZ ;  /* 0x0000018005207890 */ /* 0x000fe4000fffe0ff */
[----:B------:R-:W-:Y:S02]  /*2090*/  UIADD3 UR30, UPT, UPT, UR5, 0x1c0, URZ ;  /* 0x000001c0051e7890 */ /* 0x000fe4000fffe0ff */
[----:B------:R-:W-:Y:S01]  /*20a0*/  R2UR UR16, R0 ;  /* 0x00000000001072ca */ /* 0x000fe200000e0000 */
[----:B------:R-:W-:Y:S01]  /*20b0*/  IMAD.MOV.U32 R0, RZ, RZ, 0x28 ;  /* 0x00000028ff007424 */ /* 0x000fe200078e00ff */
[----:B------:R-:W-:Y:S01]  /*20c0*/  UMOV UR28, 0x0 ;  /* 0x00000000001c7882 */ /* 0x000fe20000000000 */
[----:B------:R-:W-:Y:S01]  /*20d0*/  UMOV UR29, 0x8090490 ;  /* 0x08090490001d7882 */ /* 0x000fe20000000000 */
[----:B------:R-:W-:Y:S01]  /*20e0*/  UMOV UR37, 0x80004020 ;  /* 0x8000402000257882 */ /* 0x000fe20000000000 */
[----:B------:R-:W-:Y:S01]  /*20f0*/  UMOV UR26, 0x0 ;  /* 0x00000000001a7882 */ /* 0x000fe20000000000 */
        /* <DEDUP_REMOVED lines=9> */
[----:B------:R3:W-:Y:S01]  /*2190*/  UTCHMMA tmem[UR15], gdesc[UR36], tmem[UR16], tmem[UR28], idesc[UR29], !UPT ;  /* 0x00ff1c240f0079ea */ /* 0x0007e2000f800010 */
[----:B------:R-:W-:Y:S01]  /*21a0*/  UMOV UR18, 0x0 ;  /* 0x0000000000127882 */ /* 0x000fe20000000000 */
[----:B------:R-:W-:Y:S01]  /*21b0*/  UMOV UR19, 0x8090490 ;  /* 0x0809049000137882 */ /* 0x000fe20000000000 */
[----:B------:R-:W-:Y:S01]  /*21c0*/  R2UR UR11, R0 ;  /* 0x00000000000b72ca */ /* 0x000fe200000e0000 */
[----:B------:R-:W-:Y:S01]  /*21d0*/  IMAD.MOV.U32 R0, RZ, RZ, 0x100 ;  /* 0x00000100ff007424 */ /* 0x000fe200078e00ff */
[----:B------:R-:W-:-:S04]  /*21e0*/  UMOV UR31, 0x80004020 ;  /* 0x80004020001f7882 */ /* 0x000fc80000000000 */
[----:B------:R-:W-:Y:S01]  /*21f0*/  R2UR UR12, R0 ;  /* 0x00000000000c72ca */ /* 0x000fe200000e0000 */
[----:B------:R-:W-:Y:S01]  /*2200*/  IMAD.MOV.U32 R0, RZ, RZ, 0x38 ;  /* 0x00000038ff007424 */ /* 0x000fe200078e00ff */
[----:B------:R3:W-:Y:S04]  /*2210*/  UTCHMMA tmem[UR13], gdesc[UR34], tmem[UR14], tmem[UR26], idesc[UR27], UPT ;  /* 0x00ff1a220d0079ea */ /* 0x0007e8000b80000e */
[----:B-1----:R-:W-:Y:S01]  /*2220*/  R2UR UR8, R0 ;  /* 0x00000000000872ca */ /* 0x002fe200000e0000 */
[----:B------:R-:W-:-:S05]  /*2230*/  IMAD.MOV.U32 R0, RZ, RZ, 0x100 ;  /* 0x00000100ff007424 */ /* 0x000fca00078e00ff */
[----:B------:R-:W-:Y:S01]  /*2240*/  R2UR UR10, R0 ;  /* 0x00000000000a72ca */ /* 0x000fe200000e0000 */
[----:B------:R3:W-:-:S12]  /*2250*/  UTCHMMA tmem[UR11], gdesc[UR32], tmem[UR12], tmem[UR24], idesc[UR25], UPT ;  /* 0x00ff18200b0079ea */ /* 0x0007d8000b80000c */
[----:B------:R3:W-:Y:S01]  /*2260*/  UTCHMMA tmem[UR8], gdesc[UR30], tmem[UR10], tmem[UR18], idesc[UR19], UPT ;  /* 0x00ff121e080079ea */ /* 0x0007e2000b80000a */
[----:B------:R-:W-:Y:S05]  /*2270*/  BRA.U UP5, `(.L_x_54) ;  /* 0x0000000105047547 */ /* 0x000fea000b800000 */
[----:B---3--:R-:W-:Y:S05]  /*2280*/  BPT.TRAP 0x1 ;  /* 0x000000040000795c */ /* 0x008fea0000300000 */
.L_x_54:
[----:B---3--:R-:W-:Y:S01]  /*2290*/  UIADD3 UR10, UPT, UPT, UR4, 0x7090, URZ ;  /* 0x00007090040a7890 */ /* 0x008fe2000fffe0ff */
[----:B------:R-:W-:Y:S01]  /*22a0*/  HFMA2 R6, -RZ, RZ, 0, 5.9604644775390625e-08 ;  /* 0x00000001ff067431 */ /* 0x000fe200000001ff */
[----:B------:R-:W-:Y:S01]  /*22b0*/  UISETP.GE.AND UP0, UPT, UR9, 0x41, UPT ;  /* 0x000000410900788c */ /* 0x000fe2000bf06270 */
[----:B--2---:R-:W-:Y:S01]  /*22c0*/  MOV R5, RZ ;  /* 0x000000ff00057202 */ /* 0x004fe20000000f00 */
[----:B------:R-:W-:Y:S01]  /*22d0*/  UMOV UR19, URZ ;  /* 0x000000ff00137c82 */ /* 0x000fe20008000000 */
[----:B------:R-:W-:Y:S01]  /*22e0*/  UMOV UR8, 0x100 ;  /* 0x0000010000087882 */ /* 0x000fe20000000000 */
[----:B------:R-:W-:-:S03]  /*22f0*/  UMOV UR18, 0x1 ;  /* 0x0000000100127882 */ /* 0x000fc60000000000 */
[----:B------:R1:W-:Y:S02]  /*2300*/  UTCBAR [UR10], URZ ;  /* 0x000000ff0a0073e9 */ /* 0x0003e400080000ff */
[----:B------:R-:W-:Y:S05]  /*2310*/  BRA.U !UP0, `(.L_x_55) ;  /* 0x0000000d08247547 */ /* 0x000fea000b800000 */
[----:B------:R-:W-:Y:S01]  /*2320*/  UIADD3 UR9, UPT, UPT, UR9, 0x3f, URZ ;  /* 0x0000003f09097890 */ /* 0x000fe2000fffe0ff */
[----:B------:R-:W-:Y:S01]  /*2330*/  CS2R R4, SRZ ;  /* 0x0000000000047805 */ /* 0x000fe2000001ff00 */
[----:B------:R-:W-:Y:S01]  /*2340*/  IMAD.MOV.U32 R6, RZ, RZ, 0x1 ;  /* 0x00000001ff067424 */ /* 0x000fe200078e00ff */
[----:B------:R-:W-:Y:S01]  /*2350*/  MOV R2, RZ ;  /* 0x000000ff00027202 */ /* 0x000fe20000000f00 */
[----:B------:R-:W-:Y:S01]  /*2360*/  USHF.R.S32.HI UR17, URZ, 0x1f, UR9 ;  /* 0x0000001fff117899 */ /* 0x000fe20008011409 */
[----:B------:R-:W-:Y:S01]  /*2370*/  UMOV UR34, 0x2 ;  /* 0x0000000200227882 */ /* 0x000fe20000000000 */
[----:B------:R-:W-:Y:S02]  /*2380*/  UMOV UR18, 0x1 ;  /* 0x0000000100127882 */ /* 0x000fe40000000000 */
[----:B------:R-:W-:Y:S01]  /*2390*/  ULEA.HI UR17, UR17, UR9, URZ, 0x6 ;  /* 0x0000000911117291 */ /* 0x000fe2000f8f30ff */
[----:B------:R-:W-:Y:S01]  /*23a0*/  UMOV UR19, URZ ;  /* 0x000000ff00137c82 */ /* 0x000fe20008000000 */
[----:B------:R-:W-:-:S02]  /*23b0*/  UMOV UR24, 0x1 ;  /* 0x0000000100187882 */ /* 0x000fc40000000000 */
[----:B------:R-:W-:-:S12]  /*23c0*/  USHF.R.S32.HI UR17, URZ, 0x6, UR17 ;  /* 0x00000006ff117899 */ /* 0x000fd80008011411 */
.L_x_74:
[----:B--2---:R-:W-:Y:S05]  /*23d0*/  BRA.U !UP1, `(.L_x_56) ;  /* 0x0000000109047547 */ /* 0x004fea000b800000 */
[----:B-1----:R-:W-:Y:S05]  /*23e0*/  BPT.TRAP 0x1 ;  /* 0x000000040000795c */ /* 0x002fea0000300000 */
.L_x_56:
[----:B------:R-:W-:Y:S01]  /*23f0*/  ULEA UR8, UR34, UR4, 0x3 ;  /* 0x0000000422087291 */ /* 0x000fe2000f8e18ff */
[----:B------:R-:W-:Y:S08]  /*2400*/  SHF.L.U32 R3, R2, 0x1f, RZ ;  /* 0x0000001f02037819 */ /* 0x000ff000000006ff */
[----:B------:R-:W2:Y:S02]  /*2410*/  SYNCS.PHASECHK.TRANS64.TRYWAIT P0, [UR8+0x7020], R3 ;  /* 0x00702003ff0075a7 */ /* 0x000ea40008001108 */
[----:B--2---:R-:W-:Y:S05]  /*2420*/  @!P0 BRA `(.L_x_57) ;  /* 0x000000cc00fc8947 */ /* 0x004fea0003800000 */
.L_x_349:
[----:B------:R-:W-:Y:S01]  /*2430*/  UIADD3 UR16, UPT, UPT, UR34, 0x1, URZ ;  /* 0x0000000122107890 */ /* 0x000fe2000fffe0ff */
[----:B--2---:R-:W-:Y:S01]  /*2440*/  IMAD.MOV.U32 R0, RZ, RZ, RZ ;  /* 0x000000ffff007224 */ /* 0x004fe200078e00ff */
[----:B------:R-:W-:Y:S02]  /*2450*/  ULEA UR34, UR34, UR6, 0x8 ;  /* 0x0000000622227291 */ /* 0x000fe4000f8e40ff */
[----:B------:R-:W-:Y:S02]  /*2460*/  UISETP.NE.AND UP4, UPT, UR48, URZ, UPT ;  /* 0x000000ff3000728c */ /* 0x000fe4000bf85270 */
[----:B------:R-:W-:Y:S01]  /*2470*/  UIADD3 UR32, UPT, UPT, UR34, 0x2, URZ ;  /* 0x0000000222207890 */ /* 0x000fe2000fffe0ff */
[C---:B------:R-:W-:Y:S01]  /*2480*/  R2UR UR9, R0.reuse ;  /* 0x00000000000972ca */ /* 0x040fe200000e0000 */
[----:B------:R-:W-:Y:S01]  /*2490*/  UISETP.NE.AND UP0, UPT, UR16, 0x3, UPT ;  /* 0x000000031000788c */ /* 0x000fe2000bf05270 */
[----:B------:R-:W-:Y:S01]  /*24a0*/  R2UR UR8, R0 ;  /* 0x00000000000872ca */ /* 0x000fe200000e0000 */
[----:B------:R-:W-:Y:S01]  /*24b0*/  UMOV UR35, 0x80004020 ;  /* 0x8000402000237882 */ /* 0x000fe20000000000 */
[----:B------:R-:W-:Y:S01]  /*24c0*/  UMOV UR26, 0x0 ;  /* 0x00000000001a7882 */ /* 0x000fe20000000000 */
[----:B-1----:R-:W-:Y:S02]  /*24d0*/  USEL UR10, URZ, 0x1, UP0 ;  /* 0x00000001ff0a7887 */ /* 0x002fe40008000000 */
[----:B------:R-:W-:Y:S01]  /*24e0*/  USEL UR16, UR16, URZ, UP0 ;  /* 0x000000ff10107287 */ /* 0x000fe20008000000 */
[----:B------:R-:W-:Y:S01]  /*24f0*/  UMOV UR27, 0x8100490 ;  /* 0x08100490001b7882 */ /* 0x000fe20000000000 */
[----:B------:R-:W-:Y:S01]  /*2500*/  UMOV UR33, 0x80004020 ;  /* 0x8000402000217882 */ /* 0x000fe20000000000 */
[----:B------:R-:W-:Y:S01]  /*2510*/  UMOV UR14, UR22 ;  /* 0x00000016000e7c82 */ /* 0x000fe20008000000 */
[----:B------:R-:W-:Y:S02]  /*2520*/  UMOV UR15, 0x80004020 ;  /* 0x80004020000f7882 */ /* 0x000fe40000000000 */
[----:B------:R1:W-:Y:S01]  /*2530*/  UTCHMMA gdesc[UR20], gdesc[UR34], tmem[UR9], tmem[UR26], idesc[UR27], !UPT ;  /* 0x00ff1a22140075ea */ /* 0x0003e2000f800009 */
[----:B------:R-:W-:Y:S01]  /*2540*/  UMOV UR12, 0x0 ;  /* 0x00000000000c7882 */ /* 0x000fe20000000000 */
[----:B------:R-:W-:Y:S01]  /*2550*/  LOP3.LUT R2, R2, UR10, RZ, 0x3c, !PT ;  /* 0x0000000a02027c12 */ /* 0x000fe2000f8e3cff */
[----:B------:R-:W-:Y:S02]  /*2560*/  UMOV UR13, 0x8100490 ;  /* 0x08100490000d7882 */ /* 0x000fe40000000000 */
[----:B------:R1:W-:Y:S01]  /*2570*/  UTCHMMA gdesc[UR14], gdesc[UR32], tmem[UR8], tmem[UR12], idesc[UR13], UPT ;  /* 0x00ff0c200e0075ea */ /* 0x0003e2000b800008 */
[----:B------:R-:W-:Y:S05]  /*2580*/  BRA.U UP4, `(.L_x_58) ;  /* 0x0000000104047547 */ /* 0x000fea000b800000 */
[----:B-1----:R-:W-:Y:S05]  /*2590*/  BPT.TRAP 0x1 ;  /* 0x000000040000795c */ /* 0x002fea0000300000 */
.L_x_58:
[----:B------:R-:W-:Y:S01]  /*25a0*/  LOP3.LUT R4, R4, 0x1, RZ, 0x3c, !PT ;  /* 0x0000000104047812 */ /* 0x000fe200078e3cff */
[----:B-1----:R-:W-:Y:S09]  /*25b0*/  UIADD3 UR8, UPT, UPT, UR4, 0x7050, URZ ;  /* 0x0000705004087890 */ /* 0x002ff2000fffe0ff */
[----:B------:R1:W-:Y:S01]  /*25c0*/  UTCBAR [UR8], URZ ;  /* 0x000000ff080073e9 */ /* 0x0003e200080000ff */
[----:B------:R-:W-:Y:S05]  /*25d0*/  BRA.U UP5, `(.L_x_59) ;  /* 0x0000000105047547 */ /* 0x000fea000b800000 */
[----:B-1----:R-:W-:Y:S05]  /*25e0*/  BPT.TRAP 0x1 ;  /* 0x000000040000795c */ /* 0x002fea0000300000 */
.L_x_59:
[----:B------:R-:W-:Y:S01]  /*25f0*/  SHF.L.U32 R3, R6, 0x1f, RZ ;  /* 0x0000001f06037819 */ /* 0x000fe200000006ff */
[----:B------:R-:W-:Y:S03]  /*2600*/  UISETP.NE.AND UP3, UPT, UR47, URZ, UPT ;  /* 0x000000ff2f00728c */ /* 0x000fe6000bf65270 */
[----:B------:R-:W2:Y:S02]  /*2610*/  SYNCS.PHASECHK.TRANS64.TRYWAIT P0, [UR4+0x70a8], R3 ;  /* 0x0070a803ff0075a7 */ /* 0x000ea40008001104 */
[----:B--2---:R-:W-:Y:S06]  /*2620*/  @!P0 BRA `(.L_x_60) ;  /* 0x000000cc00948947 */ /* 0x004fec0003800000 */
.L_x_351:
[----:B------:R-:W-:Y:S05]  /*2630*/  BRA.U UP3, `(.L_x_61) ;  /* 0x0000000103047547 */ /* 0x000fea000b800000 */
[----:B-1----:R-:W-:Y:S05]  /*2640*/  BPT.TRAP 0x1 ;  /* 0x000000040000795c */ /* 0x002fea0000300000 */
.L_x_61:
[----:B--2---:R-:W-:Y:S04]  /*2650*/  SHF.L.U32 R3, R5, 0x1f, RZ ;  /* 0x0000001f05037819 */ /* 0x004fe800000006ff */
[----:B------:R-:W2:Y:S02]  /*2660*/  SYNCS.PHASECHK.TRANS64.TRYWAIT P0, [UR4+0x7068], R3 ;  /* 0x00706803ff0075a7 */ /* 0x000ea40008001104 */
[----:B--2---:R-:W-:Y:S05]  /*2670*/  @!P0 BRA `(.L_x_62) ;  /* 0x000000cc00988947 */ /* 0x004fea0003800000 */
.L_x_353:
[----:B------:R-:W-:Y:S01]  /*2680*/  ULEA UR30, UR24, UR5, 0x8 ;  /* 0x00000005181e7291 */ /* 0x000fe2000f8e40ff */
[----:B--2---:R-:W-:Y:S01]  /*2690*/  IMAD.MOV.U32 R0, RZ, RZ, 0xa0 ;  /* 0x000000a0ff007424 */ /* 0x004fe200078e00ff */
[----:B------:R-:W-:Y:S02]  /*26a0*/  UISETP.NE.U32.AND UP0, UPT, UR19, URZ, UPT ;  /* 0x000000ff1300728c */ /* 0x000fe4000bf05070 */
[----:B------:R-:W-:Y:S02]  /*26b0*/  UIADD3 UR28, UPT, UPT, UR30, 0x40, URZ ;  /* 0x000000401e1c7890 */ /* 0x000fe4000fffe0ff */
[----:B------:R-:W-:Y:S01]  /*26c0*/  UIADD3 UR26, UPT, UPT, UR30, 0x80, URZ ;  /* 0x000000801e1a7890 */ /* 0x000fe2000fffe0ff */
[----:B------:R-:W-:Y:S01]  /*26d0*/  R2UR UR14, R0 ;  /* 0x00000000000e72ca */ /* 0x000fe200000e0000 */
[----:B------:R-:W-:Y:S01]  /*26e0*/  UIADD3 UR24, UPT, UPT, UR30, 0xc0, URZ ;  /* 0x000000c01e187890 */ /* 0x000fe2000fffe0ff */
        /* <DEDUP_REMOVED lines=19> */
[----:B------:R2:W-:Y:S04]  /*2820*/  UTCHMMA tmem[UR14], gdesc[UR30], tmem[UR15], tmem[UR42], idesc[UR43], UP0 ;  /* 0x00ff2a1e0e0079ea */ /* 0x0005e8000800000f */
[----:B------:R-:W-:Y:S01]  /*2830*/  R2UR UR10, R0 ;  /* 0x00000000000a72ca */ /* 0x000fe200000e0000 */
[----:B------:R-:W-:Y:S05]  /*2840*/  IMAD.MOV.U32 R0, RZ, RZ, 0x180 ;  /* 0x00000180ff007424 */ /* 0x000fea00078e00ff */
[----:B------:R-:W-:Y:S01]  /*2850*/  R2UR UR11, R0 ;  /* 0x00000000000b72ca */ /* 0x000fe200000e0000 */
[----:B------:R-:W-:Y:S01]  /*2860*/  IMAD.MOV.U32 R0, RZ, RZ, 0xb8 ;  /* 0x000000b8ff007424 */ /* 0x000fe200078e00ff */
[----:B------:R2:W-:Y:S04]  /*2870*/  UTCHMMA tmem[UR12], gdesc[UR28], tmem[UR13], tmem[UR40], idesc[UR41], UPT ;  /* 0x00ff281c0c0079ea */ /* 0x0005e8000b80000d */
[----:B-1----:R-:W-:Y:S01]  /*2880*/  R2UR UR8, R0 ;  /* 0x00000000000872ca */ /* 0x002fe200000e0000 */
[----:B------:R-:W-:Y:S05]  /*2890*/  IMAD.MOV.U32 R0, RZ, RZ, 0x180 ;  /* 0x00000180ff007424 */ /* 0x000fea00078e00ff */
[----:B------:R-:W-:Y:S01]  /*28a0*/  R2UR UR9, R0 ;  /* 0x00000000000972ca */ /* 0x000fe200000e0000 */
[----:B------:R2:W-:Y:S11]  /*28b0*/  UTCHMMA tmem[UR10], gdesc[UR26], tmem[UR11], tmem[UR38], idesc[UR39], UPT ;  /* 0x00ff261a0a0079ea */ /* 0x0005f6000b80000b */
[----:B------:R-:W-:Y:S01]  /*28c0*/  @!UPT UIADD3 URZ, UPT, UPT, URZ, URZ, URZ ;  /* 0x000000fffffff290 */ /* 0x000fe2000fffe0ff */
[----:B------:R2:W-:Y:S01]  /*28d0*/  UTCHMMA tmem[UR8], gdesc[UR24], tmem[UR9], tmem[UR36], idesc[UR37], UPT ;  /* 0x00ff2418080079ea */ /* 0x0005e2000b800009 */
[----:B------:R-:W-:Y:S05]  /*28e0*/  BRA.U UP5, `(.L_x_63) ;  /* 0x0000000105047547 */ /* 0x000fea000b800000 */
[----:B--2---:R-:W-:Y:S05]  /*28f0*/  BPT.TRAP 0x1 ;  /* 0x000000040000795c */ /* 0x004fea0000300000 */
.L_x_63:
[----:B------:R-:W-:Y:S01]  /*2900*/  LOP3.LUT R6, R6, 0x1, RZ, 0x3c, !PT ;  /* 0x0000000106067812 */ /* 0x000fe200078e3cff */
[----:B--2---:R-:W-:Y:S09]  /*2910*/  UIADD3 UR8, UPT, UPT, UR4, 0x7098, URZ ;  /* 0x0000709804087890 */ /* 0x004ff2000fffe0ff */
[----:B------:R1:W-:Y:S01]  /*2920*/  UTCBAR [UR8], URZ ;  /* 0x000000ff080073e9 */ /* 0x0003e200080000ff */
[----:B------:R-:W-:Y:S05]  /*2930*/  BRA.U !UP1, `(.L_x_64) ;  /* 0x0000000109047547 */ /* 0x000fea000b800000 */
[----:B-1----:R-:W-:Y:S05]  /*2940*/  BPT.TRAP 0x1 ;  /* 0x000000040000795c */ /* 0x002fea0000300000 */
.L_x_64:
[----:B------:R-:W-:Y:S01]  /*2950*/  ULEA UR10, UR18, UR4, 0x3 ;  /* 0x00000004120a7291 */ /* 0x000fe2000f8e18ff */
[----:B------:R-:W-:Y:S01]  /*2960*/  IMAD.MOV.U32 R0, RZ, RZ, 0x80 ;  /* 0x00000080ff007424 */ /* 0x000fe200078e00ff */
[----:B------:R-:W-:Y:S02]  /*2970*/  UIADD3 UR14, UPT, UPT, UR20, 0x200, URZ ;  /* 0x00000200140e7890 */ /* 0x000fe4000fffe0ff */
[----:B------:R-:W-:Y:S02]  /*2980*/  UIADD3 UR10, UPT, UPT, UR10, 0x7038, URZ ;  /* 0x000070380a0a7890 */ /* 0x000fe4000fffe0ff */
[----:B------:R-:W-:Y:S01]  /*2990*/  UIADD3 UR12, UPT, UPT, UR20, 0x202, URZ ;  /* 0x00000202140c7890 */ /* 0x000fe2000fffe0ff */
[C---:B------:R-:W-:Y:S01]  /*29a0*/  R2UR UR9, R0.reuse ;  /* 0x00000000000972ca */ /* 0x040fe200000e0000 */
[----:B------:R-:W-:Y:S01]  /*29b0*/  UIADD3 UR18, UPT, UPT, UR18, 0x1, URZ ;  /* 0x0000000112127890 */ /* 0x000fe2000fffe0ff */
[----:B-1----:R-:W-:Y:S01]  /*29c0*/  R2UR UR8, R0 ;  /* 0x00000000000872ca */ /* 0x002fe200000e0000 */
[----:B------:R-:W-:Y:S01]  /*29d0*/  UMOV UR35, 0x80004020 ;  /* 0x8000402000237882 */ /* 0x000fe20000000000 */
[----:B------:R-:W-:Y:S01]  /*29e0*/  UMOV UR15, 0x80004020 ;  /* 0x80004020000f7882 */ /* 0x000fe20000000000 */
[----:B------:R-:W-:Y:S01]  /*29f0*/  UISETP.NE.AND UP0, UPT, UR18, 0x3, UPT ;  /* 0x000000031200788c */ /* 0x000fe2000bf05270 */
[----:B------:R1:W-:Y:S01]  /*2a00*/  UTCBAR [UR10], URZ ;  /* 0x000000ff0a0073e9 */ /* 0x0003e200080000ff */
[----:B------:R-:W-:Y:S01]  /*2a10*/  UMOV UR24, 0x0 ;  /* 0x0000000000187882 */ /* 0x000fe20000000000 */
[----:B------:R-:W-:Y:S01]  /*2a20*/  UMOV UR25, 0x8100490 ;  /* 0x0810049000197882 */ /* 0x000fe20000000000 */
[----:B------:R-:W-:Y:S01]  /*2a30*/  USEL UR18, UR18, URZ, UP0 ;  /* 0x000000ff12127287 */ /* 0x000fe20008000000 */
[----:B------:R-:W-:Y:S01]  /*2a40*/  UMOV UR33, 0x80004020 ;  /* 0x8000402000217882 */ /* 0x000fe20000000000 */
[----:B------:R-:W-:Y:S02]  /*2a50*/  UMOV UR13, 0x80004020 ;  /* 0x80004020000d7882 */ /* 0x000fe40000000000 */
[----:B------:R1:W-:Y:S01]  /*2a60*/  UTCHMMA gdesc[UR14], gdesc[UR34], tmem[UR9], tmem[UR24], idesc[UR25], !UPT ;  /* 0x00ff18220e0075ea */ /* 0x0003e2000f800009 */
[----:B------:R-:W-:Y:S01]  /*2a70*/  UMOV UR26, 0x0 ;  /* 0x00000000001a7882 */ /* 0x000fe20000000000 */
[----:B------:R-:W-:Y:S02]  /*2a80*/  UMOV UR27, 0x8100490 ;  /* 0x08100490001b7882 */ /* 0x000fe40000000000 */
[----:B------:R1:W-:Y:S01]  /*2a90*/  UTCHMMA gdesc[UR12], gdesc[UR32], tmem[UR8], tmem[UR26], idesc[UR27], UPT ;  /* 0x00ff1a200c0075ea */ /* 0x0003e2000b800008 */
[----:B------:R-:W-:Y:S05]  /*2aa0*/  BRA.U UP3, `(.L_x_65) ;  /* 0x0000000103047547 */ /* 0x000fea000b800000 */
[----:B-1----:R-:W-:Y:S05]  /*2ab0*/  BPT.TRAP 0x1 ;  /* 0x000000040000795c */ /* 0x002fea0000300000 */
.L_x_65:
[----:B-1----:R-:W-:Y:S09]  /*2ac0*/  UIADD3 UR8, UPT, UPT, UR4, 0x7060, URZ ;  /* 0x0000706004087890 */ /* 0x002ff2000fffe0ff */
[----:B------:R1:W-:Y:S01]  /*2ad0*/  UTCBAR [UR8], URZ ;  /* 0x000000ff080073e9 */ /* 0x0003e200080000ff */
[----:B------:R-:W-:Y:S05]  /*2ae0*/  BRA.U !UP1, `(.L_x_66) ;  /* 0x0000000109047547 */ /* 0x000fea000b800000 */
[----:B-1----:R-:W-:Y:S05]  /*2af0*/  BPT.TRAP 0x1 ;  /* 0x000000040000795c */ /* 0x002fea0000300000 */
.L_x_66:
[----:B-1----:R-:W-:Y:S02]  /*2b00*/  ULEA UR8, UR18, UR4, 0x3 ;  /* 0x0000000412087291 */ /* 0x002fe4000f8e18ff */
[----:B------:R-:W-:Y:S02]  /*2b10*/  UIADD3 UR18, UPT, UPT, UR18, 0x1, URZ ;  /* 0x0000000112127890 */ /* 0x000fe4000fffe0ff */
[----:B------:R-:W-:Y:S02]  /*2b20*/  UIADD3 UR9, UPT, UPT, UR8, 0x7038, URZ ;  /* 0x0000703808097890 */ /* 0x000fe4000fffe0ff */
[----:B------:R-:W-:Y:S04]  /*2b30*/  UISETP.NE.AND UP0, UPT, UR18, 0x3, UPT ;  /* 0x000000031200788c */ /* 0x000fe8000bf05270 */
[----:B------:R-:W-:Y:S03]  /*2b40*/  USEL UR18, UR18, URZ, UP0 ;  /* 0x000000ff12127287 */ /* 0x000fe60008000000 */
[----:B------:R1:W-:Y:S01]  /*2b50*/  UTCBAR [UR9], URZ ;  /* 0x000000ff090073e9 */ /* 0x0003e200080000ff */
[----:B------:R-:W-:Y:S08]  /*2b60*/  BRA.U !UP1, `(.L_x_67) ;  /* 0x0000000109047547 */ /* 0x000ff0000b800000 */
[----:B-1----:R-:W-:Y:S05]  /*2b70*/  BPT.TRAP 0x1 ;  /* 0x000000040000795c */ /* 0x002fea0000300000 */
.L_x_67:
[----:B------:R-:W-:Y:S01]  /*2b80*/  ULEA UR8, UR16, UR4, 0x3 ;  /* 0x0000000410087291 */ /* 0x000fe2000f8e18ff */
[----:B------:R-:W-:Y:S08]  /*2b90*/  SHF.L.U32 R3, R2, 0x1f, RZ ;  /* 0x0000001f02037819 */ /* 0x000ff000000006ff */
[----:B------:R-:W2:Y:S02]  /*2ba0*/  SYNCS.PHASECHK.TRANS64.TRYWAIT P0, [UR8+0x7020], R3 ;  /* 0x00702003ff0075a7 */ /* 0x000ea40008001108 */
[----:B--2---:R-:W-:Y:S05]  /*2bb0*/  @!P0 BRA `(.L_x_68) ;  /* 0x000000c800608947 */ /* 0x004fea0003800000 */
.L_x_355:
[----:B------:R-:W-:Y:S05]  /*2bc0*/  BRA.U UP5, `(.L_x_69) ;  /* 0x0000000105047547 */ /* 0x000fea000b800000 */
[----:B-1----:R-:W-:Y:S05]  /*2bd0*/  BPT.TRAP 0x1 ;  /* 0x000000040000795c */ /* 0x002fea0000300000 */
.L_x_69:
[----:B--2---:R-:W-:Y:S04]  /*2be0*/  SHF.L.U32 R3, R6, 0x1f, RZ ;  /* 0x0000001f06037819 */ /* 0x004fe800000006ff */
[----:B------:R-:W2:Y:S02]  /*2bf0*/  SYNCS.PHASECHK.TRANS64.TRYWAIT P0, [UR4+0x70a0], R3 ;  /* 0x0070a003ff0075a7 */ /* 0x000ea40008001104 */
[----:B--2---:R-:W-:Y:S05]  /*2c00*/  @!P0 BRA `(.L_x_70) ;  /* 0x000000c800648947 */ /* 0x004fea0003800000 */
.L_x_357:
[----:B------:R-:W-:Y:S05]  /*2c10*/  BRA.U UP4, `(.L_x_71) ;  /* 0x0000000104047547 */ /* 0x000fea000b800000 */
[----:B-1----:R-:W-:Y:S05]  /*2c20*/  BPT.TRAP 0x1 ;  /* 0x000000040000795c */ /* 0x002fea0000300000 */
.L_x_71:
[----:B--2---:R-:W-:Y:S04]  /*2c30*/  SHF.L.U32 R3, R4, 0x1f, RZ ;  /* 0x0000001f04037819 */ /* 0x004fe800000006ff */
[----:B------:R-:W2:Y:S02]  /*2c40*/  SYNCS.PHASECHK.TRANS64.TRYWAIT P0, [UR4+0x7058], R3 ;  /* 0x00705803ff0075a7 */ /* 0x000ea40008001104 */
[----:B--2---:R-:W-:Y:S05]  /*2c50*/  @!P0 BRA `(.L_x_72) ;  /* 0x000000c800688947 */ /* 0x004fea0003800000 */
.L_x_359:
[----:B------:R-:W-:Y:S01]  /*2c60*/  USHF.L.U32 UR8, UR16, 0x8, URZ ;  /* 0x0000000810087899 */ /* 0x000fe200080006ff */
[----:B--2---:R-:W-:Y:S01]  /*2c70*/  IMAD.MOV.U32 R0, RZ, RZ, 0x20 ;  /* 0x00000020ff007424 */ /* 0x004fe200078e00ff */
[----:B------:R-:W-:Y:S01]  /*2c80*/  UMOV UR39, 0x80004020 ;  /* 0x8000402000277882 */ /* 0x000fe20000000000 */
[----:B------:R-:W-:Y:S01]  /*2c90*/  UMOV UR30, 0x0 ;  /* 0x00000000001e7882 */ /* 0x000fe20000000000 */
[----:B------:R-:W-:Y:S02]  /*2ca0*/  UIADD3 UR38, UPT, UPT, UR5, UR8, URZ ;  /* 0x0000000805267290 */ /* 0x000fe4000fffe0ff */
[----:B------:R-:W-:Y:S01]  /*2cb0*/  R2UR UR15, R0 ;  /* 0x00000000000f72ca */ /* 0x000fe200000e0000 */
[----:B------:R-:W-:Y:S01]  /*2cc0*/  IMAD.MOV.U32 R0, RZ, RZ, 0x100 ;  /* 0x00000100ff007424 */ /* 0x000fe200078e00ff */
[----:B------:R-:W-:Y:S02]  /*2cd0*/  UIADD3 UR36, UPT, UPT, UR38, 0x40, URZ ;  /* 0x0000004026247890 */ /* 0x000fe4000fffe0ff */
[----:B------:R-:W-:Y:S02]  /*2ce0*/  UIADD3 UR34, UPT, UPT, UR38, 0x80, URZ ;  /* 0x0000008026227890 */ /* 0x000fe4000fffe0ff */
        /* <DEDUP_REMOVED lines=15> */
[----:B------:R2:W-:Y:S01]  /*2de0*/  UTCHMMA tmem[UR15], gdesc[UR38], tmem[UR19], tmem[UR30], idesc[UR31], UPT ;  /* 0x00ff1e260f0079ea */ /* 0x0005e2000b800013 */
[----:B------:R-:W-:Y:S01]  /*2df0*/  UMOV UR24, 0x0 ;  /* 0x0000000000187882 */ /* 0x000fe20000000000 */
[----:B------:R-:W-:Y:S02]  /*2e00*/  UMOV UR25, 0x8090490 ;  /* 0x0809049000197882 */ /* 0x000fe40000000000 */
        /* <DEDUP_REMOVED lines=13> */
.L_x_73:
[----:B--2---:R-:W-:Y:S01]  /*2ee0*/  UIADD3 UR10, UPT, UPT, UR4, 0x7090, URZ ;  /* 0x00007090040a7890 */ /* 0x004fe2000fffe0ff */
[----:B------:R-:W-:Y:S01]  /*2ef0*/  LOP3.LUT R5, R5, 0x1, RZ, 0x3c, !PT ;  /* 0x0000000105057812 */ /* 0x000fe200078e3cff */
[----:B------:R-:W-:Y:S02]  /*2f00*/  UIADD3 UR34, UPT, UPT, UR16, 0x1, URZ ;  /* 0x0000000110227890 */ /* 0x000fe4000fffe0ff */
[----:B------:R-:W-:Y:S02]  /*2f10*/  UISETP.GT.AND UP0, UPT, UR17, 0x2, UPT ;  /* 0x000000021100788c */ /* 0x000fe4000bf04270 */
[----:B------:R-:W-:Y:S02]  /*2f20*/  UISETP.NE.AND UP2, UPT, UR34, 0x3, UPT ;  /* 0x000000032200788c */ /* 0x000fe4000bf45270 */
[----:B------:R-:W-:Y:S01]  /*2f30*/  UIADD3 UR17, UPT, UPT, UR17, -0x1, URZ ;  /* 0xffffffff11117890 */ /* 0x000fe2000fffe0ff */
[----:B------:R2:W-:Y:S01]  /*2f40*/  UTCBAR [UR10], URZ ;  /* 0x000000ff0a0073e9 */ /* 0x0005e200080000ff */
[----:B------:R-:W-:Y:S02]  /*2f50*/  USEL UR9, URZ, 0x1, UP2 ;  /* 0x00000001ff097887 */ /* 0x000fe40009000000 */
[----:B------:R-:W-:Y:S01]  /*2f60*/  USEL UR34, UR34, URZ, UP2 ;  /* 0x000000ff22227287 */ /* 0x000fe20009000000 */
[----:B------:R-:W-:Y:S01]  /*2f70*/  UMOV UR19, 0x1 ;  /* 0x0000000100137882 */ /* 0x000fe20000000000 */
[----:B------:R-:W-:Y:S02]  /*2f80*/  UMOV UR24, UR16 ;  /* 0x0000001000187c82 */ /* 0x000fe40008000000 */
[----:B------:R-:W-:Y:S01]  /*2f90*/  LOP3.LUT R2, R2, UR9, RZ, 0x3c, !PT ;  /* 0x0000000902027c12 */ /* 0x000fe2000f8e3cff */
[----:B------:R-:W-:Y:S05]  /*2fa0*/  BRA.U UP0, `(.L_x_74) ;  /* 0xfffffff500087547 */ /* 0x000fea000b83ffff */
.L_x_55:
[----:B------:R-:W-:Y:S04]  /*2fb0*/  BSSY.RECONVERGENT B0, `(.L_x_75) ;  /* 0x0000003000007945 */ /* 0x000fe80003800200 */
[----:B------:R-:W-:Y:S05]  /*2fc0*/  @!P4 BRA `(.L_x_76) ;  /* 0x000000000004c947 */ /* 0x000fea0003800000 */
[----:B-12---:R-:W-:Y:S05]  /*2fd0*/  BPT.TRAP 0x1 ;  /* 0x000000040000795c */ /* 0x006fea0000300000 */
.L_x_76:
[----:B-12---:R-:W-:Y:S05]  /*2fe0*/  BSYNC.RECONVERGENT B0 ;  /* 0x0000000000007941 */ /* 0x006fea0003800200 */
.L_x_75:
[----:B------:R-:W-:Y:S01]  /*2ff0*/  UIADD3 UR6, UPT, UPT, UR4, 0x7010, URZ ;  /* 0x0000701004067890 */ /* 0x000fe2000fffe0ff */
[----:B------:R-:W-:Y:S08]  /*3000*/  BSSY.RECONVERGENT B0, `(.L_x_77) ;  /* 0x0000004000007945 */ /* 0x000ff00003800200 */
[----:B------:R1:W-:Y:S01]  /*3010*/  UTCBAR [UR6], URZ ;  /* 0x000000ff060073e9 */ /* 0x0003e200080000ff */
[----:B------:R-:W-:Y:S05]  /*3020*/  @!P4 BRA `(.L_x_78) ;  /* 0x000000000004c947 */ /* 0x000fea0003800000 */
[----:B-1----:R-:W-:Y:S05]  /*3030*/  BPT.TRAP 0x1 ;  /* 0x000000040000795c */ /* 0x002fea0000300000 */
.L_x_78:
[----:B-1----:R-:W-:Y:S05]  /*3040*/  BSYNC.RECONVERGENT B0 ;  /* 0x0000000000007941 */ /* 0x002fea0003800200 */
.L_x_77:
[----:B------:R-:W-:-:S09]  /*3050*/  UIADD3 UR6, UPT, UPT, UR4, 0x7018, URZ ;  /* 0x0000701804067890 */ /* 0x000fd2000fffe0ff */
[----:B------:R1:W-:Y:S01]  /*3060*/  UTCBAR [UR6], URZ ;  /* 0x000000ff060073e9 */ /* 0x0003e200080000ff */
[----:B------:R-:W-:Y:S05]  /*3070*/  BRA.U UP5, `(.L_x_79) ;  /* 0x0000000105047547 */ /* 0x000fea000b800000 */
[----:B-1----:R-:W-:Y:S05]  /*3080*/  BPT.TRAP 0x1 ;  /* 0x000000040000795c */ /* 0x002fea0000300000 */
.L_x_79:
[----:B------:R-:W-:-:S04]  /*3090*/  SHF.L.U32 R3, R6, 0x1f, RZ ;  /* 0x0000001f06037819 */ /* 0x000fc800000006ff */
[----:B------:R-:W2:Y:S02]  /*30a0*/  SYNCS.PHASECHK.TRANS64.TRYWAIT P0, [UR4+0x70a8], R3 ;  /* 0x0070a803ff0075a7 */ /* 0x000ea40008001104 */
[----:B--2---:R-:W-:Y:S05]  /*30b0*/  @!P0 BRA `(.L_x_80) ;  /* 0x000000c400688947 */ /* 0x004fea0003800000 */
.L_x_361:
[----:B------:R-:W-:Y:S05]  /*30c0*/  BRA.U UP3, `(.L_x_81) ;  /* 0x0000000103047547 */ /* 0x000fea000b800000 */
[----:B-1----:R-:W-:Y:S05]  /*30d0*/  BPT.TRAP 0x1 ;  /* 0x000000040000795c */ /* 0x002fea0000300000 */
.L_x_81:
[----:B------:R-:W-:-:S04]  /*30e0*/  SHF.L.U32 R5, R5, 0x1f, RZ ;  /* 0x0000001f05057819 */ /* 0x000fc800000006ff */
[----:B------:R-:W3:Y:S02]  /*30f0*/  SYNCS.PHASECHK.TRANS64.TRYWAIT P0, [UR4+0x7068], R5 ;  /* 0x00706805ff0075a7 */ /* 0x000ee40008001104 */
[----:B---3--:R-:W-:Y:S05]  /*3100*/  @!P0 BRA `(.L_x_82) ;  /* 0x000000c4006c8947 */ /* 0x008fea0003800000 */
.L_x_363:
[----:B--2---:R-:W-:Y:S01]  /*3110*/  IMAD.MOV.U32 R0, RZ, RZ, 0xa0 ;  /* 0x000000a0ff007424 */ /* 0x004fe200078e00ff */
[----:B------:R-:W-:Y:S02]  /*3120*/  UIADD3 UR16, UPT, UPT, UR5, UR8, URZ ;  /* 0x0000000805107290 */ /* 0x000fe4000fffe0ff */
[----:B------:R-:W-:Y:S02]  /*3130*/  UISETP.NE.U32.AND UP0, UPT, UR19, URZ, UPT ;  /* 0x000000ff1300728c */ /* 0x000fe4000bf05070 */
[----:B------:R-:W-:Y:S01]  /*3140*/  R2UR UR13, R0 ;  /* 0x00000000000d72ca */ /* 0x000fe200000e0000 */
[----:B------:R-:W-:Y:S01]  /*3150*/  IMAD.MOV.U32 R0, RZ, RZ, 0x180 ;  /* 0x00000180ff007424 */ /* 0x000fe200078e00ff */
[----:B------:R-:W-:Y:S02]  /*3160*/  UIADD3 UR32, UPT, UPT, UR16, 0x40, URZ ;  /* 0x0000004010207890 */ /* 0x000fe4000fffe0ff */
[----:B------:R-:W-:Y:S02]  /*3170*/  UIADD3 UR30, UPT, UPT, UR16, 0x80, URZ ;  /* 0x00000080101e7890 */ /* 0x000fe4000fffe0ff */
[----:B------:R-:W-:Y:S01]  /*3180*/  R2UR UR14, R0 ;  /* 0x00000000000e72ca */ /* 0x000fe200000e0000 */
[----:B------:R-:W-:Y:S01]  /*3190*/  IMAD.MOV.U32 R0, RZ, RZ, 0xa8 ;  /* 0x000000a8ff007424 */ /* 0x000fe200078e00ff */
[----:B------:R-:W-:Y:S01]  /*31a0*/  UIADD3 UR28, UPT, UPT, UR16, 0xc0, URZ ;  /* 0x000000c0101c7890 */ /* 0x000fe2000fffe0ff */
[----:B------:R-:W-:Y:S01]  /*31b0*/  UMOV UR26, 0x0 ;  /* 0x00000000001a7882 */ /* 0x000fe20000000000 */
[----:B------:R-:W-:-:S02]  /*31c0*/  UMOV UR27, 0x8090490 ;  /* 0x08090490001b7882 */ /* 0x000fc40000000000 */
        /* <DEDUP_REMOVED lines=11> */
[----:B------:R2:W-:Y:S01]  /*3280*/  UTCHMMA tmem[UR13], gdesc[UR16], tmem[UR14], tmem[UR26], idesc[UR27], UP0 ;  /* 0x00ff1a100d0079ea */ /* 0x0005e2000800000e */
[----:B------:R-:W-:Y:S01]  /*3290*/  R2UR UR9, R0 ;  /* 0x00000000000972ca */ /* 0x000fe200000e0000 */
[----:B------:R-:W-:Y:S01]  /*32a0*/  IMAD.MOV.U32 R0, RZ, RZ, 0x180 ;  /* 0x00000180ff007424 */ /* 0x000fe200078e00ff */
[----:B------:R-:W-:Y:S01]  /*32b0*/  UMOV UR20, 0x0 ;  /* 0x0000000000147882 */ /* 0x000fe20000000000 */
[----:B------:R-:W-:Y:S01]  /*32c0*/  UMOV UR21, 0x8090490 ;  /* 0x0809049000157882 */ /* 0x000fe20000000000 */
[----:B------:R-:W-:-:S02]  /*32d0*/  UMOV UR29, 0x80004020 ;  /* 0x80004020001d7882 */ /* 0x000fc40000000000 */
        /* <DEDUP_REMOVED lines=9> */
[----:B--2---:R-:W-:Y:S05]  /*3370*/  BPT.TRAP 0x1 ;  /* 0x000000040000795c */ /* 0x004fea0000300000 */
.L_x_83:
[----:B------:R-:W-:-:S09]  /*3380*/  UIADD3 UR5, UPT, UPT, UR4, 0x7098, URZ ;  /* 0x0000709804057890 */ /* 0x000fd2000fffe0ff */
[----:B------:R1:W-:Y:S01]  /*3390*/  UTCBAR [UR5], URZ ;  /* 0x000000ff050073e9 */ /* 0x0003e200080000ff */
[----:B------:R-:W-:Y:S05]  /*33a0*/  BRA.U !UP1, `(.L_x_84) ;  /* 0x0000000109047547 */ /* 0x000fea000b800000 */
[----:B-12---:R-:W-:Y:S05]  /*33b0*/  BPT.TRAP 0x1 ;  /* 0x000000040000795c */ /* 0x006fea0000300000 */
.L_x_84:
[----:B-1----:R-:W-:-:S04]  /*33c0*/  ULEA UR5, UR18, UR4, 0x3 ;  /* 0x0000000412057291 */ /* 0x002fc8000f8e18ff */
[----:B------:R-:W-:-:S09]  /*33d0*/  UIADD3 UR5, UPT, UPT, UR5, 0x7038, URZ ;  /* 0x0000703805057890 */ /* 0x000fd2000fffe0ff */
[----:B------:R1:W-:Y:S01]  /*33e0*/  UTCBAR [UR5], URZ ;  /* 0x000000ff050073e9 */ /* 0x0003e200080000ff */
[----:B------:R-:W-:Y:S05]  /*33f0*/  BRA.U UP4, `(.L_x_85) ;  /* 0x0000000104047547 */ /* 0x000fea000b800000 */
[----:B-12---:R-:W-:Y:S05]  /*3400*/  BPT.TRAP 0x1 ;  /* 0x000000040000795c */ /* 0x006fea0000300000 */
.L_x_85:
[----:B-1----:R-:W-:-:S09]  /*3410*/  UIADD3 UR5, UPT, UPT, UR4, 0x7050, URZ ;  /* 0x0000705004057890 */ /* 0x002fd2000fffe0ff */
[----:B------:R1:W-:Y:S01]  /*3420*/  UTCBAR [UR5], URZ ;  /* 0x000000ff050073e9 */ /* 0x0003e200080000ff */
[----:B------:R-:W-:Y:S05]  /*3430*/  BRA.U UP3, `(.L_x_86) ;  /* 0x0000000103047547 */ /* 0x000fea000b800000 */
[----:B-12---:R-:W-:Y:S05]  /*3440*/  BPT.TRAP 0x1 ;  /* 0x000000040000795c */ /* 0x006fea0000300000 */
.L_x_86:
[----:B------:R-:W-:-:S13]  /*3450*/  ELECT P0, URZ, PT ;  /* 0x0000000000ff782f */ /* 0x000fda0003800000 */
[----:B-12---:R-:W-:Y:S05]  /*3460*/  @!P0 EXIT ;  /* 0x000000000000894d */ /* 0x006fea0003800000 */
[----:B------:R-:W-:-:S09]  /*3470*/  UIADD3 UR4, UPT, UPT, UR4, 0x7060, URZ ;  /* 0x0000706004047890 */ /* 0x000fd2000fffe0ff */
[----:B------:R1:W-:Y:S01]  /*3480*/  UTCBAR [UR4], URZ ;  /* 0x000000ff040073e9 */ /* 0x0003e200080000ff */
[----:B------:R-:W-:Y:S01]  /*3490*/  NOP ;  /* 0x0000000000007918 */ /* 0x000fe20000000000 */
[----:B-1----:R-:W-:Y:S05]  /*34a0*/  EXIT ;  /* 0x000000000000794d */ /* 0x002fea0003800000 */
.L_x_28:
[----:B------:R-:W-:-:S08]  /*34b0*/  NOP ;  /* 0x0000000000007918 */ /* 0x000fd00000000000 */
[----:B------:R-:W1:-:S00]  /*34c0*/  USETMAXREG.DEALLOC.CTAPOOL 0x60 ;  /* 0x00000060000079c8 */ /* 0x000e4000080e0500 */
[----:B------:R-:W2:Y:S01]  /*34d0*/  S2UR UR42, SR_CTAID.X ;  /* 0x00000000002a79c3 */ /* 0x000ea20000002500 */
[----:B------:R-:W3:Y:S01]  /*34e0*/  LDCU UR4, c[0x0][0x380] ;  /* 0x00007000ff0477ac */ /* 0x000ee20008000800 */
[----:B--2---:R-:W-:-:S04]  /*34f0*/  USHF.L.U32 UR41, UR42, 0x8, URZ ;  /* 0x000000082a297899 */ /* 0x004fc800080006ff */
[----:B---3--:R-:W-:-:S06]  /*3500*/  UISETP.GE.U32.AND UP0, UPT, UR41, UR4, UPT ;  /* 0x000000042900728c */ /* 0x008fcc000bf06070 */
[----:B------:R-:W-:-:S13]  /*3510*/  PLOP3.LUT P0, PT, PT, PT, UP0, 0x80, 0x8 ;  /* 0x000000000008781c */ /* 0x000fda0003f0f008 */
[----:B-1----:R-:W-:Y:S05]  /*3520*/  @P0 EXIT ;  /* 0x000000000000094d */ /* 0x002fea0003800000 */
[----:B------:R-:W1:Y:S01]  /*3530*/  LDCU UR5, c[0x0][0x384] ;  /* 0x00007080ff0577ac */ /* 0x000e620008000800 */
[----:B------:R-:W2:Y:S01]  /*3540*/  LDCU.64 UR48, c[0x0][0x358] ;  /* 0x00006b00ff3077ac */ /* 0x000ea20008000a00 */
[----:B-1----:R-:W-:-:S09]  /*3550*/  UISETP.NE.AND UP0, UPT, UR5, URZ, UPT ;  /* 0x000000ff0500728c */ /* 0x002fd2000bf05270 */
[----:B--2---:R-:W-:Y:S05]  /*3560*/  BRA.U UP0, `(.L_x_87) ;  /* 0x00000035006c7547 */ /* 0x004fea000b800000 */
[----:B------:R-:W-:-:S09]  /*3570*/  UISETP.NE.AND UP0, UPT, UR38, URZ, UPT ;  /* 0x000000ff2600728c */ /* 0x000fd2000bf05270 */
[----:B------:R-:W-:Y:S05]  /*3580*/  BRA.U UP0, `(.L_x_88) ;  /* 0x0000000100047547 */ /* 0x000fea000b800000 */
[----:B------:R-:W-:Y:S05]  /*3590*/  BPT.TRAP 0x1 ;  /* 0x000000040000795c */ /* 0x000fea0000300000 */
.L_x_88:
[----:B------:R-:W1:Y:S01]  /*35a0*/  S2R R16, SR_CgaCtaId ;  /* 0x0000000000107919 */ /* 0x000e620000008800 */
[----:B------:R-:W-:Y:S01]  /*35b0*/  IMAD.MOV.U32 R3, RZ, RZ, 0x1 ;  /* 0x00000001ff037424 */ /* 0x000fe200078e00ff */
[----:B------:R-:W-:Y:S02]  /*35c0*/  MOV R5, 0x400 ;  /* 0x0000040000057802 */ /* 0x000fe40000000f00 */
[----:B------:R-:W-:Y:S02]  /*35d0*/  LOP3.LUT P1, R17, R18, 0x7f, RZ, 0xc0, !PT ;  /* 0x0000007f12117812 */ /* 0x000fe4000782c0ff */
[----:B------:R-:W-:Y:S02]  /*35e0*/  SHF.L.U32 R3, R3, 0x1f, RZ ;  /* 0x0000001f03037819 */ /* 0x000fe400000006ff */
[----:B-1----:R-:W-:-:S04]  /*35f0*/  LEA R16, R16, R5, 0x18 ;  /* 0x0000000510107211 */ /* 0x002fc800078ec0ff */
[----:B------:R-:W1:Y:S02]  /*3600*/  SYNCS.PHASECHK.TRANS64.TRYWAIT P0, [R16+URZ+0x70c0], R3 ;  /* 0x0070c003100075a7 */ /* 0x000e6400080011ff */
[----:B-1----:R-:W-:Y:S05]  /*3610*/  @!P0 BRA `(.L_x_89) ;  /* 0x000000c000408947 */ /* 0x002fea0003800000 */
.L_x_364:
[----:B------:R-:W-:Y:S04]  /*3620*/  BSSY.RECONVERGENT B6, `(.L_x_90) ;  /* 0x000023e000067945 */ /* 0x000fe80003800200 */
[----:B------:R-:W-:Y:S05]  /*3630*/  @P1 BRA `(.L_x_91) ;  /* 0x0000002000f01947 */ /* 0x000fea0003800000 */
[----:B------:R-:W2:Y:S01]  /*3640*/  S2UR UR4, SR_CTAID.Z ;  /* 0x00000000000479c3 */ /* 0x000ea20000002700 */
[----:B------:R-:W2:Y:S01]  /*3650*/  LDCU UR7, c[0x0][0x370] ;  /* 0x00006e00ff0777ac */ /* 0x000ea20008000800 */
[----:B------:R-:W3:Y:S06]  /*3660*/  LDCU UR5, c[0x0][0x374] ;  /* 0x00006e80ff0577ac */ /* 0x000eec0008000800 */
[----:B------:R-:W4:Y:S01]  /*3670*/  S2UR UR6, SR_CTAID.Y ;  /* 0x00000000000679c3 */ /* 0x000f220000002600 */
[----:B--2---:R-:W-:-:S04]  /*3680*/  UIMAD UR4, UR7, UR4, URZ ;  /* 0x00000004070472a4 */ /* 0x004fc8000f8e02ff */
[----:B------:R-:W-:Y:S02]  /*3690*/  UIADD3 UR4, UPT, UPT, URZ, -UR4, URZ ;  /* 0x80000004ff047290 */ /* 0x000fe4000fffe0ff */
[----:B----4-:R-:W-:Y:S02]  /*36a0*/  UIMAD UR6, UR7, UR6, UR42 ;  /* 0x00000006070672a4 */ /* 0x010fe4000f8e022a */
[----:B---3--:R-:W-:-:S04]  /*36b0*/  UIMAD UR4, UR4, UR5, URZ ;  /* 0x00000005040472a4 */ /* 0x008fc8000f8e02ff */
[----:B------:R-:W-:-:S09]  /*36c0*/  UISETP.NE.AND UP0, UPT, UR6, UR4, UPT ;  /* 0x000000040600728c */ /* 0x000fd2000bf05270 */
[----:B------:R-:W-:Y:S05]  /*36d0*/  BRA.U UP0, `(.L_x_91) ;  /* 0x0000002100c87547 */ /* 0x000fea000b800000 */
[----:B------:R-:W2:Y:S01]  /*36e0*/  LDC.64 R8, c[0x4][0xa0] ;  /* 0x01002800ff087b82 */ /* 0x000ea20000000a00 */
[----:B------:R-:W-:Y:S01]  /*36f0*/  MOV R23, 0x0 ;  /* 0x0000000000177802 */ /* 0x000fe20000000f00 */
[----:B------:R-:W3:Y:S01]  /*3700*/  LDCU.64 UR4, c[0x4][0xd0] ;  /* 0x01001a00ff0477ac */ /* 0x000ee20008000a00 */
[----:B------:R-:W-:Y:S01]  /*3710*/  IMAD.U32 R22, RZ, RZ, UR40 ;  /* 0x00000028ff167e24 */ /* 0x000fe2000f8e00ff */
[----:B------:R-:W-:Y:S01]  /*3720*/  MOV R7, UR39 ;  /* 0x0000002700077c02 */ /* 0x000fe20008000f00 */
[----:B------:R-:W-:-:S03]  /*3730*/  IMAD.U32 R6, RZ, RZ, UR40 ;  /* 0x00000028ff067e24 */ /* 0x000fc6000f8e00ff */
[----:B-1----:R1:W4:Y:S01]  /*3740*/  LDC.64 R2, c[0x4][R23] ;  /* 0x0100000017027b82 */ /* 0x0023220000000a00 */
[----:B------:R-:W-:-:S05]  /*3750*/  IADD3 R22, P0, PT, R22, 0x8, RZ ;  /* 0x0000000816167810 */ /* 0x000fca0007f1e0ff */
[----:B------:R-:W-:Y:S02]  /*3760*/  IMAD.X R19, RZ, RZ, UR39, P0 ;  /* 0x00000027ff137e24 */ /* 0x000fe400080e06ff */
[----:B---3--:R-:W-:Y:S01]  /*3770*/  IMAD.U32 R4, RZ, RZ, UR4 ;  /* 0x00000004ff047e24 */ /* 0x008fe2000f8e00ff */
[----:B------:R-:W-:Y:S01]  /*3780*/  MOV R5, UR5 ;  /* 0x0000000500057c02 */ /* 0x000fe20008000f00 */
[----:B--2---:R1:W-:Y:S04]  /*3790*/  STL.64 [R1], R8 ;  /* 0x0000000801007387 */ /* 0x0043e80000100a00 */
[----:B------:R-:W-:-:S07]  /*37a0*/  LEPC R20, `(.L_x_92) ;  /* 0x000000001014794e */ /* 0x000fce0000000000 */
[----:B-1--4-:R-:W-:Y:S05]  /*37b0*/  CALL.ABS.NOINC R2 ;  /* 0x0000000002007343 */ /* 0x012fea0003c00000 */
.L_x_92:
[----:B------:R-:W-:Y:S01]  /*37c0*/  HFMA2 R2, -RZ, RZ, 0, 1.1920928955078125e-07 ;  /* 0x00000002ff027431 */ /* 0x000fe200000001ff */
[----:B------:R-:W-:Y:S01]  /*37d0*/  MOV R3, 0x4 ;  /* 0x0000000400037802 */ /* 0x000fe20000000f00 */
[----:B------:R-:W-:Y:S01]  /*37e0*/  IMAD.MOV.U32 R0, RZ, RZ, 0x3 ;  /* 0x00000003ff007424 */ /* 0x000fe200078e00ff */
[----:B------:R1:W2:Y:S01]  /*37f0*/  LDC.64 R8, c[0x4][R23] ;  /* 0x0100000017087b82 */ /* 0x0002a20000000a00 */
[----:B------:R-:W3:Y:S01]  /*3800*/  LDCU.64 UR4, c[0x4][0xe8] ;  /* 0x01001d00ff0477ac */ /* 0x000ee20008000a00 */
[----:B------:R-:W-:Y:S01]  /*3810*/  MOV R6, R22 ;  /* 0x0000001600067202 */ /* 0x000fe20000000f00 */
[----:B------:R-:W-:Y:S01]  /*3820*/  IMAD.MOV.U32 R7, RZ, RZ, R19 ;  /* 0x000000ffff077224 */ /* 0x000fe200078e0013 */
[----:B------:R1:W-:Y:S04]  /*3830*/  STL.64 [R1+0x8], R2 ;  /* 0x0000080201007387 */ /* 0x0003e80000100a00 */
[----:B------:R1:W-:Y:S01]  /*3840*/  STL [R1+0x10], R0 ;  /* 0x0000100001007387 */ /* 0x0003e20000100800 */
[----:B---3--:R-:W-:Y:S01]  /*3850*/  MOV R4, UR4 ;  /* 0x0000000400047c02 */ /* 0x008fe20008000f00 */
[----:B------:R-:W-:-:S02]  /*3860*/  IMAD.U32 R5, RZ, RZ, UR5 ;  /* 0x00000005ff057e24 */ /* 0x000fc4000f8e00ff */
[----:B------:R-:W-:-:S07]  /*3870*/  LEPC R20, `(.L_x_93) ;  /* 0x000000001014794e */ /* 0x000fce0000000000 */
[----:B-12---:R-:W-:Y:S05]  /*3880*/  CALL.ABS.NOINC R8 ;  /* 0x0000000008007343 */ /* 0x006fea0003c00000 */
.L_x_93:
[----:B------:R1:W2:Y:S01]  /*3890*/  LDC.64 R2, c[0x4][R23] ;  /* 0x0100000017027b82 */ /* 0x0002a20000000a00 */
[----:B------:R-:W3:Y:S01]  /*38a0*/  LDCU.64 UR4, c[0x4][0xe0] ;  /* 0x01001c00ff0477ac */ /* 0x000ee20008000a00 */
[----:B------:R-:W-:Y:S01]  /*38b0*/  CS2R R6, SRZ ;  /* 0x0000000000067805 */ /* 0x000fe2000001ff00 */
[----:B---3--:R-:W-:Y:S01]  /*38c0*/  IMAD.U32 R4, RZ, RZ, UR4 ;  /* 0x00000004ff047e24 */ /* 0x008fe2000f8e00ff */
[----:B------:R-:W-:-:S04]  /*38d0*/  MOV R5, UR5 ;  /* 0x0000000500057c02 */ /* 0x000fc80008000f00 */
[----:B------:R-:W-:-:S07]  /*38e0*/  LEPC R20, `(.L_x_94) ;  /* 0x000000001014794e */ /* 0x000fce0000000000 */
[----:B-12---:R-:W-:Y:S05]  /*38f0*/  CALL.ABS.NOINC R2 ;  /* 0x0000000002007343 */ /* 0x006fea0003c00000 */
.L_x_94:
[----:B------:R1:W2:Y:S01]  /*3900*/  LDC.64 R2, c[0x4][R23] ;  /* 0x0100000017027b82 */ /* 0x0002a20000000a00 */
[----:B------:R-:W3:Y:S01]  /*3910*/  LDCU.64 UR4, c[0x4][0xf0] ;  /* 0x01001e00ff0477ac */ /* 0x000ee20008000a00 */
[----:B------:R-:W-:Y:S01]  /*3920*/  CS2R R6, SRZ ;  /* 0x0000000000067805 */ /* 0x000fe2000001ff00 */
[----:B---3--:R-:W-:Y:S01]  /*3930*/  IMAD.U32 R4, RZ, RZ, UR4 ;  /* 0x00000004ff047e24 */ /* 0x008fe2000f8e00ff */
[----:B------:R-:W-:-:S04]  /*3940*/  MOV R5, UR5 ;  /* 0x0000000500057c02 */ /* 0x000fc80008000f00 */
[----:B------:R-:W-:-:S07]  /*3950*/  LEPC R20, `(.L_x_95) ;  /* 0x000000001014794e */ /* 0x000fce0000000000 */
[----:B-12---:R-:W-:Y:S05]  /*3960*/  CALL.ABS.NOINC R2 ;  /* 0x0000000002007343 */ /* 0x006fea0003c00000 */
.L_x_95:
[----:B------:R1:W2:Y:S01]  /*3970*/  LDC.64 R2, c[0x4][R23] ;  /* 0x0100000017027b82 */ /* 0x0002a20000000a00 */
[----:B------:R-:W3:Y:S01]  /*3980*/  LDCU.64 UR4, c[0x4][0xf8] ;  /* 0x01001f00ff0477ac */ /* 0x000ee20008000a00 */
[----:B------:R-:W-:Y:S01]  /*3990*/  CS2R R6, SRZ ;  /* 0x0000000000067805 */ /* 0x000fe2000001ff00 */
[----:B---3--:R-:W-:Y:S01]  /*39a0*/  IMAD.U32 R4, RZ, RZ, UR4 ;  /* 0x00000004ff047e24 */ /* 0x008fe2000f8e00ff */
[----:B------:R-:W-:-:S04]  /*39b0*/  MOV R5, UR5 ;  /* 0x0000000500057c02 */ /* 0x000fc80008000f00 */
[----:B------:R-:W-:-:S07]  /*39c0*/  LEPC R20, `(.L_x_96) ;  /* 0x000000001014794e */ /* 0x000fce0000000000 */
[----:B-12---:R-:W-:Y:S05]  /*39d0*/  CALL.ABS.NOINC R2 ;  /* 0x0000000002007343 */ /* 0x006fea0003c00000 */
.L_x_96:
[----:B------:R-:W-:Y:S01]  /*39e0*/  HFMA2 R0, -RZ, RZ, 0, 9.5367431640625e-07 ;  /* 0x00000010ff007431 */ /* 0x000fe200000001ff */
[----:B------:R1:W2:Y:S01]  /*39f0*/  LDC.64 R2, c[0x4][R23] ;  /* 0x0100000017027b82 */ /* 0x0002a20000000a00 */
[----:B------:R-:W3:Y:S01]  /*3a00*/  LDCU.64 UR4, c[0x4][0xc8] ;  /* 0x01001900ff0477ac */ /* 0x000ee20008000a00 */
[----:B------:R-:W-:Y:S01]  /*3a10*/  MOV R6, UR40 ;  /* 0x0000002800067c02 */ /* 0x000fe20008000f00 */
[----:B------:R-:W-:Y:S01]  /*3a20*/  IMAD.U32 R7, RZ, RZ, UR39 ;  /* 0x00000027ff077e24 */ /* 0x000fe2000f8e00ff */
[----:B------:R1:W-:Y:S01]  /*3a30*/  STL [R1], R0 ;  /* 0x0000000001007387 */ /* 0x0003e20000100800 */
[----:B---3--:R-:W-:Y:S01]  /*3a40*/  MOV R4, UR4 ;  /* 0x0000000400047c02 */ /* 0x008fe20008000f00 */
[----:B------:R-:W-:-:S04]  /*3a50*/  IMAD.U32 R5, RZ, RZ, UR5 ;  /* 0x00000005ff057e24 */ /* 0x000fc8000f8e00ff */
[----:B------:R-:W-:-:S07]  /*3a60*/  LEPC R20, `(.L_x_97) ;  /* 0x000000001014794e */ /* 0x000fce0000000000 */
[----:B-12---:R-:W-:Y:S05]  /*3a70*/  CALL.ABS.NOINC R2 ;  /* 0x0000000002007343 */ /* 0x006fea0003c00000 */
.L_x_97:
[----:B------:R-:W1:Y:S01]  /*3a80*/  S2R R3, SR_SWINHI ;  /* 0x0000000000037919 */ /* 0x000e620000002f00 */
[----:B------:R-:W2:Y:S01]  /*3a90*/  LDCU.64 UR4, c[0x4][0x100] ;  /* 0x01002000ff0477ac */ /* 0x000ea20008000a00 */
[----:B------:R-:W-:Y:S02]  /*3aa0*/  MOV R6, UR40 ;  /* 0x0000002800067c02 */ /* 0x000fe40008000f00 */
[----:B------:R-:W-:Y:S01]  /*3ab0*/  MOV R7, UR39 ;  /* 0x0000002700077c02 */ /* 0x000fe20008000f00 */
[----:B--2---:R-:W-:Y:S02]  /*3ac0*/  IMAD.U32 R4, RZ, RZ, UR4 ;  /* 0x00000004ff047e24 */ /* 0x004fe4000f8e00ff */
[----:B------:R-:W-:Y:S01]  /*3ad0*/  IMAD.U32 R5, RZ, RZ, UR5 ;  /* 0x00000005ff057e24 */ /* 0x000fe2000f8e00ff */
[----:B------:R-:W-:Y:S02]  /*3ae0*/  MOV R8, R16 ;  /* 0x0000001000087202 */ /* 0x000fe40000000f00 */
[----:B-1----:R-:W-:-:S02]  /*3af0*/  MOV R9, R3 ;  /* 0x0000000300097202 */ /* 0x002fc40000000f00 */
[----:B------:R1:W2:Y:S03]  /*3b00*/  LDC.64 R2, c[0x4][R23] ;  /* 0x0100000017027b82 */ /* 0x0002a60000000a00 */
[----:B------:R1:W-:Y:S02]  /*3b10*/  STL.64 [R1], R8 ;  /* 0x0000000801007387 */ /* 0x0003e40000100a00 */
[----:B------:R-:W-:-:S07]  /*3b20*/  LEPC R20, `(.L_x_98) ;  /* 0x000000001014794e */ /* 0x000fce0000000000 */
[----:B-12---:R-:W-:Y:S05]  /*3b30*/  CALL.ABS.NOINC R2 ;  /* 0x0000000002007343 */ /* 0x006fea0003c00000 */
.L_x_98:
[----:B------:R-:W1:Y:S01]  /*3b40*/  LDC.64 R8, c[0x4][0xd8] ;  /* 0x01003600ff087b82 */ /* 0x000e620000000a00 */
[----:B------:R-:W2:Y:S01]  /*3b50*/  LDCU.64 UR4, c[0x4][0xd0] ;  /* 0x01001a00ff0477ac */ /* 0x000ea20008000a00 */
[----:B------:R-:W-:Y:S02]  /*3b60*/  MOV R6, UR40 ;  /* 0x0000002800067c02 */ /* 0x000fe40008000f00 */
[----:B------:R-:W-:-:S04]  /*3b70*/  MOV R7, UR39 ;  /* 0x0000002700077c02 */ /* 0x000fc80008000f00 */
[----:B------:R3:W4:Y:S01]  /*3b80*/  LDC.64 R2, c[0x4][R23] ;  /* 0x0100000017027b82 */ /* 0x0007220000000a00 */
[----:B--2---:R-:W-:Y:S02]  /*3b90*/  IMAD.U32 R4, RZ, RZ, UR4 ;  /* 0x00000004ff047e24 */ /* 0x004fe4000f8e00ff */
[----:B------:R-:W-:Y:S01]  /*3ba0*/  IMAD.U32 R5, RZ, RZ, UR5 ;  /* 0x00000005ff057e24 */ /* 0x000fe2000f8e00ff */
[----:B-1----:R3:W-:Y:S04]  /*3bb0*/  STL.64 [R1], R8 ;  /* 0x0000000801007387 */ /* 0x0027e80000100a00 */
[----:B------:R-:W-:-:S07]  /*3bc0*/  LEPC R20, `(.L_x_99) ;  /* 0x000000001014794e */ /* 0x000fce0000000000 */
[----:B---34-:R-:W-:Y:S05]  /*3bd0*/  CALL.ABS.NOINC R2 ;  /* 0x0000000002007343 */ /* 0x018fea0003c00000 */
.L_x_99:
[----:B------:R-:W-:Y:S01]  /*3be0*/  HFMA2 R0, -RZ, RZ, 0, 2.384185791015625e-06 ;  /* 0x00000028ff007431 */ /* 0x000fe200000001ff */
        /* <DEDUP_REMOVED lines=9> */
.L_x_100:
        /* <DEDUP_REMOVED lines=10> */
.L_x_101:
[----:B------:R1:W2:Y:S01]  /*3d20*/  LDC.64 R2, c[0x4][R23] ;  /* 0x0100000017027b82 */ /* 0x0002a20000000a00 */
[----:B------:R-:W3:Y:S01]  /*3d30*/  LDCU.64 UR4, c[0x4][0xe0] ;  /* 0x01001c00ff0477ac */ /* 0x000ee20008000a00 */
[----:B------:R-:W-:Y:S01]  /*3d40*/  CS2R R6, SRZ ;  /* 0x0000000000067805 */ /* 0x000fe2000001ff00 */
[----:B---3--:R-:W-:Y:S01]  /*3d50*/  IMAD.U32 R4, RZ, RZ, UR4 ;  /* 0x00000004ff047e24 */ /* 0x008fe2000f8e00ff */
[----:B------:R-:W-:-:S04]  /*3d60*/  MOV R5, UR5 ;  /* 0x0000000500057c02 */ /* 0x000fc80008000f00 */
[----:B------:R-:W-:-:S07]  /*3d70*/  LEPC R20, `(.L_x_102) ;  /* 0x000000001014794e */ /* 0x000fce0000000000 */
[----:B-12---:R-:W-:Y:S05]  /*3d80*/  CALL.ABS.NOINC R2 ;  /* 0x0000000002007343 */ /* 0x006fea0003c00000 */
.L_x_102:
[----:B------:R-:W-:Y:S01]  /*3d90*/  HFMA2 R0, -RZ, RZ, 0, 4.76837158203125e-07 ;  /* 0x00000008ff007431 */ /* 0x000fe200000001ff */
        /* <DEDUP_REMOVED lines=9> */
.L_x_103:
[----:B------:R-:W-:Y:S01]  /*3e30*/  HFMA2 R0, -RZ, RZ, 0, 2.6226043701171875e-06 ;  /* 0x0000002cff007431 */ /* 0x000fe200000001ff */
        /* <DEDUP_REMOVED lines=9> */
.L_x_104:
[----:B------:R1:W2:Y:S01]  /*3ed0*/  LDC.64 R2, c[0x4][R23] ;  /* 0x0100000017027b82 */ /* 0x0002a20000000a00 */
[----:B------:R-:W3:Y:S01]  /*3ee0*/  LDCU.64 UR4, c[0x4][0xe0] ;  /* 0x01001c00ff0477ac */ /* 0x000ee20008000a00 */
[----:B------:R-:W-:Y:S01]  /*3ef0*/  CS2R R6, SRZ ;  /* 0x0000000000067805 */ /* 0x000fe2000001ff00 */
[----:B---3--:R-:W-:Y:S01]  /*3f00*/  IMAD.U32 R4, RZ, RZ, UR4 ;  /* 0x00000004ff047e24 */ /* 0x008fe2000f8e00ff */
[----:B------:R-:W-:-:S04]  /*3f10*/  MOV R5, UR5 ;  /* 0x0000000500057c02 */ /* 0x000fc80008000f00 */
[----:B------:R-:W-:-:S07]  /*3f20*/  LEPC R20, `(.L_x_105) ;  /* 0x000000001014794e */ /* 0x000fce0000000000 */
[----:B-12---:R-:W-:Y:S05]  /*3f30*/  CALL.ABS.NOINC R2 ;  /* 0x0000000002007343 */ /* 0x006fea0003c00000 */
.L_x_105:
        /* <DEDUP_REMOVED lines=10> */
.L_x_106:
[----:B------:R-:W-:Y:S01]  /*3fe0*/  HFMA2 R0, -RZ, RZ, 0, 2.443790435791015625e-06 ;  /* 0x00000029ff007431 */ /* 0x000fe200000001ff */
        /* <DEDUP_REMOVED lines=9> */
.L_x_107:
        /* <DEDUP_REMOVED lines=10> */
.L_x_108:
        /* <DEDUP_REMOVED lines=10> */
.L_x_109:
[----:B------:R1:W2:Y:S01]  /*41c0*/  LDC.64 R2, c[0x4][R23] ;  /* 0x0100000017027b82 */ /* 0x0002a20000000a00 */
[----:B------:R-:W3:Y:S01]  /*41d0*/  LDCU.64 UR4, c[0x4][0xe0] ;  /* 0x01001c00ff0477ac */ /* 0x000ee20008000a00 */
[----:B------:R-:W-:Y:S01]  /*41e0*/  CS2R R6, SRZ ;  /* 0x0000000000067805 */ /* 0x000fe2000001ff00 */
[----:B---3--:R-:W-:Y:S01]  /*41f0*/  IMAD.U32 R4, RZ, RZ, UR4 ;  /* 0x00000004ff047e24 */ /* 0x008fe2000f8e00ff */
[----:B------:R-:W-:-:S04]  /*4200*/  MOV R5, UR5 ;  /* 0x0000000500057c02 */ /* 0x000fc80008000f00 */
[----:B------:R-:W-:-:S07]  /*4210*/  LEPC R20, `(.L_x_110) ;  /* 0x000000001014794e */ /* 0x000fce0000000000 */
[----:B-12---:R-:W-:Y:S05]  /*4220*/  CALL.ABS.NOINC R2 ;  /* 0x0000000002007343 */ /* 0x006fea0003c00000 */
.L_x_110:
[----:B------:R-:W-:Y:S01]  /*4230*/  HFMA2 R0, -RZ, RZ, 0, 1.9073486328125e-06 ;  /* 0x00000020ff007431 */ /* 0x000fe200000001ff */
        /* <DEDUP_REMOVED lines=9> */
.L_x_111:
        /* <DEDUP_REMOVED lines=10> */
.L_x_112:
[----:B------:R1:W2:Y:S01]  /*4370*/  LDC.64 R2, c[0x4][R23] ;  /* 0x0100000017027b82 */ /* 0x0002a20000000a00 */
[----:B------:R-:W3:Y:S01]  /*4380*/  LDCU.64 UR4, c[0x4][0xe0] ;  /* 0x01001c00ff0477ac */ /* 0x000ee20008000a00 */
[----:B------:R-:W-:Y:S01]  /*4390*/  CS2R R6, SRZ ;  /* 0x0000000000067805 */ /* 0x000fe2000001ff00 */
[----:B---3--:R-:W-:Y:S01]  /*43a0*/  IMAD.U32 R4, RZ, RZ, UR4 ;  /* 0x00000004ff047e24 */ /* 0x008fe2000f8e00ff */
[----:B------:R-:W-:-:S04]  /*43b0*/  MOV R5, UR5 ;  /* 0x0000000500057c02 */ /* 0x000fc80008000f00 */
[----:B------:R-:W-:-:S07]  /*43c0*/  LEPC R20, `(.L_x_113) ;  /* 0x000000001014794e */ /* 0x000fce0000000000 */
[----:B-12---:R-:W-:Y:S05]  /*43d0*/  CALL.ABS.NOINC R2 ;  /* 0x0000000002007343 */ /* 0x006fea0003c00000 */
.L_x_113:
[----:B------:R-:W-:Y:S01]  /*43e0*/  HFMA2 R0, -RZ, RZ, 0, 5.9604644775390625e-08 ;  /* 0x00000001ff007431 */ /* 0x000fe200000001ff */
        /* <DEDUP_REMOVED lines=9> */
.L_x_114:
        /* <DEDUP_REMOVED lines=10> */
.L_x_115:
        /* <DEDUP_REMOVED lines=10> */
.L_x_116:
        /* <DEDUP_REMOVED lines=10> */
.L_x_117:
[----:B------:R1:W2:Y:S01]  /*4660*/  LDC.64 R2, c[0x4][R23] ;  /* 0x0100000017027b82 */ /* 0x0002a20000000a00 */
[----:B------:R-:W3:Y:S01]  /*4670*/  LDCU.64 UR4, c[0x4][0xe0] ;  /* 0x01001c00ff0477ac */ /* 0x000ee20008000a00 */
[----:B------:R-:W-:Y:S01]  /*4680*/  CS2R R6, SRZ ;  /* 0x0000000000067805 */ /* 0x000fe2000001ff00 */
[----:B---3--:R-:W-:Y:S01]  /*4690*/  IMAD.U32 R4, RZ, RZ, UR4 ;  /* 0x00000004ff047e24 */ /* 0x008fe2000f8e00ff */
[----:B------:R-:W-:-:S04]  /*46a0*/  MOV R5, UR5 ;  /* 0x0000000500057c02 */ /* 0x000fc80008000f00 */
[----:B------:R-:W-:-:S07]  /*46b0*/  LEPC R20, `(.L_x_118) ;  /* 0x000000001014794e */ /* 0x000fce0000000000 */
[----:B-12---:R-:W-:Y:S05]  /*46c0*/  CALL.ABS.NOINC R2 ;  /* 0x0000000002007343 */ /* 0x006fea0003c00000 */
.L_x_118:
        /* <DEDUP_REMOVED lines=10> */
.L_x_119:
        /* <DEDUP_REMOVED lines=10> */
.L_x_120:
[----:B------:R1:W2:Y:S01]  /*4810*/  LDC.64 R2, c[0x4][R23] ;  /* 0x0100000017027b82 */ /* 0x0002a20000000a00 */
[----:B------:R-:W3:Y:S01]  /*4820*/  LDCU.64 UR4, c[0x4][0xe0] ;  /* 0x01001c00ff0477ac */ /* 0x000ee20008000a00 */
[----:B------:R-:W-:Y:S01]  /*4830*/  CS2R R6, SRZ ;  /* 0x0000000000067805 */ /* 0x000fe2000001ff00 */
[----:B---3--:R-:W-:Y:S01]  /*4840*/  IMAD.U32 R4, RZ, RZ, UR4 ;  /* 0x00000004ff047e24 */ /* 0x008fe2000f8e00ff */
[----:B------:R-:W-:-:S04]  /*4850*/  MOV R5, UR5 ;  /* 0x0000000500057c02 */ /* 0x000fc80008000f00 */
[----:B------:R-:W-:-:S07]  /*4860*/  LEPC R20, `(.L_x_121) ;  /* 0x000000001014794e */ /* 0x000fce0000000000 */
[----:B-12---:R-:W-:Y:S05]  /*4870*/  CALL.ABS.NOINC R2 ;  /* 0x0000000002007343 */ /* 0x006fea0003c00000 */
.L_x_121:
[----:B------:R-:W-:Y:S01]  /*4880*/  HFMA2 R0, -RZ, RZ, 0, 1.1920928955078125e-07 ;  /* 0x00000002ff007431 */ /* 0x000fe200000001ff */
        /* <DEDUP_REMOVED lines=9> */
.L_x_122:
        /* <DEDUP_REMOVED lines=10> */
.L_x_123:
        /* <DEDUP_REMOVED lines=10> */
.L_x_124:
        /* <DEDUP_REMOVED lines=10> */
.L_x_125:
        /* <DEDUP_REMOVED lines=10> */
.L_x_126:
        /* <DEDUP_REMOVED lines=10> */
.L_x_127:
[----:B------:R1:W2:Y:S01]  /*4c40*/  LDC.64 R2, c[0x4][R23] ;  /* 0x0100000017027b82 */ /* 0x0002a20000000a00 */
[----:B------:R-:W3:Y:S01]  /*4c50*/  LDCU.64 UR4, c[0x4][0xe0] ;  /* 0x01001c00ff0477ac */ /* 0x000ee20008000a00 */
[----:B------:R-:W-:Y:S01]  /*4c60*/  CS2R R6, SRZ ;  /* 0x0000000000067805 */ /* 0x000fe2000001ff00 */
[----:B---3--:R-:W-:Y:S01]  /*4c70*/  IMAD.U32 R4, RZ, RZ, UR4 ;  /* 0x00000004ff047e24 */ /* 0x008fe2000f8e00ff */
[----:B------:R-:W-:-:S04]  /*4c80*/  MOV R5, UR5 ;  /* 0x0000000500057c02 */ /* 0x000fc80008000f00 */
[----:B------:R-:W-:-:S07]  /*4c90*/  LEPC R20, `(.L_x_128) ;  /* 0x000000001014794e */ /* 0x000fce0000000000 */
[----:B-12---:R-:W-:Y:S05]  /*4ca0*/  CALL.ABS.NOINC R2 ;  /* 0x0000000002007343 */ /* 0x006fea0003c00000 */
.L_x_128:
        /* <DEDUP_REMOVED lines=10> */
.L_x_129:
        /* <DEDUP_REMOVED lines=10> */
.L_x_130:
[----:B------:R1:W2:Y:S01]  /*4df0*/  LDC.64 R2, c[0x4][R23] ;  /* 0x0100000017027b82 */ /* 0x0002a20000000a00 */
[----:B------:R-:W3:Y:S01]  /*4e00*/  LDCU.64 UR4, c[0x4][0xe0] ;  /* 0x01001c00ff0477ac */ /* 0x000ee20008000a00 */
[----:B------:R-:W-:Y:S01]  /*4e10*/  CS2R R6, SRZ ;  /* 0x0000000000067805 */ /* 0x000fe2000001ff00 */
[----:B---3--:R-:W-:Y:S01]  /*4e20*/  IMAD.U32 R4, RZ, RZ, UR4 ;  /* 0x00000004ff047e24 */ /* 0x008fe2000f8e00ff */
[----:B------:R-:W-:-:S04]  /*4e30*/  MOV R5, UR5 ;  /* 0x0000000500057c02 */ /* 0x000fc80008000f00 */
[----:B------:R-:W-:-:S07]  /*4e40*/  LEPC R20, `(.L_x_131) ;  /* 0x000000001014794e */ /* 0x000fce0000000000 */
[----:B-12---:R-:W-:Y:S05]  /*4e50*/  CALL.ABS.NOINC R2 ;  /* 0x0000000002007343 */ /* 0x006fea0003c00000 */
.L_x_131:
[----:B------:R-:W-:Y:S01]  /*4e60*/  HFMA2 R0, -RZ, RZ, 0, 1.52587890625e-05 ;  /* 0x00000100ff007431 */ /* 0x000fe200000001ff */
        /* <DEDUP_REMOVED lines=9> */
.L_x_132:
        /* <DEDUP_REMOVED lines=10> */
.L_x_133:
        /* <DEDUP_REMOVED lines=10> */
.L_x_134:
        /* <DEDUP_REMOVED lines=10> */
.L_x_135:
[----:B------:R1:W2:Y:S01]  /*50e0*/  LDC.64 R2, c[0x4][R23] ;  /* 0x0100000017027b82 */ /* 0x0002a20000000a00 */
[----:B------:R-:W3:Y:S01]  /*50f0*/  LDCU.64 UR4, c[0x4][0xe0] ;  /* 0x01001c00ff0477ac */ /* 0x000ee20008000a00 */
[----:B------:R-:W-:Y:S01]  /*5100*/  CS2R R6, SRZ ;  /* 0x0000000000067805 */ /* 0x000fe2000001ff00 */
[----:B---3--:R-:W-:Y:S01]  /*5110*/  IMAD.U32 R4, RZ, RZ, UR4 ;  /* 0x00000004ff047e24 */ /* 0x008fe2000f8e00ff */
[----:B------:R-:W-:-:S04]  /*5120*/  MOV R5, UR5 ;  /* 0x0000000500057c02 */ /* 0x000fc80008000f00 */
[----:B------:R-:W-:-:S07]  /*5130*/  LEPC R20, `(.L_x_136) ;  /* 0x000000001014794e */ /* 0x000fce0000000000 */
[----:B-12---:R-:W-:Y:S05]  /*5140*/  CALL.ABS.NOINC R2 ;  /* 0x0000000002007343 */ /* 0x006fea0003c00000 */
.L_x_136:
        /* <DEDUP_REMOVED lines=10> */
.L_x_137:
        /* <DEDUP_REMOVED lines=10> */
.L_x_138:
[----:B------:R1:W2:Y:S01]  /*5290*/  LDC.64 R2, c[0x4][R23] ;  /* 0x0100000017027b82 */ /* 0x0002a20000000a00 */
[----:B------:R-:W3:Y:S01]  /*52a0*/  LDCU.64 UR4, c[0x4][0xe0] ;  /* 0x01001c00ff0477ac */ /* 0x000ee20008000a00 */
[----:B------:R-:W-:Y:S01]  /*52b0*/  CS2R R6, SRZ ;  /* 0x0000000000067805 */ /* 0x000fe2000001ff00 */
[----:B---3--:R-:W-:Y:S01]  /*52c0*/  IMAD.U32 R4, RZ, RZ, UR4 ;  /* 0x00000004ff047e24 */ /* 0x008fe2000f8e00ff */
[----:B------:R-:W-:-:S04]  /*52d0*/  MOV R5, UR5 ;  /* 0x0000000500057c02 */ /* 0x000fc80008000f00 */
[----:B------:R-:W-:-:S07]  /*52e0*/  LEPC R20, `(.L_x_139) ;  /* 0x000000001014794e */ /* 0x000fce0000000000 */
[----:B-12---:R-:W-:Y:S05]  /*52f0*/  CALL.ABS.NOINC R2 ;  /* 0x0000000002007343 */ /* 0x006fea0003c00000 */
.L_x_139:
[----:B------:R1:W-:Y:S01]  /*5300*/  STL [R1], RZ ;  /* 0x000000ff01007387 */ /* 0x0003e20000100800 */
[----:B------:R1:W2:Y:S01]  /*5310*/  LDC.64 R2, c[0x4][R23] ;  /* 0x0100000017027b82 */ /* 0x0002a20000000a00 */
[----:B------:R-:W3:Y:S01]  /*5320*/  LDCU.64 UR4, c[0x4][0xc8] ;  /* 0x01001900ff0477ac */ /* 0x000ee20008000a00 */
[----:B------:R-:W-:Y:S02]  /*5330*/  MOV R6, UR40 ;  /* 0x0000002800067c02 */ /* 0x000fe40008000f00 */
[----:B------:R-:W-:Y:S01]  /*5340*/  MOV R7, UR39 ;  /* 0x0000002700077c02 */ /* 0x000fe20008000f00 */
[----:B---3--:R-:W-:Y:S02]  /*5350*/  IMAD.U32 R4, RZ, RZ, UR4 ;  /* 0x00000004ff047e24 */ /* 0x008fe4000f8e00ff */
[----:B------:R-:W-:Y:S02]  /*5360*/  IMAD.U32 R5, RZ, RZ, UR5 ;  /* 0x00000005ff057e24 */ /* 0x000fe4000f8e00ff */
[----:B------:R-:W-:-:S07]  /*5370*/  LEPC R20, `(.L_x_140) ;  /* 0x000000001014794e */ /* 0x000fce0000000000 */
[----:B-12---:R-:W-:Y:S05]  /*5380*/  CALL.ABS.NOINC R2 ;  /* 0x0000000002007343 */ /* 0x006fea0003c00000 */
.L_x_140:
        /* <DEDUP_REMOVED lines=10> */
.L_x_141:
        /* <DEDUP_REMOVED lines=10> */
.L_x_142:
        /* <DEDUP_REMOVED lines=10> */
.L_x_143:
[----:B------:R1:W2:Y:S01]  /*5570*/  LDC.64 R2, c[0x4][R23] ;  /* 0x0100000017027b82 */ /* 0x0002a20000000a00 */
[----:B------:R-:W3:Y:S01]  /*5580*/  LDCU.64 UR4, c[0x4][0xe0] ;  /* 0x01001c00ff0477ac */ /* 0x000ee20008000a00 */
[----:B------:R-:W-:Y:S01]  /*5590*/  CS2R R6, SRZ ;  /* 0x0000000000067805 */ /* 0x000fe2000001ff00 */
[----:B---3--:R-:W-:Y:S01]  /*55a0*/  IMAD.U32 R4, RZ, RZ, UR4 ;  /* 0x00000004ff047e24 */ /* 0x008fe2000f8e00ff */
[----:B------:R-:W-:-:S04]  /*55b0*/  MOV R5, UR5 ;  /* 0x0000000500057c02 */ /* 0x000fc80008000f00 */
[----:B------:R-:W-:-:S07]  /*55c0*/  LEPC R20, `(.L_x_144) ;  /* 0x000000001014794e */ /* 0x000fce0000000000 */
[----:B-12---:R-:W-:Y:S05]  /*55d0*/  CALL.ABS.NOINC R2 ;  /* 0x0000000002007343 */ /* 0x006fea0003c00000 */
.L_x_144:
        /* <DEDUP_REMOVED lines=9> */
.L_x_145:
        /* <DEDUP_REMOVED lines=10> */
.L_x_146:
[----:B------:R1:W2:Y:S01]  /*5710*/  LDC.64 R2, c[0x4][R23] ;  /* 0x0100000017027b82 */ /* 0x0002a20000000a00 */
[----:B------:R-:W3:Y:S01]  /*5720*/  LDCU.64 UR4, c[0x4][0xe0] ;  /* 0x01001c00ff0477ac */ /* 0x000ee20008000a00 */
[----:B------:R-:W-:Y:S01]  /*5730*/  CS2R R6, SRZ ;  /* 0x0000000000067805 */ /* 0x000fe2000001ff00 */
[----:B---3--:R-:W-:Y:S01]  /*5740*/  IMAD.U32 R4, RZ, RZ, UR4 ;  /* 0x00000004ff047e24 */ /* 0x008fe2000f8e00ff */
[----:B------:R-:W-:-:S04]  /*5750*/  MOV R5, UR5 ;  /* 0x0000000500057c02 */ /* 0x000fc80008000f00 */
[----:B------:R-:W-:-:S07]  /*5760*/  LEPC R20, `(.L_x_147) ;  /* 0x000000001014794e */ /* 0x000fce0000000000 */
[----:B-12---:R-:W-:Y:S05]  /*5770*/  CALL.ABS.NOINC R2 ;  /* 0x0000000002007343 */ /* 0x006fea0003c00000 */
.L_x_147:
[----:B------:R-:W-:Y:S01]  /*5780*/  HFMA2 R0, -RZ, RZ, 0, 0.00048828125 ;  /* 0x00001000ff007431 */ /* 0x000fe200000001ff */
        /* <DEDUP_REMOVED lines=9> */
.L_x_148:
        /* <DEDUP_REMOVED lines=10> */
.L_x_149:
        /* <DEDUP_REMOVED lines=10> */
.L_x_150:
        /* <DEDUP_REMOVED lines=10> */
.L_x_91:
[----:B------:R-:W-:Y:S05]  /*5a00*/  BSYNC.RECONVERGENT B6 ;  /* 0x0000000000067941 */ /* 0x000fea0003800200 */
.L_x_90:
[----:B-1----:R-:W1:Y:S01]  /*5a10*/  S2R R3, SR_SWINHI ;  /* 0x0000000000037919 */ /* 0x002e620000002f00 */
[----:B------:R-:W-:Y:S01]  /*5a20*/  IMAD.SHL.U32 R24, R18, 0x2, RZ ;  /* 0x0000000212187824 */ /* 0x000fe200078e00ff */
[----:B------:R-:W2:Y:S04]  /*5a30*/  LDCU.64 UR4, c[0x0][0x880] ;  /* 0x00011000ff0477ac */ /* 0x000ea80008000a00 */
[----:B------:R-:W-:Y:S02]  /*5a40*/  LOP3.LUT R24, R24, 0xfe, RZ, 0xc0, !PT ;  /* 0x000000fe18187812 */ /* 0x000fe400078ec0ff */
[----:B--2---:R-:W-:-:S04]  /*5a50*/  ISETP.NE.U32.AND P6, PT, RZ, UR4, PT ;  /* 0x00000004ff007c0c */ /* 0x004fc8000bfc5070 */
[----:B------:R-:W-:Y:S02]  /*5a60*/  ISETP.NE.AND.EX P6, PT, RZ, UR5, PT, P6 ;  /* 0x00000005ff007c0c */ /* 0x000fe4000bfc5360 */
[----:B------:R-:W-:Y:S02]  /*5a70*/  MOV R4, R16 ;  /* 0x0000001000047202 */ /* 0x000fe40000000f00 */
[----:B-1----:R-:W-:-:S03]  /*5a80*/  MOV R5, R3 ;  /* 0x0000000300057202 */ /* 0x002fc60000000f00 */
[----:B------:R-:W-:-:S03]  /*5a90*/  IMAD.WIDE.U32 R24, R24, 0x2, R4 ;  /* 0x0000000218187825 */ /* 0x000fc600078e0004 */
[C---:B------:R-:W-:Y:S02]  /*5aa0*/  IADD3 R3, P2, PT, R24.reuse, 0x200, RZ ;  /* 0x0000020018037810 */ /* 0x040fe40007f5e0ff */
[C---:B------:R-:W-:Y:S02]  /*5ab0*/  IADD3 R5, P1, PT, R24.reuse, 0x400, RZ ;  /* 0x0000040018057810 */ /* 0x040fe40007f3e0ff */
[C---:B------:R-:W-:Y:S01]  /*5ac0*/  IADD3 R7, P0, PT, R24.reuse, 0x600, RZ ;  /* 0x0000060018077810 */ /* 0x040fe20007f1e0ff */
[--C-:B------:R-:W-:Y:S01]  /*5ad0*/  IMAD.X R35, RZ, RZ, R25.reuse, P2 ;  /* 0x000000ffff237224 */ /* 0x100fe200010e0619 */
[--C-:B------:R-:W-:Y:S01]  /*5ae0*/  SHF.R.U64 R11, R24, 0x3, R25.reuse ;  /* 0x00000003180b7819 */ /* 0x100fe20000001219 */
[--C-:B------:R-:W-:Y:S02]  /*5af0*/  IMAD.X R33, RZ, RZ, R25.reuse, P1 ;  /* 0x000000ffff217224 */ /* 0x100fe400008e0619 */
[----:B------:R-:W-:Y:S01]  /*5b00*/  IMAD.X R31, RZ, RZ, R25, P0 ;  /* 0x000000ffff1f7224 */ /* 0x000fe200000e0619 */
[----:B------:R-:W-:-:S02]  /*5b10*/  SHF.R.U64 R0, R3, 0x3, R35 ;  /* 0x0000000303007819 */ /* 0x000fc40000001223 */
[----:B------:R-:W-:Y:S02]  /*5b20*/  SHF.R.U64 R2, R5, 0x3, R33 ;  /* 0x0000000305027819 */ /* 0x000fe40000001221 */
[----:B------:R-:W-:Y:S02]  /*5b30*/  SHF.R.U64 R4, R7, 0x3, R31 ;  /* 0x0000000307047819 */ /* 0x000fe4000000121f */
[----:B------:R-:W-:Y:S02]  /*5b40*/  LOP3.LUT R34, R3, 0x30, R0, 0x78, !PT ;  /* 0x0000003003227812 */ /* 0x000fe400078e7800 */
[----:B------:R-:W-:Y:S02]  /*5b50*/  LOP3.LUT R32, R5, 0x30, R2, 0x78, !PT ;  /* 0x0000003005207812 */ /* 0x000fe400078e7802 */
[----:B------:R-:W-:Y:S02]  /*5b60*/  IADD3 R3, P3, PT, R24, 0x800, RZ ;  /* 0x0000080018037810 */ /* 0x000fe40007f7e0ff */
[----:B------:R-:W-:-:S02]  /*5b70*/  LOP3.LUT R30, R7, 0x30, R4, 0x78, !PT ;  /* 0x00000030071e7812 */ /* 0x000fc400078e7804 */
[C---:B------:R-:W-:Y:S01]  /*5b80*/  IADD3 R5, P2, PT, R24.reuse, 0xa00, RZ ;  /* 0x00000a0018057810 */ /* 0x040fe20007f5e0ff */
[--C-:B------:R-:W-:Y:S01]  /*5b90*/  IMAD.X R29, RZ, RZ, R25.reuse, P3 ;  /* 0x000000ffff1d7224 */ /* 0x100fe200018e0619 */
[C---:B------:R-:W-:Y:S02]  /*5ba0*/  IADD3 R7, P1, PT, R24.reuse, 0xc00, RZ ;  /* 0x00000c0018077810 */ /* 0x040fe40007f3e0ff */
[C---:B------:R-:W-:Y:S01]  /*5bb0*/  IADD3 R9, P0, PT, R24.reuse, 0xe00, RZ ;  /* 0x00000e0018097810 */ /* 0x040fe20007f1e0ff */
[----:B------:R-:W-:Y:S01]  /*5bc0*/  IMAD.X R27, RZ, RZ, R25, P2 ;  /* 0x000000ffff1b7224 */ /* 0x000fe200010e0619 */
[----:B------:R-:W-:Y:S01]  /*5bd0*/  SHF.R.U64 R0, R3, 0x3, R29 ;  /* 0x0000000303007819 */ /* 0x000fe2000000121d */
[----:B------:R-:W-:Y:S01]  /*5be0*/  IMAD.X R23, RZ, RZ, R25, P1 ;  /* 0x000000ffff177224 */ /* 0x000fe200008e0619 */
[----:B------:R-:W-:Y:S01]  /*5bf0*/  LOP3.LUT R10, R24, 0x30, R11, 0x78, !PT ;  /* 0x00000030180a7812 */ /* 0x000fe200078e780b */
[----:B------:R-:W-:Y:S01]  /*5c00*/  IMAD.X R21, RZ, RZ, R25, P0 ;  /* 0x000000ffff157224 */ /* 0x000fe200000e0619 */
[----:B------:R-:W-:Y:S01]  /*5c10*/  SHF.R.U64 R2, R5, 0x3, R27 ;  /* 0x0000000305027819 */ /* 0x000fe2000000121b */
[----:B------:R-:W-:Y:S01]  /*5c20*/  IMAD.MOV.U32 R11, RZ, RZ, R25 ;  /* 0x000000ffff0b7224 */ /* 0x000fe200078e0019 */
[----:B------:R-:W-:-:S02]  /*5c30*/  SHF.R.U64 R4, R7, 0x3, R23 ;  /* 0x0000000307047819 */ /* 0x000fc40000001217 */
[----:B------:R-:W-:Y:S02]  /*5c40*/  SHF.R.U64 R6, R9, 0x3, R21 ;  /* 0x0000000309067819 */ /* 0x000fe40000001215 */
[----:B------:R-:W-:Y:S01]  /*5c50*/  LOP3.LUT R28, R3, 0x30, R0, 0x78, !PT ;  /* 0x00000030031c7812 */ /* 0x000fe200078e7800 */
[----:B------:R1:W-:Y:S01]  /*5c60*/  ST.E desc[UR48][R10.64], RZ ;  /* 0x000000ff0a007985 */ /* 0x0003e2000c101930 */
[----:B------:R-:W-:Y:S02]  /*5c70*/  LOP3.LUT R26, R5, 0x30, R2, 0x78, !PT ;  /* 0x00000030051a7812 */ /* 0x000fe400078e7802 */
[C---:B------:R-:W-:Y:S01]  /*5c80*/  IADD3 R0, P3, PT, R24.reuse, 0x1000, RZ ;  /* 0x0000100018007810 */ /* 0x040fe20007f7e0ff */
[----:B------:R2:W-:Y:S01]  /*5c90*/  ST.E desc[UR48][R34.64], RZ ;  /* 0x000000ff22007985 */ /* 0x0005e2000c101930 */
[----:B------:R-:W-:Y:S02]  /*5ca0*/  LOP3.LUT R22, R7, 0x30, R4, 0x78, !PT ;  /* 0x0000003007167812 */ /* 0x000fe400078e7804 */
[C---:B------:R-:W-:Y:S01]  /*5cb0*/  IADD3 R2, P2, PT, R24.reuse, 0x1200, RZ ;  /* 0x0000120018027810 */ /* 0x040fe20007f5e0ff */
[--C-:B------:R-:W-:Y:S01]  /*5cc0*/  IMAD.X R19, RZ, RZ, R25.reuse, P3 ;  /* 0x000000ffff137224 */ /* 0x100fe200018e0619 */
[----:B------:R-:W-:Y:S01]  /*5cd0*/  LOP3.LUT R20, R9, 0x30, R6, 0x78, !PT ;  /* 0x0000003009147812 */ /* 0x000fe200078e7806 */
[----:B------:R2:W-:Y:S01]  /*5ce0*/  ST.E desc[UR48][R32.64], RZ ;  /* 0x000000ff20007985 */ /* 0x0005e2000c101930 */
[C---:B------:R-:W-:Y:S01]  /*5cf0*/  IADD3 R4, P1, PT, R24.reuse, 0x1400, RZ ;  /* 0x0000140018047810 */ /* 0x040fe20007f3e0ff */
[----:B------:R-:W-:Y:S01]  /*5d00*/  IMAD.X R15, RZ, RZ, R25, P2 ;  /* 0x000000ffff0f7224 */ /* 0x000fe200010e0619 */
[----:B------:R-:W-:Y:S01]  /*5d10*/  IADD3 R6, P0, PT, R24, 0x1600, RZ ;  /* 0x0000160018067810 */ /* 0x000fe20007f1e0ff */
[----:B------:R2:W-:Y:S01]  /*5d20*/  ST.E desc[UR48][R30.64], RZ ;  /* 0x000000ff1e007985 */ /* 0x0005e2000c101930 */
[----:B------:R-:W-:Y:S01]  /*5d30*/  SHF.R.U64 R3, R0, 0x3, R19 ;  /* 0x0000000300037819 */ /* 0x000fe20000001213 */
[----:B------:R-:W-:Y:S01]  /*5d40*/  IMAD.X R13, RZ, RZ, R25, P1 ;  /* 0x000000ffff0d7224 */ /* 0x000fe200008e0619 */
[----:B------:R-:W-:Y:S01]  /*5d50*/  SHF.R.U64 R5, R2, 0x3, R15 ;  /* 0x0000000302057819 */ /* 0x000fe2000000120f */
[----:B------:R2:W-:Y:S01]  /*5d60*/  ST.E desc[UR48][R28.64], RZ ;  /* 0x000000ff1c007985 */ /* 0x0005e2000c101930 */
[----:B------:R-:W-:-:S02]  /*5d70*/  LOP3.LUT R18, R0, 0x30, R3, 0x78, !PT ;  /* 0x0000003000127812 */ /* 0x000fc400078e7803 */
[----:B------:R-:W-:Y:S01]  /*5d80*/  SHF.R.U64 R7, R4, 0x3, R13 ;  /* 0x0000000304077819 */ /* 0x000fe2000000120d */
[----:B------:R2:W-:Y:S01]  /*5d90*/  ST.E desc[UR48][R26.64], RZ ;  /* 0x000000ff1a007985 */ /* 0x0005e2000c101930 */
[----:B------:R-:W-:Y:S01]  /*5da0*/  LOP3.LUT R14, R2, 0x30, R5, 0x78, !PT ;  /* 0x00000030020e7812 */ /* 0x000fe200078e7805 */
[----:B-1----:R-:W-:Y:S01]  /*5db0*/  IMAD.X R11, RZ, RZ, R25, P0 ;  /* 0x000000ffff0b7224 */ /* 0x002fe200000e0619 */
[----:B------:R-:W-:Y:S01]  /*5dc0*/  IADD3 R0, P3, PT, R24, 0x1800, RZ ;  /* 0x0000180018007810 */ /* 0x000fe20007f7e0ff */
[----:B------:R2:W-:Y:S01]  /*5dd0*/  ST.E desc[UR48][R22.64], RZ ;  /* 0x000000ff16007985 */ /* 0x0005e2000c101930 */
[----:B------:R-:W-:Y:S02]  /*5de0*/  LOP3.LUT R12, R4, 0x30, R7, 0x78, !PT ;  /* 0x00000030040c7812 */ /* 0x000fe400078e7807 */
[----:B------:R-:W-:Y:S01]  /*5df0*/  SHF.R.U64 R9, R6, 0x3, R11 ;  /* 0x0000000306097819 */ /* 0x000fe2000000120b */
[----:B------:R-:W-:Y:S01]  /*5e00*/  IMAD.X R43, RZ, RZ, R25, P3 ;  /* 0x000000ffff2b7224 */ /* 0x000fe200018e0619 */
[----:B------:R-:W-:Y:S01]  /*5e10*/  IADD3 R2, P2, PT, R24, 0x1a00, RZ ;  /* 0x00001a0018027810 */ /* 0x000fe20007f5e0ff */
[----:B------:R2:W-:Y:S01]  /*5e20*/  ST.E desc[UR48][R20.64], RZ ;  /* 0x000000ff14007985 */ /* 0x0005e2000c101930 */
[----:B------:R-:W-:-:S02]  /*5e30*/  LOP3.LUT R10, R6, 0x30, R9, 0x78, !PT ;  /* 0x00000030060a7812 */ /* 0x000fc400078e7809 */
[C---:B------:R-:W-:Y:S01]  /*5e40*/  IADD3 R4, P1, PT, R24.reuse, 0x1c00, RZ ;  /* 0x00001c0018047810 */ /* 0x040fe20007f3e0ff */
[----:B------:R-:W-:Y:S01]  /*5e50*/  IMAD.X R41, RZ, RZ, R25, P2 ;  /* 0x000000ffff297224 */ /* 0x000fe200010e0619 */
[----:B------:R-:W-:Y:S01]  /*5e60*/  IADD3 R6, P0, PT, R24, 0x1e00, RZ ;  /* 0x00001e0018067810 */ /* 0x000fe20007f1e0ff */
[----:B------:R2:W-:Y:S01]  /*5e70*/  ST.E desc[UR48][R18.64], RZ ;  /* 0x000000ff12007985 */ /* 0x0005e2000c101930 */
[----:B------:R-:W-:Y:S01]  /*5e80*/  SHF.R.U64 R3, R0, 0x3, R43 ;  /* 0x0000000300037819 */ /* 0x000fe2000000122b */
[----:B------:R-:W-:Y:S01]  /*5e90*/  IMAD.X R39, RZ, RZ, R25, P1 ;  /* 0x000000ffff277224 */ /* 0x000fe200008e0619 */
[----:B------:R-:W-:Y:S01]  /*5ea0*/  SHF.R.U64 R5, R2, 0x3, R41 ;  /* 0x0000000302057819 */ /* 0x000fe20000001229 */
[----:B------:R-:W-:Y:S01]  /*5eb0*/  IMAD.X R37, RZ, RZ, R25, P0 ;  /* 0x000000ffff257224 */ /* 0x000fe200000e0619 */
[----:B------:R-:W-:Y:S01]  /*5ec0*/  LOP3.LUT R42, R0, 0x30, R3, 0x78, !PT ;  /* 0x00000030002a7812 */ /* 0x000fe200078e7803 */
[----:B------:R2:W-:Y:S01]  /*5ed0*/  ST.E desc[UR48][R14.64], RZ ;  /* 0x000000ff0e007985 */ /* 0x0005e2000c101930 */
[----:B------:R-:W-:-:S02]  /*5ee0*/  SHF.R.U64 R7, R4, 0x3, R39 ;  /* 0x0000000304077819 */ /* 0x000fc40000001227 */
[----:B------:R-:W-:Y:S01]  /*5ef0*/  SHF.R.U64 R9, R6, 0x3, R37 ;  /* 0x0000000306097819 */ /* 0x000fe20000001225 */
[----:B------:R2:W-:Y:S01]  /*5f00*/  ST.E desc[UR48][R12.64], RZ ;  /* 0x000000ff0c007985 */ /* 0x0005e2000c101930 */
[----:B------:R-:W-:Y:S02]  /*5f10*/  LOP3.LUT R40, R2, 0x30, R5, 0x78, !PT ;  /* 0x0000003002287812 */ /* 0x000fe400078e7805 */
[----:B------:R-:W-:Y:S01]  /*5f20*/  LOP3.LUT R38, R4, 0x30, R7, 0x78, !PT ;  /* 0x0000003004267812 */ /* 0x000fe200078e7807 */
[----:B------:R2:W-:Y:S01]  /*5f30*/  ST.E desc[UR48][R10.64], RZ ;  /* 0x000000ff0a007985 */ /* 0x0005e2000c101930 */
[----:B------:R-:W-:-:S03]  /*5f40*/  LOP3.LUT R36, R6, 0x30, R9, 0x78, !PT ;  /* 0x0000003006247812 */ /* 0x000fc600078e7809 */
[----:B------:R2:W-:Y:S04]  /*5f50*/  ST.E desc[UR48][R42.64], RZ ;  /* 0x000000ff2a007985 */ /* 0x0005e8000c101930 */
[----:B------:R2:W-:Y:S04]  /*5f60*/  ST.E desc[UR48][R40.64], RZ ;  /* 0x000000ff28007985 */ /* 0x0005e8000c101930 */
[----:B------:R2:W-:Y:S01]  /*5f70*/  ST.E desc[UR48][R38.64], RZ ;  /* 0x000000ff26007985 */ /* 0x0005e2000c101930 */
[----:B------:R-:W1:Y:S01]  /*5f80*/  S2R R2, SR_CTAID.Z ;  /* 0x0000000000027919 */ /* 0x000e620000002700 */
[----:B------:R-:W3:Y:S02]  /*5f90*/  S2R R0, SR_CTAID.Y ;  /* 0x0000000000007919 */ /* 0x000ee40000002600 */
[----:B------:R2:W-:Y:S01]  /*5fa0*/  ST.E desc[UR48][R36.64], RZ ;  /* 0x000000ff24007985 */ /* 0x0005e2000c101930 */
[----:B------:R-:W-:Y:S05]  /*5fb0*/  @!P6 BRA `(.L_x_151) ;  /* 0x000000000090e947 */ /* 0x000fea0003800000 */
[----:B------:R-:W4:Y:S01]  /*5fc0*/  LDCU UR4, c[0x0][0x380] ;  /* 0x00007000ff0477ac */ /* 0x000f220008000800 */
[----:B------:R-:W-:Y:S01]  /*5fd0*/  IADD3 R3, PT, PT, R17, UR41, RZ ;  /* 0x0000002911037c10 */ /* 0x000fe2000fffe0ff */
[----:B------:R-:W-:Y:S03]  /*5fe0*/  BSSY.RECONVERGENT B0, `(.L_x_151) ;  /* 0x0000021000007945 */ /* 0x000fe60003800200 */
[----:B----4-:R-:W-:-:S13]  /*5ff0*/  ISETP.GE.AND P0, PT, R3, UR4, PT ;  /* 0x0000000403007c0c */ /* 0x010fda000bf06270 */
[----:B------:R-:W-:Y:S05]  /*6000*/  @P0 BRA `(.L_x_152) ;  /* 0x0000000000780947 */ /* 0x000fea0003800000 */
[----:B------:R-:W4:Y:S01]  /*6010*/  LDCU UR7, c[0x0][0x38c] ;  /* 0x00007180ff0777ac */ /* 0x000f220008000800 */
[----:B------:R-:W1:Y:S01]  /*6020*/  LDCU UR6, c[0x0][0x890] ;  /* 0x00011200ff0677ac */ /* 0x000e620008000800 */
[----:B------:R-:W5:Y:S01]  /*6030*/  LDCU.64 UR4, c[0x0][0x888] ;  /* 0x00011100ff0477ac */ /* 0x000f620008000a00 */
[----:B----4-:R-:W4:Y:S01]  /*6040*/  I2F.U32.RP R8, UR7 ;  /* 0x0000000700087d06 */ /* 0x010f220008209000 */
[----:B------:R-:W-:-:S07]  /*6050*/  ISETP.NE.U32.AND P0, PT, RZ, UR7, PT ;  /* 0x00000007ff007c0c */ /* 0x000fce000bf05070 */
[----:B----4-:R-:W4:Y:S02]  /*6060*/  MUFU.RCP R6, R8 ;  /* 0x0000000800067308 */ /* 0x010f240000001000 */
[----:B----4-:R-:W-:-:S06]  /*6070*/  IADD3 R6, PT, PT, R6, 0xffffffe, RZ ;  /* 0x0ffffffe06067810 */ /* 0x010fcc0007ffe0ff */
[----:B------:R-:W4:Y:S02]  /*6080*/  F2I.FTZ.U32.TRUNC.NTZ R5, R6 ;  /* 0x0000000600057305 */ /* 0x000f24000021f000 */
[----:B----4-:R-:W-:-:S05]  /*6090*/  IADD3 R4, PT, PT, RZ, -R5, RZ ;  /* 0x80000005ff047210 */ /* 0x010fca0007ffe0ff */
[----:B------:R-:W-:Y:S02]  /*60a0*/  IMAD R7, R4, UR7, RZ ;  /* 0x0000000704077c24 */ /* 0x000fe4000f8e02ff */
[----:B------:R-:W-:-:S05]  /*60b0*/  HFMA2 R4, -RZ, RZ, 0, 0 ;  /* 0x00000000ff047431 */ /* 0x000fca00000001ff */
[----:B------:R-:W-:-:S04]  /*60c0*/  IMAD.HI.U32 R5, R5, R7, R4 ;  /* 0x0000000705057227 */ /* 0x000fc800078e0004 */
[----:B-1----:R-:W-:Y:S02]  /*60d0*/  IMAD R4, R2, UR6, R3 ;  /* 0x0000000602047c24 */ /* 0x002fe4000f8e0203 */
[----:B---3--:R-:W-:-:S04]  /*60e0*/  IMAD.HI.U32 R5, R5, R0, RZ ;  /* 0x0000000005057227 */ /* 0x008fc800078e00ff */
[----:B------:R-:W-:-:S04]  /*60f0*/  IMAD.MOV R7, RZ, RZ, -R5 ;  /* 0x000000ffff077224 */ /* 0x000fc800078e0a05 */
[----:B------:R-:W-:-:S05]  /*6100*/  IMAD R7, R7, UR7, R0 ;  /* 0x0000000707077c24 */ /* 0x000fca000f8e0200 */
[----:B------:R-:W-:-:S13]  /*6110*/  ISETP.GE.U32.AND P2, PT, R7, UR7, PT ;  /* 0x0000000707007c0c */ /* 0x000fda000bf46070 */
[----:B------:R-:W-:Y:S02]  /*6120*/  @P2 IADD3 R7, PT, PT, R7, -UR7, RZ ;  /* 0x8000000707072c10 */ /* 0x000fe4000fffe0ff */
[----:B------:R-:W-:Y:S02]  /*6130*/  @P2 IADD3 R5, PT, PT, R5, 0x1, RZ ;  /* 0x0000000105052810 */ /* 0x000fe40007ffe0ff */
[----:B------:R-:W-:Y:S02]  /*6140*/  ISETP.GE.U32.AND P1, PT, R7, UR7, PT ;  /* 0x0000000707007c0c */ /* 0x000fe4000bf26070 */
[----:B------:R-:W1:Y:S11]  /*6150*/  LDC.64 R6, c[0x0][0x880] ;  /* 0x00022000ff067b82 */ /* 0x000e760000000a00 */
[----:B------:R-:W-:Y:S01]  /*6160*/  @P1 VIADD R5, R5, 0x1 ;  /* 0x0000000105051836 */ /* 0x000fe20000000000 */
[----:B------:R-:W-:-:S04]  /*6170*/  @!P0 LOP3.LUT R5, RZ, UR7, RZ, 0x33, !PT ;  /* 0x00000007ff058c12 */ /* 0x000fc8000f8e33ff */
[C---:B------:R-:W-:Y:S01]  /*6180*/  IADD3 R3, PT, PT, -R5.reuse, RZ, RZ ;  /* 0x000000ff05037210 */ /* 0x040fe20007ffe1ff */
[----:B-----5:R-:W-:-:S04]  /*6190*/  IMAD R5, R5, UR5, R4 ;  /* 0x0000000505057c24 */ /* 0x020fc8000f8e0204 */
[----:B------:R-:W-:Y:S01]  /*61a0*/  IMAD R4, R3, UR7, R0 ;  /* 0x0000000703047c24 */ /* 0x000fe2000f8e0200 */
[----:B------:R-:W-:-:S03]  /*61b0*/  MOV R3, 0xff800000 ;  /* 0xff80000000037802 */ /* 0x000fc60000000f00 */
[----:B------:R-:W-:-:S04]  /*61c0*/  IMAD R5, R4, UR4, R5 ;  /* 0x0000000404057c24 */ /* 0x000fc8000f8e0205 */
[----:B-1----:R-:W-:-:S05]  /*61d0*/  IMAD.WIDE.U32 R6, R5, 0x4, R6 ;  /* 0x0000000405067825 */ /* 0x002fca00078e0006 */
[----:B------:R4:W-:Y:S02]  /*61e0*/  STG.E desc[UR48][R6.64], R3 ;  /* 0x0000000306007986 */ /* 0x0009e4000c101930 */
.L_x_152:
[----:B------:R-:W-:Y:S05]  /*61f0*/  BSYNC.RECONVERGENT B0 ;  /* 0x0000000000007941 */ /* 0x000fea0003800200 */
.L_x_151:
[----:B------:R-:W-:-:S09]  /*6200*/  UISETP.NE.AND UP0, UPT, UR38, URZ, UPT ;  /* 0x000000ff2600728c */ /* 0x000fd2000bf05270 */
[----:B------:R-:W-:Y:S05]  /*6210*/  BRA.U UP0, `(.L_x_153) ;  /* 0x0000000100047547 */ /* 0x000fea000b800000 */
[----:B------:R-:W-:Y:S05]  /*6220*/  BPT.TRAP 0x1 ;  /* 0x000000040000795c */ /* 0x000fea0000300000 */
.L_x_153:
[C---:B----4-:R-:W-:Y:S01]  /*6230*/  IADD3 R3, P3, PT, R24.reuse, 0x2000, RZ ;  /* 0x0000200018037810 */ /* 0x050fe20007f7e0ff */
[----:B------:R4:W-:Y:S01]  /*6240*/  SYNCS.ARRIVE.TRANS64.A1T0 RZ, [R16+URZ+0x70b0], RZ ;  /* 0x0070b0ff10ff79a7 */ /* 0x0009e200081000ff */
[C---:B------:R-:W-:Y:S01]  /*6250*/  IADD3 R5, P2, PT, R24.reuse, 0x2200, RZ ;  /* 0x0000220018057810 */ /* 0x040fe20007f5e0ff */
[----:B------:R-:W-:Y:S01]  /*6260*/  UISETP.NE.AND UP0, UPT, UR38, URZ, UPT ;  /* 0x000000ff2600728c */ /* 0x000fe2000bf05270 */
[C---:B------:R-:W-:Y:S01]  /*6270*/  IADD3 R7, P1, PT, R24.reuse, 0x2400, RZ ;  /* 0x0000240018077810 */ /* 0x040fe20007f3e0ff */
[--C-:B------:R-:W-:Y:S01]  /*6280*/  IMAD.X R55, RZ, RZ, R25.reuse, P3 ;  /* 0x000000ffff377224 */ /* 0x100fe200018e0619 */
[C---:B------:R-:W-:Y:S01]  /*6290*/  IADD3 R9, P0, PT, R24.reuse, 0x2600, RZ ;  /* 0x0000260018097810 */ /* 0x040fe20007f1e0ff */
[--C-:B------:R-:W-:Y:S01]  /*62a0*/  IMAD.X R53, RZ, RZ, R25.reuse, P2 ;  /* 0x000000ffff357224 */ /* 0x100fe200010e0619 */
[C---:B--2---:R-:W-:Y:S01]  /*62b0*/  IADD3 R11, P5, PT, R24.reuse, 0x2800, RZ ;  /* 0x00002800180b7810 */ /* 0x044fe20007fbe0ff */
[--C-:B------:R-:W-:Y:S01]  /*62c0*/  IMAD.X R51, RZ, RZ, R25.reuse, P1 ;  /* 0x000000ffff337224 */ /* 0x100fe200008e0619 */
[C---:B------:R-:W-:Y:S01]  /*62d0*/  IADD3 R12, P4, PT, R24.reuse, 0x2a00, RZ ;  /* 0x00002a00180c7810 */ /* 0x040fe20007f9e0ff */
[--C-:B------:R-:W-:Y:S01]  /*62e0*/  IMAD.X R49, RZ, RZ, R25.reuse, P0 ;  /* 0x000000ffff317224 */ /* 0x100fe200000e0619 */
[C---:B------:R-:W-:Y:S01]  /*62f0*/  IADD3 R13, P3, PT, R24.reuse, 0x2c00, RZ ;  /* 0x00002c00180d7810 */ /* 0x040fe20007f7e0ff */
[--C-:B------:R-:W-:Y:S01]  /*6300*/  IMAD.X R47, RZ, RZ, R25.reuse, P5 ;  /* 0x000000ffff2f7224 */ /* 0x100fe200028e0619 */
[C---:B------:R-:W-:Y:S01]  /*6310*/  IADD3 R14, P2, PT, R24.reuse, 0x2e00, RZ ;  /* 0x00002e00180e7810 */ /* 0x040fe20007f5e0ff */
[--C-:B------:R-:W-:Y:S01]  /*6320*/  IMAD.X R45, RZ, RZ, R25.reuse, P4 ;  /* 0x000000ffff2d7224 */ /* 0x100fe200020e0619 */
[C---:B------:R-:W-:Y:S01]  /*6330*/  IADD3 R15, P1, PT, R24.reuse, 0x3000, RZ ;  /* 0x00003000180f7810 */ /* 0x040fe20007f3e0ff */
[----:B------:R-:W-:Y:S01]  /*6340*/  IMAD.X R43, RZ, RZ, R25, P3 ;  /* 0x000000ffff2b7224 */ /* 0x000fe200018e0619 */
[----:B------:R-:W-:Y:S01]  /*6350*/  SHF.R.U64 R4, R3, 0x3, R55 ;  /* 0x0000000303047819 */ /* 0x000fe20000001237 */
[--C-:B------:R-:W-:Y:S01]  /*6360*/  IMAD.X R41, RZ, RZ, R25.reuse, P2 ;  /* 0x000000ffff297224 */ /* 0x100fe200010e0619 */
[C---:B------:R-:W-:Y:S01]  /*6370*/  IADD3 R18, P0, PT, R24.reuse, 0x3200, RZ ;  /* 0x0000320018127810 */ /* 0x040fe20007f1e0ff */
[----:B------:R-:W-:Y:S01]  /*6380*/  IMAD.X R39, RZ, RZ, R25, P1 ;  /* 0x000000ffff277224 */ /* 0x000fe200008e0619 */
[----:B------:R-:W-:-:S02]  /*6390*/  IADD3 R19, P5, PT, R24, 0x3400, RZ ;  /* 0x0000340018137810 */ /* 0x000fc40007fbe0ff */
[----:B------:R-:W-:Y:S01]  /*63a0*/  SHF.R.U64 R6, R5, 0x3, R53 ;  /* 0x0000000305067819 */ /* 0x000fe20000001235 */
[--C-:B------:R-:W-:Y:S01]  /*63b0*/  IMAD.X R37, RZ, RZ, R25.reuse, P0 ;  /* 0x000000ffff257224 */ /* 0x100fe200000e0619 */
[C---:B------:R-:W-:Y:S01]  /*63c0*/  IADD3 R20, P4, PT, R24.reuse, 0x3600, RZ ;  /* 0x0000360018147810 */ /* 0x040fe20007f9e0ff */
[--C-:B------:R-:W-:Y:S01]  /*63d0*/  IMAD.X R35, RZ, RZ, R25.reuse, P5 ;  /* 0x000000ffff237224 */ /* 0x100fe200028e0619 */
[----:B------:R-:W-:Y:S02]  /*63e0*/  LOP3.LUT R54, R3, 0x30, R4, 0x78, !PT ;  /* 0x0000003003367812 */ /* 0x000fe400078e7804 */
[C---:B------:R-:W-:Y:S01]  /*63f0*/  IADD3 R21, P3, PT, R24.reuse, 0x3800, RZ ;  /* 0x0000380018157810 */ /* 0x040fe20007f7e0ff */
[----:B------:R-:W-:Y:S01]  /*6400*/  IMAD.X R33, RZ, RZ, R25, P4 ;  /* 0x000000ffff217224 */ /* 0x000fe200020e0619 */
[----:B------:R-:W-:Y:S01]  /*6410*/  SHF.R.U64 R8, R7, 0x3, R51 ;  /* 0x0000000307087819 */ /* 0x000fe20000001233 */
[----:B------:R4:W-:Y:S01]  /*6420*/  ST.E desc[UR48][R54.64], RZ ;  /* 0x000000ff36007985 */ /* 0x0009e2000c101930 */
[----:B------:R-:W-:Y:S01]  /*6430*/  SHF.R.U64 R4, R11, 0x3, R47 ;  /* 0x000000030b047819 */ /* 0x000fe2000000122f */
[----:B------:R-:W-:Y:S01]  /*6440*/  IMAD.X R31, RZ, RZ, R25, P3 ;  /* 0x000000ffff1f7224 */ /* 0x000fe200018e0619 */
[----:B------:R-:W-:-:S02]  /*6450*/  IADD3 R22, P2, PT, R24, 0x3a00, RZ ;  /* 0x00003a0018167810 */ /* 0x000fc40007f5e0ff */
[----:B------:R-:W-:Y:S02]  /*6460*/  SHF.R.U64 R10, R9, 0x3, R49 ;  /* 0x00000003090a7819 */ /* 0x000fe40000001231 */
[----:B------:R-:W-:Y:S01]  /*6470*/  LOP3.LUT R52, R5, 0x30, R6, 0x78, !PT ;  /* 0x0000003005347812 */ /* 0x000fe200078e7806 */
[----:B------:R-:W-:Y:S01]  /*6480*/  IMAD.X R29, RZ, RZ, R25, P2 ;  /* 0x000000ffff1d7224 */ /* 0x000fe200010e0619 */
[----:B------:R-:W-:Y:S02]  /*6490*/  SHF.R.U64 R3, R12, 0x3, R45 ;  /* 0x000000030c037819 */ /* 0x000fe4000000122d */
[C---:B------:R-:W-:Y:S01]  /*64a0*/  IADD3 R23, P1, PT, R24.reuse, 0x3c00, RZ ;  /* 0x00003c0018177810 */ /* 0x040fe20007f3e0ff */
[----:B------:R4:W-:Y:S01]  /*64b0*/  ST.E desc[UR48][R52.64], RZ ;  /* 0x000000ff34007985 */ /* 0x0009e2000c101930 */
[----:B------:R-:W-:Y:S02]  /*64c0*/  SHF.R.U64 R6, R13, 0x3, R43 ;  /* 0x000000030d067819 */ /* 0x000fe4000000122b */
[----:B------:R-:W-:Y:S01]  /*64d0*/  IADD3 R24, P0, PT, R24, 0x3e00, RZ ;  /* 0x00003e0018187810 */ /* 0x000fe20007f1e0ff */
[----:B------:R-:W-:Y:S01]  /*64e0*/  IMAD.X R27, RZ, RZ, R25, P1 ;  /* 0x000000ffff1b7224 */ /* 0x000fe200008e0619 */
[----:B------:R-:W-:-:S02]  /*64f0*/  SHF.R.U64 R5, R14, 0x3, R41 ;  /* 0x000000030e057819 */ /* 0x000fc40000001229 */
[----:B------:R-:W-:Y:S01]  /*6500*/  LOP3.LUT R50, R7, 0x30, R8, 0x78, !PT ;  /* 0x0000003007327812 */ /* 0x000fe200078e7808 */
[----:B------:R-:W-:Y:S01]  /*6510*/  IMAD.X R25, RZ, RZ, R25, P0 ;  /* 0x000000ffff197224 */ /* 0x000fe200000e0619 */
[----:B------:R-:W-:Y:S02]  /*6520*/  LOP3.LUT R46, R11, 0x30, R4, 0x78, !PT ;  /* 0x000000300b2e7812 */ /* 0x000fe400078e7804 */
[----:B------:R-:W-:Y:S01]  /*6530*/  LOP3.LUT R48, R9, 0x30, R10, 0x78, !PT ;  /* 0x0000003009307812 */ /* 0x000fe200078e780a */
[----:B------:R4:W-:Y:S01]  /*6540*/  ST.E desc[UR48][R50.64], RZ ;  /* 0x000000ff32007985 */ /* 0x0009e2000c101930 */
[----:B------:R-:W-:Y:S02]  /*6550*/  LOP3.LUT R44, R12, 0x30, R3, 0x78, !PT ;  /* 0x000000300c2c7812 */ /* 0x000fe400078e7803 */
[----:B------:R-:W-:Y:S01]  /*6560*/  SHF.R.U64 R4, R15, 0x3, R39 ;  /* 0x000000030f047819 */ /* 0x000fe20000001227 */
[----:B------:R4:W-:Y:S01]  /*6570*/  ST.E desc[UR48][R48.64], RZ ;  /* 0x000000ff30007985 */ /* 0x0009e2000c101930 */
[----:B------:R-:W-:-:S02]  /*6580*/  LOP3.LUT R42, R13, 0x30, R6, 0x78, !PT ;  /* 0x000000300d2a7812 */ /* 0x000fc400078e7806 */
[----:B------:R-:W-:Y:S01]  /*6590*/  SHF.R.U64 R3, R18, 0x3, R37 ;  /* 0x0000000312037819 */ /* 0x000fe20000001225 */
[----:B------:R4:W-:Y:S01]  /*65a0*/  ST.E desc[UR48][R46.64], RZ ;  /* 0x000000ff2e007985 */ /* 0x0009e2000c101930 */
[----:B------:R-:W-:Y:S02]  /*65b0*/  LOP3.LUT R40, R14, 0x30, R5, 0x78, !PT ;  /* 0x000000300e287812 */ /* 0x000fe400078e7805 */
[----:B------:R-:W-:Y:S01]  /*65c0*/  SHF.R.U64 R6, R19, 0x3, R35 ;  /* 0x0000000313067819 */ /* 0x000fe20000001223 */
[----:B------:R4:W-:Y:S01]  /*65d0*/  ST.E desc[UR48][R44.64], RZ ;  /* 0x000000ff2c007985 */ /* 0x0009e2000c101930 */
[----:B------:R-:W-:Y:S02]  /*65e0*/  SHF.R.U64 R5, R20, 0x3, R33 ;  /* 0x0000000314057819 */ /* 0x000fe40000001221 */
[----:B------:R-:W-:Y:S01]  /*65f0*/  LOP3.LUT R38, R15, 0x30, R4, 0x78, !PT ;  /* 0x000000300f267812 */ /* 0x000fe200078e7804 */
[----:B------:R4:W-:Y:S01]  /*6600*/  ST.E desc[UR48][R42.64], RZ ;  /* 0x000000ff2a007985 */ /* 0x0009e2000c101930 */
[----:B------:R-:W-:-:S02]  /*6610*/  LOP3.LUT R36, R18, 0x30, R3, 0x78, !PT ;  /* 0x0000003012247812 */ /* 0x000fc400078e7803 */
[----:B------:R-:W-:Y:S01]  /*6620*/  SHF.R.U64 R4, R21, 0x3, R31 ;  /* 0x0000000315047819 */ /* 0x000fe2000000121f */
[----:B------:R4:W-:Y:S01]  /*6630*/  ST.E desc[UR48][R40.64], RZ ;  /* 0x000000ff28007985 */ /* 0x0009e2000c101930 */
[----:B------:R-:W-:Y:S02]  /*6640*/  LOP3.LUT R34, R19, 0x30, R6, 0x78, !PT ;  /* 0x0000003013227812 */ /* 0x000fe400078e7806 */
[----:B------:R-:W-:Y:S01]  /*6650*/  SHF.R.U64 R3, R22, 0x3, R29 ;  /* 0x0000000316037819 */ /* 0x000fe2000000121d */
[----:B------:R4:W-:Y:S01]  /*6660*/  ST.E desc[UR48][R38.64], RZ ;  /* 0x000000ff26007985 */ /* 0x0009e2000c101930 */
[----:B------:R-:W-:Y:S02]  /*6670*/  LOP3.LUT R32, R20, 0x30, R5, 0x78, !PT ;  /* 0x0000003014207812 */ /* 0x000fe400078e7805 */
[----:B------:R-:W-:Y:S01]  /*6680*/  SHF.R.U64 R6, R23, 0x3, R27 ;  /* 0x0000000317067819 */ /* 0x000fe2000000121b */
[----:B------:R4:W-:Y:S01]  /*6690*/  ST.E desc[UR48][R36.64], RZ ;  /* 0x000000ff24007985 */ /* 0x0009e2000c101930 */
[----:B------:R-:W-:-:S02]  /*66a0*/  SHF.R.U64 R5, R24, 0x3, R25 ;  /* 0x0000000318057819 */ /* 0x000fc40000001219 */
[----:B------:R-:W-:Y:S01]  /*66b0*/  LOP3.LUT R30, R21, 0x30, R4, 0x78, !PT ;  /* 0x00000030151e7812 */ /* 0x000fe200078e7804 */
[----:B------:R4:W-:Y:S01]  /*66c0*/  ST.E desc[UR48][R34.64], RZ ;  /* 0x000000ff22007985 */ /* 0x0009e2000c101930 */
[----:B------:R-:W-:Y:S02]  /*66d0*/  LOP3.LUT R28, R22, 0x30, R3, 0x78, !PT ;  /* 0x00000030161c7812 */ /* 0x000fe400078e7803 */
[----:B------:R-:W-:Y:S01]  /*66e0*/  LOP3.LUT R26, R23, 0x30, R6, 0x78, !PT ;  /* 0x00000030171a7812 */ /* 0x000fe200078e7806 */
[----:B------:R4:W-:Y:S01]  /*66f0*/  ST.E desc[UR48][R32.64], RZ ;  /* 0x000000ff20007985 */ /* 0x0009e2000c101930 */
[----:B------:R-:W-:-:S03]  /*6700*/  LOP3.LUT R24, R24, 0x30, R5, 0x78, !PT ;  /* 0x0000003018187812 */ /* 0x000fc600078e7805 */
[----:B------:R4:W-:Y:S04]  /*6710*/  ST.E desc[UR48][R30.64], RZ ;  /* 0x000000ff1e007985 */ /* 0x0009e8000c101930 */
[----:B------:R4:W-:Y:S04]  /*6720*/  ST.E desc[UR48][R28.64], RZ ;  /* 0x000000ff1c007985 */ /* 0x0009e8000c101930 */
[----:B------:R4:W-:Y:S04]  /*6730*/  ST.E desc[UR48][R26.64], RZ ;  /* 0x000000ff1a007985 */ /* 0x0009e8000c101930 */
[----:B------:R4:W-:Y:S01]  /*6740*/  ST.E desc[UR48][R24.64], RZ ;  /* 0x000000ff18007985 */ /* 0x0009e2000c101930 */
[----:B------:R-:W-:Y:S01]  /*6750*/  @!PT LDS RZ, [RZ] ;  /* 0x00000000fffff984 */ /* 0x000fe20000000800 */
[----:B------:R-:W-:Y:S01]  /*6760*/  @!PT LDS RZ, [RZ] ;  /* 0x00000000fffff984 */ /* 0x000fe20000000800 */
[----:B------:R-:W-:Y:S01]  /*6770*/  @!PT LDS RZ, [RZ] ;  /* 0x00000000fffff984 */ /* 0x000fe20000000800 */
[----:B------:R-:W-:Y:S01]  /*6780*/  @!PT LDS RZ, [RZ] ;  /* 0x00000000fffff984 */ /* 0x000fe20000000800 */
[----:B------:R2:W-:Y:S06]  /*6790*/  MEMBAR.ALL.CTA ;  /* 0x0000000000007992 */ /* 0x0005ec0000008000 */
[----:B--2---:R-:W2:Y:S01]  /*67a0*/  FENCE.VIEW.ASYNC.S ;  /* 0x00000000000073c6 */ /* 0x004ea20000000000 */
[----:B------:R-:W-:Y:S05]  /*67b0*/  BRA.U UP0, `(.L_x_154) ;  /* 0x0000000100047547 */ /* 0x000fea000b800000 */
[----:B------:R-:W-:Y:S05]  /*67c0*/  BPT.TRAP 0x1 ;  /* 0x000000040000795c */ /* 0x000fea0000300000 */
.L_x_154:
[----:B------:R-:W-:-:S05]  /*67d0*/  HFMA2 R3, -RZ, RZ, 0, 5.9604644775390625e-08 ;  /* 0x00000001ff037431 */ /* 0x000fca00000001ff */
[----:B------:R-:W-:-:S04]  /*67e0*/  SHF.L.U32 R3, R3, 0x1f, RZ ;  /* 0x0000001f03037819 */ /* 0x000fc800000006ff */
[----:B--2---:R-:W2:Y:S02]  /*67f0*/  SYNCS.PHASECHK.TRANS64.TRYWAIT P0, [R16+URZ+0x70c8], R3 ;  /* 0x0070c803100075a7 */ /* 0x004ea400080011ff */
[----:B--2---:R-:W-:Y:S05]  /*6800*/  @!P0 BRA `(.L_x_155) ;  /* 0x0000008c00d88947 */ /* 0x004fea0003800000 */
.L_x_365:
[----:B------:R-:W-:Y:S05]  /*6810*/  @!P6 BRA `(.L_x_156) ;  /* 0x000000000094e947 */ /* 0x000fea0003800000 */
[----:B------:R-:W5:Y:S01]  /*6820*/  LDCU UR4, c[0x0][0x380] ;  /* 0x00007000ff0477ac */ /* 0x000f620008000800 */
[----:B------:R-:W-:Y:S01]  /*6830*/  IMAD.U32 R4, RZ, RZ, UR41 ;  /* 0x00000029ff047e24 */ /* 0x000fe2000f8e00ff */
[----:B------:R-:W-:Y:S04]  /*6840*/  BSSY.RECONVERGENT B0, `(.L_x_156) ;  /* 0x0000022000007945 */ /* 0x000fe80003800200 */
[----:B------:R-:W-:-:S04]  /*6850*/  IADD3 R17, PT, PT, R4, 0x80, R17 ;  /* 0x0000008004117810 */ /* 0x000fc80007ffe011 */
[----:B-----5:R-:W-:-:S13]  /*6860*/  ISETP.GE.AND P0, PT, R17, UR4, PT ;  /* 0x0000000411007c0c */ /* 0x020fda000bf06270 */
[----:B------:R-:W-:Y:S05]  /*6870*/  @P0 BRA `(.L_x_157) ;  /* 0x0000000000780947 */ /* 0x000fea0003800000 */
[----:B------:R-:W5:Y:S01]  /*6880*/  LDCU UR7, c[0x0][0x38c] ;  /* 0x00007180ff0777ac */ /* 0x000f620008000800 */
[----:B------:R-:W-:Y:S01]  /*6890*/  MOV R4, RZ ;  /* 0x000000ff00047202 */ /* 0x000fe20000000f00 */
[----:B------:R-:W1:Y:S01]  /*68a0*/  LDCU UR6, c[0x0][0x890] ;  /* 0x00011200ff0677ac */ /* 0x000e620008000800 */
[----:B------:R-:W4:Y:S01]  /*68b0*/  LDCU.64 UR4, c[0x0][0x888] ;  /* 0x00011100ff0477ac */ /* 0x000f220008000a00 */
[----:B-----5:R-:W5:Y:S01]  /*68c0*/  I2F.U32.RP R7, UR7 ;  /* 0x0000000700077d06 */ /* 0x020f620008209000 */
[----:B------:R-:W-:Y:S01]  /*68d0*/  ISETP.NE.U32.AND P0, PT, RZ, UR7, PT ;  /* 0x00000007ff007c0c */ /* 0x000fe2000bf05070 */
[----:B-1----:R-:W-:-:S06]  /*68e0*/  IMAD R2, R2, UR6, R17 ;  /* 0x0000000602027c24 */ /* 0x002fcc000f8e0211 */
[----:B-----5:R-:W1:Y:S02]  /*68f0*/  MUFU.RCP R6, R7 ;  /* 0x0000000700067308 */ /* 0x020e640000001000 */
[----:B-1----:R-:W-:-:S06]  /*6900*/  IADD3 R6, PT, PT, R6, 0xffffffe, RZ ;  /* 0x0ffffffe06067810 */ /* 0x002fcc0007ffe0ff */
[----:B------:R-:W2:Y:S02]  /*6910*/  F2I.FTZ.U32.TRUNC.NTZ R5, R6 ;  /* 0x0000000600057305 */ /* 0x000ea4000021f000 */
[----:B--2---:R-:W-:-:S05]  /*6920*/  IADD3 R3, PT, PT, RZ, -R5, RZ ;  /* 0x80000005ff037210 */ /* 0x004fca0007ffe0ff */
[----:B------:R-:W-:-:S04]  /*6930*/  IMAD R3, R3, UR7, RZ ;  /* 0x0000000703037c24 */ /* 0x000fc8000f8e02ff */
[----:B------:R-:W-:-:S06]  /*6940*/  IMAD.HI.U32 R3, R5, R3, R4 ;  /* 0x0000000305037227 */ /* 0x000fcc00078e0004 */
        /* <DEDUP_REMOVED lines=11> */
[----:B----4-:R-:W-:-:S04]  /*6a00*/  IMAD R2, R3, UR5, R2 ;  /* 0x0000000503027c24 */ /* 0x010fc8000f8e0202 */
[----:B------:R-:W-:Y:S01]  /*6a10*/  IMAD R7, R7, UR7, R0 ;  /* 0x0000000707077c24 */ /* 0x000fe2000f8e0200 */
[----:B------:R-:W-:-:S03]  /*6a20*/  MOV R0, 0xff800000 ;  /* 0xff80000000007802 */ /* 0x000fc60000000f00 */
[----:B------:R-:W-:-:S04]  /*6a30*/  IMAD R7, R7, UR4, R2 ;  /* 0x0000000407077c24 */ /* 0x000fc8000f8e0202 */
[----:B-1----:R-:W-:-:S05]  /*6a40*/  IMAD.WIDE.U32 R4, R7, 0x4, R4 ;  /* 0x0000000407047825 */ /* 0x002fca00078e0004 */
[----:B------:R5:W-:Y:S02]  /*6a50*/  STG.E desc[UR48][R4.64], R0 ;  /* 0x0000000004007986 */ /* 0x000be4000c101930 */
.L_x_157:
[----:B------:R-:W-:Y:S05]  /*6a60*/  BSYNC.RECONVERGENT B0 ;  /* 0x0000000000007941 */ /* 0x000fea0003800200 */
.L_x_156:
[----:B------:R-:W-:Y:S01]  /*6a70*/  @!PT LDS RZ, [RZ] ;  /* 0x00000000fffff984 */ /* 0x000fe20000000800 */
[----:B------:R-:W-:Y:S01]  /*6a80*/  @!PT LDS RZ, [RZ] ;  /* 0x00000000fffff984 */ /* 0x000fe20000000800 */
[----:B------:R-:W-:Y:S01]  /*6a90*/  @!PT LDS RZ, [RZ] ;  /* 0x00000000fffff984 */ /* 0x000fe20000000800 */
[----:B------:R-:W-:Y:S01]  /*6aa0*/  @!PT LDS RZ, [RZ] ;  /* 0x00000000fffff984 */ /* 0x000fe20000000800 */
[----:B------:R1:W-:Y:S06]  /*6ab0*/  MEMBAR.ALL.CTA ;  /* 0x0000000000007992 */ /* 0x0003ec0000008000 */
[----:B-1----:R-:W1:Y:S01]  /*6ac0*/  FENCE.VIEW.ASYNC.S ;  /* 0x00000000000073c6 */ /* 0x002e620000000000 */
[----:B------:R-:W-:-:S09]  /*6ad0*/  UISETP.NE.AND UP0, UPT, UR38, URZ, UPT ;  /* 0x000000ff2600728c */ /* 0x000fd2000bf05270 */
[----:B------:R-:W-:Y:S05]  /*6ae0*/  BRA.U UP0, `(.L_x_158) ;  /* 0x0000000100047547 */ /* 0x000fea000b800000 */
[----:B------:R-:W-:Y:S05]  /*6af0*/  BPT.TRAP 0x1 ;  /* 0x000000040000795c */ /* 0x000fea0000300000 */
.L_x_158:
[----:B-1----:R-:W-:Y:S01]  /*6b00*/  SYNCS.ARRIVE.TRANS64.A1T0 RZ, [R16+URZ+0x70b8], RZ ;  /* 0x0070b8ff10ff79a7 */ /* 0x002fe200081000ff */
[----:B------:R-:W-:Y:S05]  /*6b10*/  EXIT ;  /* 0x000000000000794d */ /* 0x000fea0003800000 */
.L_x_87:
[----:B------:R-:W-:Y:S01]  /*6b20*/  UISETP.NE.AND UP0, UPT, UR37, URZ, UPT ;  /* 0x000000ff2500728c */ /* 0x000fe2000bf05270 */
[C---:B------:R-:W-:Y:S01]  /*6b30*/  IMAD.U32 R56, R18.reuse, 0x10000, RZ ;  /* 0x0001000012387824 */ /* 0x040fe200078e00ff */
[C---:B------:R-:W-:Y:S02]  /*6b40*/  LOP3.LUT R16, R18.reuse, 0x1f, RZ, 0xc0, !PT ;  /* 0x0000001f12107812 */ /* 0x040fe400078ec0ff */
[----:B------:R-:W-:Y:S02]  /*6b50*/  LOP3.LUT R2, R18, 0x7f, RZ, 0xc0, !PT ;  /* 0x0000007f12027812 */ /* 0x000fe400078ec0ff */
[----:B------:R-:W-:-:S04]  /*6b60*/  LOP3.LUT R56, R56, 0x600000, RZ, 0xc0, !PT ;  /* 0x0060000038387812 */ /* 0x000fc800078ec0ff */
[----:B------:R-:W-:Y:S01]  /*6b70*/  LOP3.LUT R57, R56, 0x80, RZ, 0xfc, !PT ;  /* 0x0000008038397812 */ /* 0x000fe200078efcff */
[----:B------:R-:W-:Y:S05]  /*6b80*/  BRA.U !UP0, `(.L_x_159) ;  /* 0x0000000108047547 */ /* 0x000fea000b800000 */
[----:B------:R-:W-:Y:S05]  /*6b90*/  BPT.TRAP 0x1 ;  /* 0x000000040000795c */ /* 0x000fea0000300000 */
.L_x_159:
[----:B------:R-:W1:Y:S01]  /*6ba0*/  S2UR UR40, SR_CgaCtaId ;  /* 0x00000000002879c3 */ /* 0x000e620000008800 */
[----:B------:R-:W-:Y:S01]  /*6bb0*/  UMOV UR39, 0x400 ;  /* 0x0000040000277882 */ /* 0x000fe20000000000 */
[----:B------:R-:W-:Y:S01]  /*6bc0*/  SHF.L.U32 R3, RZ, 0x1f, RZ ;  /* 0x0000001fff037819 */ /* 0x000fe200000006ff */
[----:B-1----:R-:W-:-:S09]  /*6bd0*/  ULEA UR39, UR40, UR39, 0x18 ;  /* 0x0000002728277291 */ /* 0x002fd2000f8ec0ff */
[----:B------:R-:W1:Y:S02]  /*6be0*/  SYNCS.PHASECHK.TRANS64.TRYWAIT P0, [UR39+0x7070], R3 ;  /* 0x00707003ff0075a7 */ /* 0x000e640008001127 */
[----:B-1----:R-:W-:Y:S05]  /*6bf0*/  @!P0 BRA `(.L_x_160) ;  /* 0x0000008800f08947 */ /* 0x002fea0003800000 */
.L_x_366:
[----:B------:R-:W-:-:S09]  /*6c00*/  UISETP.NE.AND UP0, UPT, UR37, URZ, UPT ;  /* 0x000000ff2500728c */ /* 0x000fd2000bf05270 */
[----:B------:R-:W-:Y:S05]  /*6c10*/  BRA.U !UP0, `(.L_x_161) ;  /* 0x0000000108047547 */ /* 0x000fea000b800000 */
[----:B------:R-:W-:Y:S05]  /*6c20*/  BPT.TRAP 0x1 ;  /* 0x000000040000795c */ /* 0x000fea0000300000 */
.L_x_161:
[----:B------:R-:W-:Y:S02]  /*6c30*/  UIADD3 UR45, UPT, UPT, UR39, 0x7078, URZ ;  /* 0x00007078272d7890 */ /* 0x000fe4000fffe0ff */
[----:B------:R-:W-:Y:S02]  /*6c40*/  UISETP.NE.AND UP0, UPT, UR36, URZ, UPT ;  /* 0x000000ff2400728c */ /* 0x000fe4000bf05270 */
[----:B------:R-:W-:-:S09]  /*6c50*/  UPRMT UR4, UR40, 0x654, UR45 ;  /* 0x0000065428047896 */ /* 0x000fd2000800002d */
[----:B------:R-:W-:Y:S01]  /*6c60*/  SYNCS.ARRIVE.TRANS64.RED.A1T0 RZ, [UR4], RZ ;  /* 0x000000ffffff79a7 */ /* 0x000fe20008100404 */
[----:B------:R-:W-:Y:S05]  /*6c70*/  BRA.U !UP0, `(.L_x_162) ;  /* 0x0000000108047547 */ /* 0x000fea000b800000 */
[----:B------:R-:W-:Y:S05]  /*6c80*/  BPT.TRAP 0x1 ;  /* 0x000000040000795c */ /* 0x000fea0000300000 */
.L_x_162:
[----:B------:R-:W2:Y:S01]  /*6c90*/  SYNCS.PHASECHK.TRANS64.TRYWAIT P0, [UR39+0x7080], R3 ;  /* 0x00708003ff0075a7 */ /* 0x000ea20008001127 */
[----:B------:R-:W-:Y:S01]  /*6ca0*/  UMOV UR44, URZ ;  /* 0x000000ff002c7c82 */ /* 0x000fe20008000000 */
[----:B--2---:R-:W-:Y:S05]  /*6cb0*/  @!P0 BRA `(.L_x_163) ;  /* 0x0000008800d88947 */ /* 0x004fea0003800000 */
.L_x_367:
[----:B------:R-:W-:Y:S01]  /*6cc0*/  UISETP.GE.AND UP0, UPT, UR5, 0x41, UPT ;  /* 0x000000410500788c */ /* 0x000fe2000bf06270 */
[----:B------:R-:W-:Y:S01]  /*6cd0*/  HFMA2 R60, -RZ, RZ, 0, 5.9604644775390625e-08 ;  /* 0x00000001ff3c7431 */ /* 0x000fe200000001ff */
[----:B------:R-:W-:-:S07]  /*6ce0*/  UMOV UR43, 0x1 ;  /* 0x00000001002b7882 */ /* 0x000fce0000000000 */
[----:B------:R-:W-:Y:S05]  /*6cf0*/  BRA.U !UP0, `(.L_x_164) ;  /* 0x0000001508487547 */ /* 0x000fea000b800000 */
[----:B------:R-:W-:Y:S01]  /*6d00*/  UIADD3 UR5, UPT, UPT, UR5, 0x3f, URZ ;  /* 0x0000003f05057890 */ /* 0x000fe2000fffe0ff */
[C---:B------:R-:W-:Y:S01]  /*6d10*/  VIADD R59, R56.reuse, 0x100 ;  /* 0x00000100383b7836 */ /* 0x040fe20000000000 */
[----:B------:R-:W-:Y:S01]  /*6d20*/  LOP3.LUT R58, R17, 0x3, RZ, 0xc0, !PT ;  /* 0x00000003113a7812 */ /* 0x000fe200078ec0ff */
[C---:B------:R-:W-:Y:S01]  /*6d30*/  VIADD R23, R56.reuse, 0x110 ;  /* 0x0000011038177836 */ /* 0x040fe20000000000 */
[----:B------:R-:W-:Y:S01]  /*6d40*/  USHF.R.S32.HI UR4, URZ, 0x1f, UR5 ;  /* 0x0000001fff047899 */ /* 0x000fe20008011405 */
[C---:B------:R-:W-:Y:S01]  /*6d50*/  VIADD R19, R56.reuse, 0x180 ;  /* 0x0000018038137836 */ /* 0x040fe20000000000 */
[----:B------:R-:W-:Y:S01]  /*6d60*/  SHF.R.U32.HI R22, RZ, 0x15, R57 ;  /* 0x00000015ff167819 */ /* 0x000fe20000011639 */
[----:B------:R-:W-:Y:S01]  /*6d70*/  VIADD R18, R56, 0x190 ;  /* 0x0000019038127836 */ /* 0x000fe20000000000 */
[----:B------:R-:W-:Y:S01]  /*6d80*/  ULEA.HI UR4, UR4, UR5, URZ, 0x6 ;  /* 0x0000000504047291 */ /* 0x000fe2000f8f30ff */
[----:B------:R-:W-:Y:S01]  /*6d90*/  IMAD.MOV.U32 R60, RZ, RZ, 0x1 ;  /* 0x00000001ff3c7424 */ /* 0x000fe200078e00ff */
[----:B------:R-:W-:Y:S01]  /*6da0*/  SHF.R.U32.HI R59, RZ, 0x15, R59 ;  /* 0x00000015ff3b7819 */ /* 0x000fe2000001163b */
[----:B------:R-:W-:Y:S01]  /*6db0*/  UMOV UR44, URZ ;  /* 0x000000ff002c7c82 */ /* 0x000fe20008000000 */
[----:B------:R-:W-:Y:S01]  /*6dc0*/  SHF.R.U32.HI R23, RZ, 0x15, R23 ;  /* 0x00000015ff177819 */ /* 0x000fe20000011617 */
[----:B------:R-:W-:Y:S01]  /*6dd0*/  USHF.R.S32.HI UR42, URZ, 0x6, UR4 ;  /* 0x00000006ff2a7899 */ /* 0x000fe20008011404 */
[----:B------:R-:W-:Y:S01]  /*6de0*/  SHF.R.U32.HI R19, RZ, 0x15, R19 ;  /* 0x00000015ff137819 */ /* 0x000fe20000011613 */
[----:B------:R-:W-:Y:S01]  /*6df0*/  UMOV UR41, URZ ;  /* 0x000000ff00297c82 */ /* 0x000fe20008000000 */
[----:B------:R-:W-:-:S09]  /*6e00*/  SHF.R.U32.HI R18, RZ, 0x15, R18 ;  /* 0x00000015ff127819 */ /* 0x000fd20000011612 */
.L_x_188:
[----:B------:R-:W-:Y:S01]  /*6e10*/  UISETP.NE.AND UP0, UPT, UR37, URZ, UPT ;  /* 0x000000ff2500728c */ /* 0x000fe2000bf05270 */
[----:B------:R-:W-:Y:S01]  /*6e20*/  UMOV UR4, UR42 ;  /* 0x0000002a00047c82 */ /* 0x000fe20008000000 */
[----:B------:R-:W-:Y:S02]  /*6e30*/  UIADD3 UR42, UPT, UPT, UR42, -0x1, URZ ;  /* 0xffffffff2a2a7890 */ /* 0x000fe4000fffe0ff */
[----:B------:R-:W-:Y:S01]  /*6e40*/  UISETP.GT.AND UP1, UPT, UR4, 0x2, UPT ;  /* 0x000000020400788c */ /* 0x000fe2000bf24270 */
[----:B------:R-:W-:-:S03]  /*6e50*/  UMOV UR43, UR41 ;  /* 0x00000029002b7c82 */ /* 0x000fc60008000000 */
[----:B------:R-:W-:Y:S01]  /*6e60*/  UP2UR UR46, UPR, URZ, 0x2 ;  /* 0x00000002ff2e7883 */ /* 0x000fe20008000000 */
[----:B--234-:R-:W-:Y:S11]  /*6e70*/  BRA.U !UP0, `(.L_x_165) ;  /* 0x0000000108047547 */ /* 0x01cff6000b800000 */
[----:B------:R-:W-:Y:S05]  /*6e80*/  BPT.TRAP 0x1 ;  /* 0x000000040000795c */ /* 0x000fea0000300000 */
.L_x_165:
[----:B-1----:R-:W-:-:S04]  /*6e90*/  SHF.L.U32 R3, R60, 0x1f, RZ ;  /* 0x0000001f3c037819 */ /* 0x002fc800000006ff */
[----:B------:R-:W1:Y:S02]  /*6ea0*/  SYNCS.PHASECHK.TRANS64.TRYWAIT P0, [UR39+0x7070], R3 ;  /* 0x00707003ff0075a7 */ /* 0x000e640008001127 */
[----:B-1----:R-:W-:Y:S05]  /*6eb0*/  @!P0 BRA `(.L_x_166) ;  /* 0x0000008800708947 */ /* 0x002fea0003800000 */
.L_x_368:
[----:B------:R-:W-:Y:S01]  /*6ec0*/  R2UR UR4, R56 ;  /* 0x00000000380472ca */ /* 0x000fe200000e0000 */
[----:B------:R-:W-:Y:S01]  /*6ed0*/  UISETP.NE.AND UP0, UPT, UR38, URZ, UPT ;  /* 0x000000ff2600728c */ /* 0x000fe2000bf05270 */
[----:B------:R-:W-:Y:S01]  /*6ee0*/  PLOP3.LUT P0, PT, PT, PT, PT, 0x80, 0x8 ;  /* 0x000000000008781c */ /* 0x000fe20003f0f070 */
[----:B------:R-:W-:-:S10]  /*6ef0*/  IMAD.MOV.U32 R61, RZ, RZ, 0x3f800000 ;  /* 0x3f800000ff3d7424 */ /* 0x000fd400078e00ff */
[----:B------:R-:W2:Y:S02]  /*6f00*/  LDTM.x2 R4, tmem[UR4] ;  /* 0x00000004000479ee */ /* 0x000ea400080c0000 */
[----:B--2---:R-:W-:-:S13]  /*6f10*/  FSETP.NEU.AND P2, PT, R4, R5, PT ;  /* 0x000000050400720b */ /* 0x004fda0003f4d000 */
[----:B-1----:R-:W1:Y:S01]  /*6f20*/  @P2 LDC R0, c[0x0][0x704] ;  /* 0x0001c100ff002b82 */ /* 0x002e620000000800 */
[----:B------:R-:W-:-:S04]  /*6f30*/  @P2 FADD R5, R4, -R5 ;  /* 0x8000000504052221 */ /* 0x000fc80000000000 */
[----:B-1----:R-:W-:-:S05]  /*6f40*/  @P2 FMUL R5, R5, R0 ;  /* 0x0000000005052220 */ /* 0x002fca0000400000 */
[----:B------:R-:W-:-:S04]  /*6f50*/  @P2 FSETP.GEU.AND P1, PT, R5, -126, PT ;  /* 0xc2fc00000500280b */ /* 0x000fc80003f2e000 */
[----:B------:R-:W-:-:S13]  /*6f60*/  @P2 PLOP3.LUT P0, PT, P1, PT, PT, 0x80, 0x8 ;  /* 0x000000000008281c */ /* 0x000fda0000f0f070 */
[----:B------:R-:W-:-:S04]  /*6f70*/  @!P0 FMUL R5, R5, 0.5 ;  /* 0x3f00000005058820 */ /* 0x000fc80000400000 */
[----:B------:R-:W1:Y:S02]  /*6f80*/  @P2 MUFU.EX2 R0, R5 ;  /* 0x0000000500002308 */ /* 0x000e640000000800 */
[----:B-1----:R-:W-:-:S05]  /*6f90*/  @!P0 FMUL R0, R0, R0 ;  /* 0x0000000000008220 */ /* 0x002fca0000400000 */
[----:B------:R-:W-:Y:S01]  /*6fa0*/  @P2 MOV R61, R0 ;  /* 0x00000000003d2202 */ /* 0x000fe20000000f00 */
[----:B------:R-:W-:Y:S06]  /*6fb0*/  BRA.U UP0, `(.L_x_167) ;  /* 0x0000000100047547 */ /* 0x000fec000b800000 */
[----:B------:R-:W-:Y:S05]  /*6fc0*/  BPT.TRAP 0x1 ;  /* 0x000000040000795c */ /* 0x000fea0000300000 */
.L_x_167:
[----:B------:R-:W-:Y:S01]  /*6fd0*/  IMAD.U32 R3, RZ, RZ, UR44 ;  /* 0x0000002cff037e24 */ /* 0x000fe2000f8e00ff */
[----:B------:R-:W-:-:S04]  /*6fe0*/  FSETP.NEU.AND P1, PT, R61, 1, PT ;  /* 0x3f8000003d00780b */ /* 0x000fc80003f2d000 */
[----:B------:R-:W-:-:S04]  /*6ff0*/  SHF.L.U32 R3, R3, 0x1f, RZ ;  /* 0x0000001f03037819 */ /* 0x000fc800000006ff */
[----:B------:R-:W1:Y:S02]  /*7000*/  SYNCS.PHASECHK.TRANS64.TRYWAIT P0, [UR39+0x7090], R3 ;  /* 0x00709003ff0075a7 */ /* 0x000e640008001127 */
[----:B-1----:R-:W-:Y:S05]  /*7010*/  @!P0 BRA `(.L_x_168) ;  /* 0x0000008800308947 */ /* 0x002fea0003800000 */
.L_x_369:
[----:B------:R-:W-:-:S13]  /*7020*/  VOTE.ANY P1, P1 ;  /* 0x0000000000ff7806 */ /* 0x000fda0000820100 */
[----:B------:R-:W-:Y:S05]  /*7030*/  @!P1 BRA `(.L_x_169) ;  /* 0x0000000400989947 */ /* 0x000fea0003800000 */
[----:B------:R-:W-:-:S13]  /*7040*/  ISETP.NE.AND P0, PT, R58, R59, PT ;  /* 0x0000003b3a00720c */ /* 0x000fda0003f05270 */
[----:B------:R-:W-:Y:S05]  /*7050*/  @!P0 BRA `(.L_x_170) ;  /* 0x0000000000408947 */ /* 0x000fea0003800000 */
[----:B------:R-:W-:Y:S01]  /*7060*/  MOV R14, 0x8 ;  /* 0x00000008000e7802 */ /* 0x000fe20000000f00 */
[----:B------:R-:W2:Y:S01]  /*7070*/  LDCU.64 UR8, c[0x4][0xb0] ;  /* 0x01001600ff0877ac */ /* 0x000ea20008000a00 */
[----:B------:R-:W-:Y:S02]  /*7080*/  HFMA2 R12, -RZ, RZ, 0, 5.9604644775390625e-08 ;  /* 0x00000001ff0c7431 */ /* 0x000fe400000001ff */
[----:B------:R-:W-:Y:S01]  /*7090*/  IMAD.MOV.U32 R8, RZ, RZ, 0x192 ;  /* 0x00000192ff087424 */ /* 0x000fe200078e00ff */
[----:B------:R-:W3:Y:S01]  /*70a0*/  LDCU.64 UR6, c[0x4][0xb8] ;  /* 0x01001700ff0677ac */ /* 0x000ee20008000a00 */
[----:B------:R-:W4:Y:S01]  /*70b0*/  LDC.64 R14, c[0x4][R14] ;  /* 0x010000000e0e7b82 */ /* 0x000f220000000a00 */
[----:B------:R-:W-:Y:S01]  /*70c0*/  IMAD.MOV.U32 R13, RZ, RZ, RZ ;  /* 0x000000ffff0d7224 */ /* 0x000fe200078e00ff */
[----:B------:R-:W5:Y:S01]  /*70d0*/  LDCU.64 UR4, c[0x4][0x30] ;  /* 0x01000600ff0477ac */ /* 0x000f620008000a00 */
[----:B--2---:R-:W-:Y:S01]  /*70e0*/  IMAD.U32 R4, RZ, RZ, UR8 ;  /* 0x00000008ff047e24 */ /* 0x004fe2000f8e00ff */
[----:B------:R-:W-:Y:S01]  /*70f0*/  MOV R5, UR9 ;  /* 0x0000000900057c02 */ /* 0x000fe20008000f00 */
[----:B---3--:R-:W-:Y:S01]  /*7100*/  IMAD.U32 R6, RZ, RZ, UR6 ;  /* 0x00000006ff067e24 */ /* 0x008fe2000f8e00ff */
[----:B------:R-:W-:Y:S01]  /*7110*/  MOV R7, UR7 ;  /* 0x0000000700077c02 */ /* 0x000fe20008000f00 */
[----:B-----5:R-:W-:Y:S01]  /*7120*/  IMAD.U32 R10, RZ, RZ, UR4 ;  /* 0x00000004ff0a7e24 */ /* 0x020fe2000f8e00ff */
[----:B------:R-:W-:-:S02]  /*7130*/  MOV R11, UR5 ;  /* 0x00000005000b7c02 */ /* 0x000fc40008000f00 */
[----:B------:R-:W-:-:S07]  /*7140*/  LEPC R20, `(.L_x_170) ;  /* 0x000000001014794e */ /* 0x000fce0000000000 */
[----:B-1--4-:R-:W-:Y:S05]  /*7150*/  CALL.ABS.NOINC R14 ;  /* 0x000000000e007343 */ /* 0x012fea0003c00000 */
.L_x_170:
[----:B------:R-:W-:Y:S05]  /*7160*/  WARPSYNC.ALL ;  /* 0x0000000000007948 */ /* 0x000fea0003800000 */
[----:B------:R-:W-:Y:S02]  /*7170*/  R2UR UR4, R56 ;  /* 0x00000000380472ca */ /* 0x000fe400000e0000 */
[----:B------:R-:W-:-:S11]  /*7180*/  ISETP.NE.AND P0, PT, R58, R23, PT ;  /* 0x000000173a00720c */ /* 0x000fd60003f05270 */
[----:B------:R-:W2:Y:S02]  /*7190*/  LDTM.x16 R40, tmem[UR4+0x100] ;  /* 0x00010004002879ee */ /* 0x000ea40008240000 */
[----:B--2---:R-:W-:Y:S05]  /*71a0*/  @!P0 BRA `(.L_x_171) ;  /* 0x0000000000408947 */ /* 0x004fea0003800000 */
        /* <DEDUP_REMOVED lines=16> */
.L_x_171:
[----:B------:R-:W-:Y:S05]  /*72b0*/  WARPSYNC.ALL ;  /* 0x0000000000007948 */ /* 0x000fea0003800000 */
[----:B------:R-:W-:Y:S02]  /*72c0*/  R2UR UR4, R56 ;  /* 0x00000000380472ca */ /* 0x000fe400000e0000 */
[----:B------:R-:W-:Y:S02]  /*72d0*/  ISETP.NE.AND P0, PT, R58, R59, PT ;  /* 0x0000003b3a00720c */ /* 0x000fe40003f05270 */
[----:B------:R-:W-:-:S09]  /*72e0*/  FSETP.NEU.AND P1, PT, R61, 1, PT ;  /* 0x3f8000003d00780b */ /* 0x000fd20003f2d000 */
[----:B------:R-:W2:Y:S04]  /*72f0*/  LDTM.x16 R24, tmem[UR4+0x110] ;  /* 0x00011004001879ee */ /* 0x000ea80008240000 */
[C---:B------:R-:W-:Y:S02]  /*7300*/  @P1 FMUL2 R40, R61.reuse.F32, R40.F32x2.HI_LO ;  /* 0x000000283d28124a */ /* 0x040fe40000040000 */
[C---:B------:R-:W-:Y:S02]  /*7310*/  @P1 FMUL2 R42, R61.reuse.F32, R42.F32x2.HI_LO ;  /* 0x0000002a3d2a124a */ /* 0x040fe40000040000 */
[C---:B------:R-:W-:Y:S02]  /*7320*/  @P1 FMUL2 R44, R61.reuse.F32, R44.F32x2.HI_LO ;  /* 0x0000002c3d2c124a */ /* 0x040fe40000040000 */
[----:B------:R-:W-:-:S02]  /*7330*/  @P1 FMUL2 R46, R61.F32, R46.F32x2.HI_LO ;  /* 0x0000002e3d2e124a */ /* 0x000fc40000040000 */
[C---:B------:R-:W-:Y:S02]  /*7340*/  @P1 FMUL2 R48, R61.reuse.F32, R48.F32x2.HI_LO ;  /* 0x000000303d30124a */ /* 0x040fe40000040000 */
[C---:B------:R-:W-:Y:S02]  /*7350*/  @P1 FMUL2 R50, R61.reuse.F32, R50.F32x2.HI_LO ;  /* 0x000000323d32124a */ /* 0x040fe40000040000 */
[C---:B------:R-:W-:Y:S02]  /*7360*/  @P1 FMUL2 R52, R61.reuse.F32, R52.F32x2.HI_LO ;  /* 0x000000343d34124a */ /* 0x040fe40000040000 */
[----:B------:R-:W-:Y:S01]  /*7370*/  @P1 FMUL2 R54, R61.F32, R54.F32x2.HI_LO ;  /* 0x000000363d36124a */ /* 0x000fe20000040000 */
[----:B--2---:R-:W-:Y:S06]  /*7380*/  @!P0 BRA `(.L_x_172) ;  /* 0x0000000000408947 */ /* 0x004fec0003800000 */
        /* <DEDUP_REMOVED lines=16> */
.L_x_172:
[----:B------:R-:W-:Y:S05]  /*7490*/  WARPSYNC.ALL ;  /* 0x0000000000007948 */ /* 0x000fea0003800000 */
[----:B------:R-:W-:Y:S02]  /*74a0*/  R2UR UR4, R56 ;  /* 0x00000000380472ca */ /* 0x000fe400000e0000 */
[----:B------:R-:W-:Y:S02]  /*74b0*/  ISETP.NE.AND P0, PT, R58, R23, PT ;  /* 0x000000173a00720c */ /* 0x000fe40003f05270 */
[----:B------:R-:W-:-:S09]  /*74c0*/  FSETP.NEU.AND P1, PT, R61, 1, PT ;  /* 0x3f8000003d00780b */ /* 0x000fd20003f2d000 */
[----:B------:R2:W-:Y:S04]  /*74d0*/  STTM.x16 tmem[UR4+0x100], R40 ;  /* 0x00010028000079ed */ /* 0x0005e80008240004 */
        /* <DEDUP_REMOVED lines=8> */
[----:B------:R-:W-:Y:S06]  /*7560*/  @!P0 BRA `(.L_x_173) ;  /* 0x0000000000408947 */ /* 0x000fec0003800000 */
[----:B------:R-:W-:Y:S01]  /*7570*/  MOV R14, 0x8 ;  /* 0x00000008000e7802 */ /* 0x000fe20000000f00 */
[----:B------:R-:W3:Y:S01]  /*7580*/  LDCU.64 UR8, c[0x4][0xb0] ;  /* 0x01001600ff0877ac */ /* 0x000ee20008000a00 */
[----:B------:R-:W-:Y:S02]  /*7590*/  HFMA2 R12, -RZ, RZ, 0, 5.9604644775390625e-08 ;  /* 0x00000001ff0c7431 */ /* 0x000fe400000001ff */
[----:B------:R-:W-:Y:S01]  /*75a0*/  IMAD.MOV.U32 R8, RZ, RZ, 0x1be ;  /* 0x000001beff087424 */ /* 0x000fe200078e00ff */
[----:B------:R-:W4:Y:S01]  /*75b0*/  LDCU.64 UR6, c[0x4][0xb8] ;  /* 0x01001700ff0677ac */ /* 0x000f220008000a00 */
[----:B------:R-:W5:Y:S01]  /*75c0*/  LDC.64 R14, c[0x4][R14] ;  /* 0x010000000e0e7b82 */ /* 0x000f620000000a00 */
[----:B------:R-:W-:Y:S01]  /*75d0*/  IMAD.MOV.U32 R13, RZ, RZ, RZ ;  /* 0x000000ffff0d7224 */ /* 0x000fe200078e00ff */
[----:B------:R-:W1:Y:S01]  /*75e0*/  LDCU.64 UR4, c[0x4][0x38] ;  /* 0x01000700ff0477ac */ /* 0x000e620008000a00 */
[----:B---3--:R-:W-:Y:S01]  /*75f0*/  IMAD.U32 R4, RZ, RZ, UR8 ;  /* 0x00000008ff047e24 */ /* 0x008fe2000f8e00ff */
[----:B------:R-:W-:Y:S01]  /*7600*/  MOV R5, UR9 ;  /* 0x0000000900057c02 */ /* 0x000fe20008000f00 */
[----:B----4-:R-:W-:Y:S01]  /*7610*/  IMAD.U32 R6, RZ, RZ, UR6 ;  /* 0x00000006ff067e24 */ /* 0x010fe2000f8e00ff */
[----:B------:R-:W-:Y:S01]  /*7620*/  MOV R7, UR7 ;  /* 0x0000000700077c02 */ /* 0x000fe20008000f00 */
[----:B-1----:R-:W-:Y:S01]  /*7630*/  IMAD.U32 R10, RZ, RZ, UR4 ;  /* 0x00000004ff0a7e24 */ /* 0x002fe2000f8e00ff */
[----:B------:R-:W-:-:S02]  /*7640*/  MOV R11, UR5 ;  /* 0x00000005000b7c02 */ /* 0x000fc40008000f00 */
[----:B------:R-:W-:-:S07]  /*7650*/  LEPC R20, `(.L_x_173) ;  /* 0x000000001014794e */ /* 0x000fce0000000000 */
[----:B--2--5:R-:W-:Y:S05]  /*7660*/  CALL.ABS.NOINC R14 ;  /* 0x000000000e007343 */ /* 0x024fea0003c00000 */
.L_x_173:
[----:B------:R-:W-:Y:S05]  /*7670*/  WARPSYNC.ALL ;  /* 0x0000000000007948 */ /* 0x000fea0003800000 */
[----:B------:R-:W-:-:S13]  /*7680*/  R2UR UR4, R56 ;  /* 0x00000000380472ca */ /* 0x000fda00000e0000 */
[----:B------:R3:W-:Y:S02]  /*7690*/  STTM.x16 tmem[UR4+0x110], R24 ;  /* 0x00011018000079ed */ /* 0x0007e40008240004 */
.L_x_169:
[----:B------:R-:W-:-:S09]  /*76a0*/  UISETP.NE.AND UP0, UPT, UR36, URZ, UPT ;  /* 0x000000ff2400728c */ /* 0x000fd2000bf05270 */
[----:B------:R-:W-:Y:S05]  /*76b0*/  BRA.U !UP0, `(.L_x_174) ;  /* 0x0000000108047547 */ /* 0x000fea000b800000 */
[----:B------:R-:W-:Y:S05]  /*76c0*/  BPT.TRAP 0x1 ;  /* 0x000000040000795c */ /* 0x000fea0000300000 */
.L_x_174:
[----:B------:R-:W-:Y:S02]  /*76d0*/  UIADD3 UR4, UPT, UPT, UR39, 0x7088, URZ ;  /* 0x0000708827047890 */ /* 0x000fe4000fffe0ff */
[----:B------:R-:W-:Y:S02]  /*76e0*/  UISETP.NE.AND UP0, UPT, UR38, URZ, UPT ;  /* 0x000000ff2600728c */ /* 0x000fe4000bf05270 */
[----:B------:R-:W-:Y:S02]  /*76f0*/  UPRMT UR4, UR40, 0x654, UR4 ;  /* 0x0000065428047896 */ /* 0x000fe40008000004 */
[----:B------:R-:W-:-:S07]  /*7700*/  ULOP3.LUT UR41, UR43, 0x1, URZ, 0x3c, !UPT ;  /* 0x000000012b297892 */ /* 0x000fce000f8e3cff */
[----:B------:R-:W-:Y:S01]  /*7710*/  SYNCS.ARRIVE.TRANS64.RED.A1T0 RZ, [UR4], RZ ;  /* 0x000000ffffff79a7 */ /* 0x000fe20008100404 */
[----:B------:R-:W4:Y:S01]  /*7720*/  FENCE.VIEW.ASYNC.T ;  /* 0x00000000000073c6 */ /* 0x000f220000000200 */
[----:B------:R-:W-:Y:S05]  /*7730*/  BRA.U UP0, `(.L_x_175) ;  /* 0x0000000100087547 */ /* 0x000fea000b800000 */
[----:B------:R-:W-:Y:S05]  /*7740*/  BPT.TRAP 0x1 ;  /* 0x000000040000795c */ /* 0x000fea0000300000 */
[----:B------:R-:W-:Y:S05]  /*7750*/  BPT.TRAP 0x1 ;  /* 0x000000040000795c */ /* 0x000fea0000300000 */
.L_x_175:
[----:B------:R-:W-:Y:S02]  /*7760*/  UIADD3 UR4, UPT, UPT, UR39, 0x70a0, URZ ;  /* 0x000070a027047890 */ /* 0x000fe4000fffe0ff */
[----:B------:R-:W-:Y:S02]  /*7770*/  UISETP.NE.AND UP0, UPT, UR36, URZ, UPT ;  /* 0x000000ff2400728c */ /* 0x000fe4000bf05270 */
[----:B------:R-:W-:-:S09]  /*7780*/  UPRMT UR4, UR40, 0x654, UR4 ;  /* 0x0000065428047896 */ /* 0x000fd20008000004 */
[----:B----4-:R-:W-:Y:S01]  /*7790*/  SYNCS.ARRIVE.TRANS64.RED.A1T0 RZ, [UR4], RZ ;  /* 0x000000ffffff79a7 */ /* 0x010fe20008100404 */
[----:B------:R-:W-:Y:S05]  /*77a0*/  BRA.U !UP0, `(.L_x_176) ;  /* 0x0000000108047547 */ /* 0x000fea000b800000 */
[----:B------:R-:W-:Y:S05]  /*77b0*/  BPT.TRAP 0x1 ;  /* 0x000000040000795c */ /* 0x000fea0000300000 */
.L_x_176:
[----:B-1----:R-:W-:Y:S01]  /*77c0*/  IMAD.U32 R3, RZ, RZ, UR41 ;  /* 0x00000029ff037e24 */ /* 0x002fe2000f8e00ff */
[----:B------:R-:W-:-:S04]  /*77d0*/  ISETP.NE.AND P0, PT, R58, R22, PT ;  /* 0x000000163a00720c */ /* 0x000fc80003f05270 */
[----:B------:R-:W-:-:S04]  /*77e0*/  SHF.L.U32 R3, R3, 0x1f, RZ ;  /* 0x0000001f03037819 */ /* 0x000fc800000006ff */
[----:B------:R-:W1:Y:S02]  /*77f0*/  SYNCS.PHASECHK.TRANS64.TRYWAIT P1, [UR39+0x7080], R3 ;  /* 0x00708003ff0075a7 */ /* 0x000e640008021127 */
[----:B-1----:R-:W-:Y:S05]  /*7800*/  @!P1 BRA `(.L_x_177) ;  /* 0x00000080004c9947 */ /* 0x002fea0003800000 */
.L_x_370:
[----:B------:R-:W-:Y:S05]  /*7810*/  @!P0 BRA `(.L_x_178) ;  /* 0x0000000000408947 */ /* 0x000fea0003800000 */
[----:B------:R-:W-:Y:S01]  /*7820*/  MOV R14, 0x8 ;  /* 0x00000008000e7802 */ /* 0x000fe20000000f00 */
[----:B------:R-:W4:Y:S01]  /*7830*/  LDCU.64 UR6, c[0x4][0xb0] ;  /* 0x01001600ff0677ac */ /* 0x000f220008000a00 */
[----:B------:R-:W-:Y:S02]  /*7840*/  HFMA2 R12, -RZ, RZ, 0, 5.9604644775390625e-08 ;  /* 0x00000001ff0c7431 */ /* 0x000fe400000001ff */
[----:B------:R-:W-:Y:S01]  /*7850*/  IMAD.MOV.U32 R8, RZ, RZ, 0x192 ;  /* 0x00000192ff087424 */ /* 0x000fe200078e00ff */
[----:B------:R-:W5:Y:S01]  /*7860*/  LDCU.64 UR4, c[0x4][0xb8] ;  /* 0x01001700ff0477ac */ /* 0x000f620008000a00 */
[----:B------:R-:W1:Y:S01]  /*7870*/  LDC.64 R14, c[0x4][R14] ;  /* 0x010000000e0e7b82 */ /* 0x000e620000000a00 */
[----:B------:R-:W-:Y:S01]  /*7880*/  IMAD.MOV.U32 R13, RZ, RZ, RZ ;  /* 0x000000ffff0d7224 */ /* 0x000fe200078e00ff */
[----:B------:R-:W2:Y:S01]  /*7890*/  LDCU.64 UR8, c[0x4][0x28] ;  /* 0x01000500ff0877ac */ /* 0x000ea20008000a00 */
[----:B----4-:R-:W-:Y:S01]  /*78a0*/  IMAD.U32 R4, RZ, RZ, UR6 ;  /* 0x00000006ff047e24 */ /* 0x010fe2000f8e00ff */
[----:B------:R-:W-:Y:S01]  /*78b0*/  MOV R5, UR7 ;  /* 0x0000000700057c02 */ /* 0x000fe20008000f00 */
[----:B-----5:R-:W-:Y:S01]  /*78c0*/  IMAD.U32 R6, RZ, RZ, UR4 ;  /* 0x00000004ff067e24 */ /* 0x020fe2000f8e00ff */
[----:B------:R-:W-:Y:S01]  /*78d0*/  MOV R7, UR5 ;  /* 0x0000000500077c02 */ /* 0x000fe20008000f00 */
[----:B--2---:R-:W-:Y:S01]  /*78e0*/  IMAD.U32 R10, RZ, RZ, UR8 ;  /* 0x00000008ff0a7e24 */ /* 0x004fe2000f8e00ff */
[----:B------:R-:W-:-:S02]  /*78f0*/  MOV R11, UR9 ;  /* 0x00000009000b7c02 */ /* 0x000fc40008000f00 */
[----:B------:R-:W-:-:S07]  /*7900*/  LEPC R20, `(.L_x_178) ;  /* 0x000000001014794e */ /* 0x000fce0000000000 */
[----:B-1-3--:R-:W-:Y:S05]  /*7910*/  CALL.ABS.NOINC R14 ;  /* 0x000000000e007343 */ /* 0x00afea0003c00000 */
.L_x_178:
[----:B------:R-:W-:Y:S05]  /*7920*/  WARPSYNC.ALL ;  /* 0x0000000000007948 */ /* 0x000fea0003800000 */
[----:B------:R-:W-:Y:S01]  /*7930*/  R2UR UR4, R57 ;  /* 0x00000000390472ca */ /* 0x000fe200000e0000 */
[----:B------:R-:W-:Y:S01]  /*7940*/  UISETP.NE.AND UP0, UPT, UR38, URZ, UPT ;  /* 0x000000ff2600728c */ /* 0x000fe2000bf05270 */
[----:B------:R-:W-:Y:S01]  /*7950*/  PLOP3.LUT P0, PT, PT, PT, PT, 0x80, 0x8 ;  /* 0x000000000008781c */ /* 0x000fe20003f0f070 */
[----:B------:R-:W-:-:S10]  /*7960*/  IMAD.MOV.U32 R61, RZ, RZ, 0x3f800000 ;  /* 0x3f800000ff3d7424 */ /* 0x000fd400078e00ff */
[----:B------:R-:W4:Y:S02]  /*7970*/  LDTM.x2 R4, tmem[UR4] ;  /* 0x00000004000479ee */ /* 0x000f2400080c0000 */
[----:B----4-:R-:W-:-:S13]  /*7980*/  FSETP.NEU.AND P2, PT, R4, R5, PT ;  /* 0x000000050400720b */ /* 0x010fda0003f4d000 */
        /* <DEDUP_REMOVED lines=11> */
.L_x_179:
[----:B------:R-:W-:Y:S01]  /*7a40*/  IMAD.U32 R3, RZ, RZ, UR44 ;  /* 0x0000002cff037e24 */ /* 0x000fe2000f8e00ff */
[----:B------:R-:W-:-:S04]  /*7a50*/  FSETP.NEU.AND P1, PT, R61, 1, PT ;  /* 0x3f8000003d00780b */ /* 0x000fc80003f2d000 */
[----:B------:R-:W-:-:S04]  /*7a60*/  SHF.L.U32 R3, R3, 0x1f, RZ ;  /* 0x0000001f03037819 */ /* 0x000fc800000006ff */
[----:B------:R-:W1:Y:S02]  /*7a70*/  SYNCS.PHASECHK.TRANS64.TRYWAIT P0, [UR39+0x7098], R3 ;  /* 0x00709803ff0075a7 */ /* 0x000e640008001127 */
[----:B-1----:R-:W-:Y:S05]  /*7a80*/  @!P0 BRA `(.L_x_180) ;  /* 0x0000007c00c48947 */ /* 0x002fea0003800000 */
.L_x_371:
[----:B------:R-:W-:-:S13]  /*7a90*/  VOTE.ANY P1, P1 ;  /* 0x0000000000ff7806 */ /* 0x000fda0000820100 */
[----:B------:R-:W-:Y:S05]  /*7aa0*/  @!P1 BRA `(.L_x_181) ;  /* 0x0000000400989947 */ /* 0x000fea0003800000 */
[----:B------:R-:W-:-:S13]  /*7ab0*/  ISETP.NE.AND P0, PT, R58, R19, PT ;  /* 0x000000133a00720c */ /* 0x000fda0003f05270 */
        /* <DEDUP_REMOVED lines=17> */
.L_x_182:
[----:B------:R-:W-:Y:S05]  /*7bd0*/  WARPSYNC.ALL ;  /* 0x0000000000007948 */ /* 0x000fea0003800000 */
[----:B------:R-:W-:Y:S02]  /*7be0*/  R2UR UR4, R56 ;  /* 0x00000000380472ca */ /* 0x000fe400000e0000 */
[----:B------:R-:W-:-:S11]  /*7bf0*/  ISETP.NE.AND P0, PT, R58, R18, PT ;  /* 0x000000123a00720c */ /* 0x000fd60003f05270 */
[----:B--2---:R-:W2:Y:S02]  /*7c00*/  LDTM.x16 R40, tmem[UR4+0x180] ;  /* 0x00018004002879ee */ /* 0x004ea40008240000 */
[----:B--2---:R-:W-:Y:S05]  /*7c10*/  @!P0 BRA `(.L_x_183) ;  /* 0x0000000000408947 */ /* 0x004fea0003800000 */
[----:B------:R-:W-:Y:S01]  /*7c20*/  MOV R14, 0x8 ;  /* 0x00000008000e7802 */ /* 0x000fe20000000f00 */
[----:B------:R-:W2:Y:S01]  /*7c30*/  LDCU.64 UR8, c[0x4][0xb0] ;  /* 0x01001600ff0877ac */ /* 0x000ea20008000a00 */
[----:B------:R-:W-:Y:S02]  /*7c40*/  HFMA2 R12, -RZ, RZ, 0, 5.9604644775390625e-08 ;  /* 0x00000001ff0c7431 */ /* 0x000fe400000001ff */
[----:B------:R-:W-:Y:S01]  /*7c50*/  IMAD.MOV.U32 R8, RZ, RZ, 0x192 ;  /* 0x00000192ff087424 */ /* 0x000fe200078e00ff */
[----:B------:R-:W4:Y:S01]  /*7c60*/  LDCU.64 UR6, c[0x4][0xb8] ;  /* 0x01001700ff0677ac */ /* 0x000f220008000a00 */
[----:B------:R-:W5:Y:S01]  /*7c70*/  LDC.64 R14, c[0x4][R14] ;  /* 0x010000000e0e7b82 */ /* 0x000f620000000a00 */
[----:B------:R-:W-:Y:S01]  /*7c80*/  IMAD.MOV.U32 R13, RZ, RZ, RZ ;  /* 0x000000ffff0d7224 */ /* 0x000fe200078e00ff */
[----:B------:R-:W1:Y:S01]  /*7c90*/  LDCU.64 UR4, c[0x4][0x30] ;  /* 0x01000600ff0477ac */ /* 0x000e620008000a00 */
[----:B--2---:R-:W-:Y:S01]  /*7ca0*/  IMAD.U32 R4, RZ, RZ, UR8 ;  /* 0x00000008ff047e24 */ /* 0x004fe2000f8e00ff */
[----:B------:R-:W-:Y:S01]  /*7cb0*/  MOV R5, UR9 ;  /* 0x0000000900057c02 */ /* 0x000fe20008000f00 */
[----:B----4-:R-:W-:Y:S01]  /*7cc0*/  IMAD.U32 R6, RZ, RZ, UR6 ;  /* 0x00000006ff067e24 */ /* 0x010fe2000f8e00ff */
[----:B------:R-:W-:Y:S01]  /*7cd0*/  MOV R7, UR7 ;  /* 0x0000000700077c02 */ /* 0x000fe20008000f00 */
[----:B-1----:R-:W-:Y:S01]  /*7ce0*/  IMAD.U32 R10, RZ, RZ, UR4 ;  /* 0x00000004ff0a7e24 */ /* 0x002fe2000f8e00ff */
[----:B------:R-:W-:-:S02]  /*7cf0*/  MOV R11, UR5 ;  /* 0x00000005000b7c02 */ /* 0x000fc40008000f00 */
[----:B------:R-:W-:-:S07]  /*7d00*/  LEPC R20, `(.L_x_183) ;  /* 0x000000001014794e */ /* 0x000fce0000000000 */
[----:B---3-5:R-:W-:Y:S05]  /*7d10*/  CALL.ABS.NOINC R14 ;  /* 0x000000000e007343 */ /* 0x028fea0003c00000 */
.L_x_183:
[----:B------:R-:W-:Y:S05]  /*7d20*/  WARPSYNC.ALL ;  /* 0x0000000000007948 */ /* 0x000fea0003800000 */
[----:B------:R-:W-:Y:S02]  /*7d30*/  R2UR UR4, R56 ;  /* 0x00000000380472ca */ /* 0x000fe400000e0000 */
[----:B------:R-:W-:Y:S02]  /*7d40*/  ISETP.NE.AND P0, PT, R58, R19, PT ;  /* 0x000000133a00720c */ /* 0x000fe40003f05270 */
[----:B------:R-:W-:-:S09]  /*7d50*/  FSETP.NEU.AND P1, PT, R61, 1, PT ;  /* 0x3f8000003d00780b */ /* 0x000fd20003f2d000 */
[----:B---3--:R-:W2:Y:S04]  /*7d60*/  LDTM.x16 R24, tmem[UR4+0x190] ;  /* 0x00019004001879ee */ /* 0x008ea80008240000 */
        /* <DEDUP_REMOVED lines=25> */
.L_x_184:
        /* <DEDUP_REMOVED lines=30> */
.L_x_185:
[----:B------:R-:W-:Y:S05]  /*80e0*/  WARPSYNC.ALL ;  /* 0x0000000000007948 */ /* 0x000fea0003800000 */
[----:B------:R-:W-:-:S13]  /*80f0*/  R2UR UR4, R56 ;  /* 0x00000000380472ca */ /* 0x000fda00000e0000 */
[----:B------:R4:W-:Y:S02]  /*8100*/  STTM.x16 tmem[UR4+0x190], R24 ;  /* 0x00019018000079ed */ /* 0x0009e40008240004 */
.L_x_181:
[----:B------:R-:W-:-:S09]  /*8110*/  UISETP.NE.AND UP0, UPT, UR37, URZ, UPT ;  /* 0x000000ff2500728c */ /* 0x000fd2000bf05270 */
[----:B------:R-:W-:Y:S05]  /*8120*/  BRA.U !UP0, `(.L_x_186) ;  /* 0x0000000108047547 */ /* 0x000fea000b800000 */
[----:B------:R-:W-:Y:S05]  /*8130*/  BPT.TRAP 0x1 ;  /* 0x000000040000795c */ /* 0x000fea0000300000 */
.L_x_186:
[----:B------:R-:W-:Y:S02]  /*8140*/  UPRMT UR4, UR40, 0x654, UR45 ;  /* 0x0000065428047896 */ /* 0x000fe4000800002d */
[----:B------:R-:W-:-:S07]  /*8150*/  UISETP.NE.AND UP0, UPT, UR38, URZ, UPT ;  /* 0x000000ff2600728c */ /* 0x000fce000bf05270 */
[----:B------:R-:W-:Y:S01]  /*8160*/  SYNCS.ARRIVE.TRANS64.RED.A1T0 RZ, [UR4], RZ ;  /* 0x000000ffffff79a7 */ /* 0x000fe20008100404 */
[----:B------:R-:W5:Y:S01]  /*8170*/  FENCE.VIEW.ASYNC.T ;  /* 0x00000000000073c6 */ /* 0x000f620000000200 */
[----:B------:R-:W-:Y:S05]  /*8180*/  BRA.U UP0, `(.L_x_187) ;  /* 0x0000000100087547 */ /* 0x000fea000b800000 */
[----:B------:R-:W-:Y:S05]  /*8190*/  BPT.TRAP 0x1 ;  /* 0x000000040000795c */ /* 0x000fea0000300000 */
[----:B------:R-:W-:Y:S05]  /*81a0*/  BPT.TRAP 0x1 ;  /* 0x000000040000795c */ /* 0x000fea0000300000 */
.L_x_187:
[----:B------:R-:W-:Y:S01]  /*81b0*/  UIADD3 UR5, UPT, UPT, UR39, 0x70a8, URZ ;  /* 0x000070a827057890 */ /* 0x000fe2000fffe0ff */
[----:B------:R-:W-:Y:S01]  /*81c0*/  LOP3.LUT R60, R60, 0x1, RZ, 0x3c, !PT ;  /* 0x000000013c3c7812 */ /* 0x000fe200078e3cff */
[----:B------:R-:W-:Y:S02]  /*81d0*/  UISETP.NE.AND UP0, UPT, UR46, URZ, UPT ;  /* 0x000000ff2e00728c */ /* 0x000fe4000bf05270 */
[----:B------:R-:W-:Y:S02]  /*81e0*/  UPRMT UR5, UR40, 0x654, UR5 ;  /* 0x0000065428057896 */ /* 0x000fe40008000005 */
[----:B------:R-:W-:-:S07]  /*81f0*/  ULOP3.LUT UR44, UR44, 0x1, URZ, 0x3c, !UPT ;  /* 0x000000012c2c7892 */ /* 0x000fce000f8e3cff */
[----:B-----5:R-:W-:Y:S01]  /*8200*/  SYNCS.ARRIVE.TRANS64.RED.A1T0 RZ, [UR5], RZ ;  /* 0x000000ffffff79a7 */ /* 0x020fe20008100405 */
[----:B------:R-:W-:Y:S05]  /*8210*/  BRA.U UP0, `(.L_x_188) ;  /* 0xffffffe900fc7547 */ /* 0x000fea000b83ffff */
.L_x_164:
[----:B------:R-:W-:-:S09]  /*8220*/  UISETP.NE.AND UP0, UPT, UR36, URZ, UPT ;  /* 0x000000ff2400728c */ /* 0x000fd2000bf05270 */
[----:B------:R-:W-:Y:S05]  /*8230*/  BRA.U !UP0, `(.L_x_189) ;  /* 0x0000000108047547 */ /* 0x000fea000b800000 */
[----:B------:R-:W-:Y:S05]  /*8240*/  BPT.TRAP 0x1 ;  /* 0x000000040000795c */ /* 0x000fea0000300000 */
.L_x_189:
[----:B------:R-:W5:Y:S01]  /*8250*/  S2UR UR41, SR_CgaCtaId ;  /* 0x00000000002979c3 */ /* 0x000f620000008800 */
[----:B------:R-:W-:Y:S01]  /*8260*/  UMOV UR40, 0x400 ;  /* 0x0000040000287882 */ /* 0x000fe20000000000 */
[----:B------:R-:W-:Y:S02]  /*8270*/  UISETP.NE.AND UP0, UPT, UR37, URZ, UPT ;  /* 0x000000ff2500728c */ /* 0x000fe4000bf05270 */
[----:B-----5:R-:W-:-:S04]  /*8280*/  ULEA UR40, UR41, UR40, 0x18 ;  /* 0x0000002829287291 */ /* 0x020fc8000f8ec0ff */
[----:B------:R-:W-:-:S04]  /*8290*/  UIADD3 UR39, UPT, UPT, UR40, 0x7088, URZ ;  /* 0x0000708828277890 */ /* 0x000fc8000fffe0ff */
[----:B------:R-:W-:-:S09]  /*82a0*/  UPRMT UR5, UR41, 0x654, UR39 ;  /* 0x0000065429057896 */ /* 0x000fd20008000027 */
[----:B------:R-:W-:Y:S01]  /*82b0*/  SYNCS.ARRIVE.TRANS64.RED.A1T0 RZ, [UR5], RZ ;  /* 0x000000ffffff79a7 */ /* 0x000fe20008100405 */
[----:B------:R-:W-:Y:S05]  /*82c0*/  BRA.U !UP0, `(.L_x_190) ;  /* 0x0000000108047547 */ /* 0x000fea000b800000 */
[----:B------:R-:W-:Y:S05]  /*82d0*/  BPT.TRAP 0x1 ;  /* 0x000000040000795c */ /* 0x000fea0000300000 */
.L_x_190:
[----:B-1----:R-:W-:-:S04]  /*82e0*/  SHF.L.U32 R3, R60, 0x1f, RZ ;  /* 0x0000001f3c037819 */ /* 0x002fc800000006ff */
[----:B------:R-:W1:Y:S02]  /*82f0*/  SYNCS.PHASECHK.TRANS64.TRYWAIT P0, [UR40+0x7070], R3 ;  /* 0x00707003ff0075a7 */ /* 0x000e640008001128 */
[----:B-1----:R-:W-:Y:S05]  /*8300*/  @!P0 BRA `(.L_x_191) ;  /* 0x0000007400bc8947 */ /* 0x002fea0003800000 */
.L_x_372:
[----:B------:R-:W-:Y:S01]  /*8310*/  R2UR UR5, R56 ;  /* 0x00000000380572ca */ /* 0x000fe200000e0000 */
[----:B------:R-:W-:-:S12]  /*8320*/  UISETP.NE.AND UP0, UPT, UR37, URZ, UPT ;  /* 0x000000ff2500728c */ /* 0x000fd8000bf05270 */
[----:B------:R-:W5:Y:S02]  /*8330*/  LDTM.x2 R22, tmem[UR5] ;  /* 0x00000005001679ee */ /* 0x000f6400080c0000 */
[----:B-----5:R-:W-:Y:S05]  /*8340*/  BRA.U !UP0, `(.L_x_192) ;  /* 0x0000000108047547 */ /* 0x020fea000b800000 */
[----:B------:R-:W-:Y:S05]  /*8350*/  BPT.TRAP 0x1 ;  /* 0x000000040000795c */ /* 0x000fea0000300000 */
.L_x_192:
[----:B------:R-:W-:Y:S01]  /*8360*/  SYNCS.ARRIVE.TRANS64.RED.A1T0 RZ, [UR4], RZ ;  /* 0x000000ffffff79a7 */ /* 0x000fe20008100404 */
[----:B------:R-:W-:-:S09]  /*8370*/  UISETP.NE.AND UP0, UPT, UR38, URZ, UPT ;  /* 0x000000ff2600728c */ /* 0x000fd2000bf05270 */
[----:B------:R-:W-:Y:S05]  /*8380*/  BRA.U UP0, `(.L_x_193) ;  /* 0x0000000100047547 */ /* 0x000fea000b800000 */
[----:B------:R-:W-:Y:S05]  /*8390*/  BPT.TRAP 0x1 ;  /* 0x000000040000795c */ /* 0x000fea0000300000 */
.L_x_193:
[----:B-1----:R-:W-:-:S04]  /*83a0*/  MOV R3, UR44 ;  /* 0x0000002c00037c02 */ /* 0x002fc80008000f00 */
[----:B------:R-:W-:-:S04]  /*83b0*/  SHF.L.U32 R3, R3, 0x1f, RZ ;  /* 0x0000001f03037819 */ /* 0x000fc800000006ff */
[----:B------:R-:W1:Y:S02]  /*83c0*/  SYNCS.PHASECHK.TRANS64.TRYWAIT P0, [UR40+0x7090], R3 ;  /* 0x00709003ff0075a7 */ /* 0x000e640008001128 */
[----:B-1----:R-:W-:Y:S05]  /*83d0*/  @!P0 BRA `(.L_x_194) ;  /* 0x0000007400a08947 */ /* 0x002fea0003800000 */
.L_x_373:
[----:B------:R-:W-:-:S09]  /*83e0*/  UISETP.NE.AND UP0, UPT, UR38, URZ, UPT ;  /* 0x000000ff2600728c */ /* 0x000fd2000bf05270 */
[----:B------:R-:W-:Y:S05]  /*83f0*/  BRA.U UP0, `(.L_x_195) ;  /* 0x0000000100047547 */ /* 0x000fea000b800000 */
[----:B------:R-:W-:Y:S05]  /*8400*/  BPT.TRAP 0x1 ;  /* 0x000000040000795c */ /* 0x000fea0000300000 */
.L_x_195:
[----:B------:R-:W-:Y:S01]  /*8410*/  MOV R5, 0x1 ;  /* 0x0000000100057802 */ /* 0x000fe20000000f00 */
[----:B-1----:R1:W5:Y:S03]  /*8420*/  MUFU.RCP R3, R22 ;  /* 0x0000001600037308 */ /* 0x0023660000001000 */
[----:B------:R-:W-:-:S04]  /*8430*/  SHF.L.U32 R5, R5, 0x1f, RZ ;  /* 0x0000001f05057819 */ /* 0x000fc800000006ff */
[----:B------:R-:W2:Y:S02]  /*8440*/  SYNCS.PHASECHK.TRANS64.TRYWAIT P0, [UR40+0x70c0], R5 ;  /* 0x0070c005ff0075a7 */ /* 0x000ea40008001128 */
[----:B-12--5:R-:W-:Y:S05]  /*8450*/  @!P0 BRA `(.L_x_196) ;  /* 0x0000007400988947 */ /* 0x026fea0003800000 */
.L_x_374:
[----:B------:R-:W2:Y:S01]  /*8460*/  LDCU UR4, c[0x0][0x708] ;  /* 0x0000e100ff0477ac */ /* 0x000ea20008000800 */
[----:B---34-:R-:W-:Y:S01]  /*8470*/  FFMA R30, -R22, R3, 1 ;  /* 0x3f800000161e7423 */ /* 0x018fe20000000103 */
[----:B------:R-:W3:Y:S01]  /*8480*/  LDC R32, c[0x0][0x708] ;  /* 0x0001c200ff207b82 */ /* 0x000ee20000000800 */
[----:B------:R-:W-:Y:S02]  /*8490*/  BSSY.RECONVERGENT B2, `(.L_x_197) ;  /* 0x000000b000027945 */ /* 0x000fe40003800200 */
[----:B------:R-:W-:Y:S01]  /*84a0*/  FFMA R30, R3, R30, R3 ;  /* 0x0000001e031e7223 */ /* 0x000fe20000000003 */
[----:B--2---:R-:W-:-:S03]  /*84b0*/  MOV R3, UR4 ;  /* 0x0000000400037c02 */ /* 0x004fc60008000f00 */
[----:B-1----:R-:W-:Y:S01]  /*84c0*/  FFMA R5, R30, UR4, RZ ;  /* 0x000000041e057c23 */ /* 0x002fe200080000ff */
[----:B------:R-:W1:Y:S03]  /*84d0*/  FCHK P0, R3, R22 ;  /* 0x0000001603007302 */ /* 0x000e660000000000 */
[----:B------:R-:W-:-:S04]  /*84e0*/  FFMA R0, -R22, R5, UR4 ;  /* 0x0000000416007e23 */ /* 0x000fc80008000105 */
[----:B------:R-:W-:Y:S01]  /*84f0*/  FFMA R30, R30, R0, R5 ;  /* 0x000000001e1e7223 */ /* 0x000fe20000000005 */
[----:B-1----:R-:W-:Y:S05]  /*8500*/  @!P0 BRA `(.L_x_198) ;  /* 0x00000000000c8947 */ /* 0x002fea0003800000 */
[----:B------:R-:W-:Y:S02]  /*8510*/  MOV R4, 0x8530 ;  /* 0x0000853000047802 */ /* 0x000fe40000000f00 */
[----:B---3--:R-:W-:Y:S05]  /*8520*/  CALL.REL.NOINC `($__internal_3_$__cuda_sm3x_div_rn_noftz_f32_slowpath) ;  /* 0x0000007c00f87944 */ /* 0x008fea0003c00000 */
[----:B------:R-:W-:Y:S02]  /*8530*/  MOV R30, R34 ;  /* 0x00000022001e7202 */ /* 0x000fe40000000f00 */
.L_x_198:
[----:B------:R-:W-:Y:S05]  /*8540*/  BSYNC.RECONVERGENT B2 ;  /* 0x0000000000027941 */ /* 0x000fea0003800200 */
.L_x_197:
[----:B------:R-:W-:Y:S01]  /*8550*/  VIADD R0, R56, 0x100 ;  /* 0x0000010038007836 */ /* 0x000fe20000000000 */
[C---:B------:R-:W-:Y:S01]  /*8560*/  LOP3.LUT R27, R17.reuse, 0x3, RZ, 0xc0, !PT ;  /* 0x00000003111b7812 */ /* 0x040fe200078ec0ff */
[----:B------:R-:W-:-:S03]  /*8570*/  IMAD.SHL.U32 R17, R17, 0x400, RZ ;  /* 0x0000040011117824 */ /* 0x000fc600078e00ff */
[----:B------:R-:W-:Y:S02]  /*8580*/  SHF.R.U32.HI R0, RZ, 0x15, R0 ;  /* 0x00000015ff007819 */ /* 0x000fe40000011600 */
[----:B------:R-:W-:Y:S02]  /*8590*/  LOP3.LUT R17, R17, 0xc00, RZ, 0xc0, !PT ;  /* 0x00000c0011117812 */ /* 0x000fe400078ec0ff */
[----:B------:R-:W-:-:S03]  /*85a0*/  ISETP.NE.AND P0, PT, R27, R0, PT ;  /* 0x000000001b00720c */ /* 0x000fc60003f05270 */
[----:B------:R-:W-:-:S10]  /*85b0*/  IMAD R16, R16, 0x20, R17 ;  /* 0x0000002010107824 */ /* 0x000fd400078e0211 */
[----:B------:R-:W-:Y:S05]  /*85c0*/  @!P0 BRA `(.L_x_199) ;  /* 0x0000000000408947 */ /* 0x000fea0003800000 */
[----:B------:R-:W-:Y:S01]  /*85d0*/  MOV R14, 0x8 ;  /* 0x00000008000e7802 */ /* 0x000fe20000000f00 */
[----:B------:R-:W1:Y:S01]  /*85e0*/  LDCU.64 UR6, c[0x4][0xb0] ;  /* 0x01001600ff0677ac */ /* 0x000e620008000a00 */
[----:B------:R-:W-:Y:S02]  /*85f0*/  HFMA2 R12, -RZ, RZ, 0, 5.9604644775390625e-08 ;  /* 0x00000001ff0c7431 */ /* 0x000fe400000001ff */
[----:B------:R-:W-:Y:S01]  /*8600*/  IMAD.MOV.U32 R8, RZ, RZ, 0x192 ;  /* 0x00000192ff087424 */ /* 0x000fe200078e00ff */
[----:B------:R-:W2:Y:S01]  /*8610*/  LDCU.64 UR4, c[0x4][0xb8] ;  /* 0x01001700ff0477ac */ /* 0x000ea20008000a00 */
[----:B------:R-:W4:Y:S01]  /*8620*/  LDC.64 R14, c[0x4][R14] ;  /* 0x010000000e0e7b82 */ /* 0x000f220000000a00 */
[----:B------:R-:W-:Y:S01]  /*8630*/  IMAD.MOV.U32 R13, RZ, RZ, RZ ;  /* 0x000000ffff0d7224 */ /* 0x000fe200078e00ff */
[----:B------:R-:W5:Y:S01]  /*8640*/  LDCU.64 UR8, c[0x4][0x40] ;  /* 0x01000800ff0877ac */ /* 0x000f620008000a00 */
[----:B-1----:R-:W-:Y:S01]  /*8650*/  IMAD.U32 R4, RZ, RZ, UR6 ;  /* 0x00000006ff047e24 */ /* 0x002fe2000f8e00ff */
[----:B------:R-:W-:Y:S01]  /*8660*/  MOV R5, UR7 ;  /* 0x0000000700057c02 */ /* 0x000fe20008000f00 */
[----:B--2---:R-:W-:Y:S01]  /*8670*/  IMAD.U32 R6, RZ, RZ, UR4 ;  /* 0x00000004ff067e24 */ /* 0x004fe2000f8e00ff */
[----:B------:R-:W-:Y:S01]  /*8680*/  MOV R7, UR5 ;  /* 0x0000000500077c02 */ /* 0x000fe20008000f00 */
[----:B-----5:R-:W-:Y:S01]  /*8690*/  IMAD.U32 R10, RZ, RZ, UR8 ;  /* 0x00000008ff0a7e24 */ /* 0x020fe2000f8e00ff */
[----:B------:R-:W-:-:S02]  /*86a0*/  MOV R11, UR9 ;  /* 0x00000009000b7c02 */ /* 0x000fc40008000f00 */
[----:B------:R-:W-:-:S07]  /*86b0*/  LEPC R20, `(.L_x_199) ;  /* 0x000000001014794e */ /* 0x000fce0000000000 */
[----:B---34-:R-:W-:Y:S05]  /*86c0*/  CALL.ABS.NOINC R14 ;  /* 0x000000000e007343 */ /* 0x018fea0003c00000 */
.L_x_199:
[----:B------:R-:W1:Y:S01]  /*86d0*/  S2UR UR4, SR_SWINHI ;  /* 0x00000000000479c3 */ /* 0x000e620000002f00 */
[----:B------:R-:W-:Y:S01]  /*86e0*/  UMOV UR6, UR40 ;  /* 0x0000002800067c82 */ /* 0x000fe20008000000 */
[----:B-1----:R-:W-:Y:S01]  /*86f0*/  UMOV UR7, UR4 ;  /* 0x0000000400077c82 */ /* 0x002fe20008000000 */
[----:B------:R-:W-:-:S05]  /*8700*/  LEA R26, P0, R16, UR6, 0x1 ;  /* 0x00000006101a7c11 */ /* 0x000fca000f8008ff */
[----:B------:R-:W-:Y:S01]  /*8710*/  IMAD.X R29, RZ, RZ, UR7, P0 ;  /* 0x00000007ff1d7e24 */ /* 0x000fe200080e06ff */
[----:B------:R-:W-:Y:S05]  /*8720*/  WARPSYNC.ALL ;  /* 0x0000000000007948 */ /* 0x000fea0003800000 */
[----:B------:R-:W-:Y:S02]  /*8730*/  R2UR UR4, R56 ;  /* 0x00000000380472ca */ /* 0x000fe400000e0000 */
[----:B------:R-:W-:-:S05]  /*8740*/  IADD3 R3, P0, PT, R26, 0x10, RZ ;  /* 0x000000101a037810 */ /* 0x000fca0007f1e0ff */
[----:B------:R-:W-:-:S05]  /*8750*/  IMAD.X R35, RZ, RZ, R29, P0 ;  /* 0x000000ffff237224 */ /* 0x000fca00000e061d */
[C---:B------:R-:W-:Y:S01]  /*8760*/  SHF.R.U64 R0, R3.reuse, 0x3, R35 ;  /* 0x0000000303007819 */ /* 0x040fe20000001223 */
[----:B------:R-:W1:Y:S03]  /*8770*/  LDTM.x16 R4, tmem[UR4+0x100] ;  /* 0x00010004000479ee */ /* 0x000e660008240000 */
[----:B------:R-:W-:Y:S01]  /*8780*/  LOP3.LUT R34, R3, 0x30, R0, 0x78, !PT ;  /* 0x0000003003227812 */ /* 0x000fe200078e7800 */
[----:B------:R-:W-:Y:S01]  /*8790*/  VIADD R0, R56, 0x110 ;  /* 0x0000011038007836 */ /* 0x000fe20000000000 */
[----:B------:R-:W-:-:S04]  /*87a0*/  SHF.R.U64 R3, R26, 0x3, R29 ;  /* 0x000000031a037819 */ /* 0x000fc8000000121d */
[----:B------:R-:W-:Y:S02]  /*87b0*/  LOP3.LUT R28, R26, 0x30, R3, 0x78, !PT ;  /* 0x000000301a1c7812 */ /* 0x000fe400078e7803 */
[----:B------:R-:W-:-:S04]  /*87c0*/  SHF.R.U32.HI R0, RZ, 0x15, R0 ;  /* 0x00000015ff007819 */ /* 0x000fc80000011600 */
[----:B------:R-:W-:Y:S01]  /*87d0*/  ISETP.NE.AND P0, PT, R27, R0, PT ;  /* 0x000000001b00720c */ /* 0x000fe20003f05270 */
[C---:B-1----:R-:W-:Y:S02]  /*87e0*/  FMUL2 R4, R30.reuse.F32, R4.F32x2.HI_LO ;  /* 0x000000041e04724a */ /* 0x042fe40000040000 */
[C---:B------:R-:W-:Y:S02]  /*87f0*/  FMUL2 R6, R30.reuse.F32, R6.F32x2.HI_LO ;  /* 0x000000061e06724a */ /* 0x040fe40000040000 */
[C---:B------:R-:W-:Y:S01]  /*8800*/  FMUL2 R20, R30.reuse.F32, R8.F32x2.HI_LO ;  /* 0x000000081e14724a */ /* 0x040fe20000040000 */
[----:B------:R-:W-:Y:S01]  /*8810*/  F2FP.F16.F32.PACK_AB R8, R5, R4 ;  /* 0x000000040508723e */ /* 0x000fe200000000ff */
        /* <DEDUP_REMOVED lines=8> */
[----:B------:R-:W-:Y:S01]  /*88a0*/  FMUL2 R18, R30.F32, R18.F32x2.HI_LO ;  /* 0x000000121e12724a */ /* 0x000fe20000040000 */
[----:B------:R-:W-:Y:S01]  /*88b0*/  F2FP.F16.F32.PACK_AB R5, R15, R14 ;  /* 0x0000000e0f05723e */ /* 0x000fe200000000ff */
[----:B------:R1:W-:Y:S01]  /*88c0*/  ST.E.128 desc[UR48][R28.64], R8 ;  /* 0x000000081c007985 */ /* 0x0003e2000c101d30 */
[----:B------:R-:W-:-:S02]  /*88d0*/  F2FP.F16.F32.PACK_AB R6, R17, R16 ;  /* 0x000000101106723e */ /* 0x000fc400000000ff */
[----:B------:R-:W-:-:S05]  /*88e0*/  F2FP.F16.F32.PACK_AB R7, R19, R18 ;  /* 0x000000121307723e */ /* 0x000fca00000000ff */
[----:B------:R1:W-:Y:S01]  /*88f0*/  ST.E.128 desc[UR48][R34.64], R4 ;  /* 0x0000000422007985 */ /* 0x0003e2000c101d30 */
[----:B------:R-:W-:Y:S05]  /*8900*/  @!P0 BRA `(.L_x_200) ;  /* 0x0000000000408947 */ /* 0x000fea0003800000 */
[----:B------:R-:W-:Y:S01]  /*8910*/  MOV R14, 0x8 ;  /* 0x00000008000e7802 */ /* 0x000fe20000000f00 */
[----:B------:R-:W2:Y:S01]  /*8920*/  LDCU.64 UR8, c[0x4][0xb0] ;  /* 0x01001600ff0877ac */ /* 0x000ea20008000a00 */
[----:B------:R-:W-:Y:S02]  /*8930*/  HFMA2 R12, -RZ, RZ, 0, 5.9604644775390625e-08 ;  /* 0x00000001ff0c7431 */ /* 0x000fe400000001ff */
[----:B-1----:R-:W-:Y:S01]  /*8940*/  IMAD.MOV.U32 R8, RZ, RZ, 0x192 ;  /* 0x00000192ff087424 */ /* 0x002fe200078e00ff */
[----:B------:R-:W1:Y:S01]  /*8950*/  LDCU.64 UR6, c[0x4][0xb8] ;  /* 0x01001700ff0677ac */ /* 0x000e620008000a00 */
[----:B------:R-:W4:Y:S01]  /*8960*/  LDC.64 R14, c[0x4][R14] ;  /* 0x010000000e0e7b82 */ /* 0x000f220000000a00 */
[----:B------:R-:W-:Y:S01]  /*8970*/  IMAD.MOV.U32 R13, RZ, RZ, RZ ;  /* 0x000000ffff0d7224 */ /* 0x000fe200078e00ff */
[----:B------:R-:W5:Y:S01]  /*8980*/  LDCU.64 UR4, c[0x4][0x40] ;  /* 0x01000800ff0477ac */ /* 0x000f620008000a00 */
[----:B--2---:R-:W-:Y:S01]  /*8990*/  IMAD.U32 R4, RZ, RZ, UR8 ;  /* 0x00000008ff047e24 */ /* 0x004fe2000f8e00ff */
[----:B------:R-:W-:Y:S01]  /*89a0*/  MOV R5, UR9 ;  /* 0x0000000900057c02 */ /* 0x000fe20008000f00 */
[----:B-1----:R-:W-:Y:S01]  /*89b0*/  IMAD.U32 R6, RZ, RZ, UR6 ;  /* 0x00000006ff067e24 */ /* 0x002fe2000f8e00ff */
[----:B------:R-:W-:Y:S01]  /*89c0*/  MOV R7, UR7 ;  /* 0x0000000700077c02 */ /* 0x000fe20008000f00 */
[----:B-----5:R-:W-:Y:S01]  /*89d0*/  IMAD.U32 R10, RZ, RZ, UR4 ;  /* 0x00000004ff0a7e24 */ /* 0x020fe2000f8e00ff */
[----:B------:R-:W-:-:S02]  /*89e0*/  MOV R11, UR5 ;  /* 0x00000005000b7c02 */ /* 0x000fc40008000f00 */
[----:B------:R-:W-:-:S07]  /*89f0*/  LEPC R20, `(.L_x_200) ;  /* 0x000000001014794e */ /* 0x000fce0000000000 */
[----:B---34-:R-:W-:Y:S05]  /*8a00*/  CALL.ABS.NOINC R14 ;  /* 0x000000000e007343 */ /* 0x018fea0003c00000 */
.L_x_200:
[----:B------:R-:W-:Y:S05]  /*8a10*/  WARPSYNC.ALL ;  /* 0x0000000000007948 */ /* 0x000fea0003800000 */
[----:B------:R-:W-:Y:S01]  /*8a20*/  R2UR UR4, R56 ;  /* 0x00000000380472ca */ /* 0x000fe200000e0000 */
[----:B------:R-:W2:Y:S01]  /*8a30*/  S2R R33, SR_CTAID.X ;  /* 0x0000000000217919 */ /* 0x000ea20000002500 */
[C---:B------:R-:W-:Y:S02]  /*8a40*/  IADD3 R31, P0, PT, R26.reuse, 0x30, RZ ;  /* 0x000000301a1f7810 */ /* 0x040fe40007f1e0ff */
[----:B------:R-:W-:-:S03]  /*8a50*/  IADD3 R3, P1, PT, R26, 0x20, RZ ;  /* 0x000000201a037810 */ /* 0x000fc60007f3e0ff */
[--C-:B------:R-:W-:Y:S02]  /*8a60*/  IMAD.X R37, RZ, RZ, R29.reuse, P0 ;  /* 0x000000ffff257224 */ /* 0x100fe400000e061d */
[----:B-1----:R-:W-:-:S04]  /*8a70*/  IMAD.X R35, RZ, RZ, R29, P1 ;  /* 0x000000ffff237224 */ /* 0x002fc800008e061d */
[----:B------:R-:W1:Y:S01]  /*8a80*/  LDTM.x16 R4, tmem[UR4+0x110] ;  /* 0x00011004000479ee */ /* 0x000e620008240000 */
[----:B------:R-:W4:Y:S01]  /*8a90*/  LDCU.64 UR4, c[0x0][0x880] ;  /* 0x00011000ff0477ac */ /* 0x000f220008000a00 */
[----:B------:R-:W-:-:S04]  /*8aa0*/  SHF.R.U64 R0, R3, 0x3, R35 ;  /* 0x0000000303007819 */ /* 0x000fc80000001223 */
[----:B------:R-:W-:Y:S01]  /*8ab0*/  LOP3.LUT R34, R3, 0x30, R0, 0x78, !PT ;  /* 0x0000003003227812 */ /* 0x000fe200078e7800 */
[----:B----4-:R-:W-:-:S04]  /*8ac0*/  UISETP.NE.U32.AND UP0, UPT, UR4, URZ, UPT ;  /* 0x000000ff0400728c */ /* 0x010fc8000bf05070 */
[----:B------:R-:W-:Y:S01]  /*8ad0*/  UISETP.NE.AND.EX UP0, UPT, UR5, URZ, UPT, UP0 ;  /* 0x000000ff0500728c */ /* 0x000fe2000bf05300 */
[C---:B-1----:R-:W-:Y:S01]  /*8ae0*/  FMUL2 R20, R30.reuse.F32, R8.F32x2.HI_LO ;  /* 0x000000081e14724a */ /* 0x042fe20000040000 */
[C---:B------:R-:W-:Y:S01]  /*8af0*/  SHF.R.U64 R8, R31.reuse, 0x3, R37 ;  /* 0x000000031f087819 */ /* 0x040fe20000001225 */
[C---:B------:R-:W-:Y:S02]  /*8b00*/  FMUL2 R4, R30.reuse.F32, R4.F32x2.HI_LO ;  /* 0x000000041e04724a */ /* 0x040fe40000040000 */
[C---:B------:R-:W-:Y:S01]  /*8b10*/  FMUL2 R6, R30.reuse.F32, R6.F32x2.HI_LO ;  /* 0x000000061e06724a */ /* 0x040fe20000040000 */
[----:B------:R-:W-:Y:S01]  /*8b20*/  LOP3.LUT R36, R31, 0x30, R8, 0x78, !PT ;  /* 0x000000301f247812 */ /* 0x000fe200078e7808 */
        /* <DEDUP_REMOVED lines=10> */
[----:B------:R-:W1:Y:S01]  /*8bd0*/  S2R R31, SR_CTAID.Z ;  /* 0x00000000001f7919 */ /* 0x000e620000002700 */
[----:B------:R-:W-:-:S02]  /*8be0*/  F2FP.F16.F32.PACK_AB R5, R15, R14 ;  /* 0x0000000e0f05723e */ /* 0x000fc400000000ff */
[----:B------:R-:W-:Y:S01]  /*8bf0*/  F2FP.F16.F32.PACK_AB R6, R17, R16 ;  /* 0x000000101106723e */ /* 0x000fe200000000ff */
[----:B------:R4:W-:Y:S01]  /*8c00*/  ST.E.128 desc[UR48][R34.64], R8 ;  /* 0x0000000822007985 */ /* 0x0009e2000c101d30 */
[----:B------:R-:W-:Y:S01]  /*8c10*/  F2FP.F16.F32.PACK_AB R7, R19, R18 ;  /* 0x000000121307723e */ /* 0x000fe200000000ff */
[----:B------:R-:W5:Y:S04]  /*8c20*/  S2R R30, SR_CTAID.Y ;  /* 0x00000000001e7919 */ /* 0x000f680000002600 */
[----:B------:R4:W-:Y:S01]  /*8c30*/  ST.E.128 desc[UR48][R36.64], R4 ;  /* 0x0000000424007985 */ /* 0x0009e2000c101d30 */
[----:B------:R-:W-:Y:S01]  /*8c40*/  @!PT LDS RZ, [RZ] ;  /* 0x00000000fffff984 */ /* 0x000fe20000000800 */
[----:B------:R-:W-:Y:S01]  /*8c50*/  @!PT LDS RZ, [RZ] ;  /* 0x00000000fffff984 */ /* 0x000fe20000000800 */
[----:B------:R-:W-:Y:S01]  /*8c60*/  @!PT LDS RZ, [RZ] ;  /* 0x00000000fffff984 */ /* 0x000fe20000000800 */
[----:B------:R-:W-:Y:S01]  /*8c70*/  @!PT LDS RZ, [RZ] ;  /* 0x00000000fffff984 */ /* 0x000fe20000000800 */
[----:B------:R3:W-:Y:S06]  /*8c80*/  MEMBAR.ALL.CTA ;  /* 0x0000000000007992 */ /* 0x0007ec0000008000 */
[----:B---3--:R-:W3:Y:S01]  /*8c90*/  FENCE.VIEW.ASYNC.S ;  /* 0x00000000000073c6 */ /* 0x008ee20000000000 */
[----:B--2---:R-:W-:Y:S05]  /*8ca0*/  BRA.U !UP0, `(.L_x_201) ;  /* 0x0000000108fc7547 */ /* 0x004fea000b800000 */
[C---:B------:R-:W-:Y:S01]  /*8cb0*/  FSETP.GEU.AND P0, PT, R22.reuse, 1.175494350822287508e-38, PT ;  /* 0x008000001600780b */ /* 0x040fe20003f0e000 */
[----:B------:R-:W2:Y:S01]  /*8cc0*/  LDCU UR4, c[0x0][0x380] ;  /* 0x00007000ff0477ac */ /* 0x000ea20008000800 */
[----:B------:R-:W-:Y:S01]  /*8cd0*/  MOV R0, 0x3e055027 ;  /* 0x3e05502700007802 */ /* 0x000fe20000000f00 */
[----:B------:R-:W-:Y:S01]  /*8ce0*/  BSSY.RECONVERGENT B0, `(.L_x_201) ;  /* 0x000003b000007945 */ /* 0x000fe20003800200 */
[----:B----4-:R-:W-:Y:S01]  /*8cf0*/  FSEL R5, RZ, -23, P0 ;  /* 0xc1b80000ff057808 */ /* 0x010fe20000000000 */
[----:B------:R-:W4:Y:S08]  /*8d00*/  LDCU UR5, c[0x0][0x700] ;  /* 0x0000e000ff0577ac */ /* 0x000f300008000800 */
[----:B------:R-:W-:-:S05]  /*8d10*/  @!P0 FMUL R22, R22, 8388608 ;  /* 0x4b00000016168820 */ /* 0x000fca0000400000 */
[C---:B------:R-:W-:Y:S02]  /*8d20*/  IADD3 R7, PT, PT, R22.reuse, -0x3f2aaaab, RZ ;  /* 0xc0d5555516077810 */ /* 0x040fe40007ffe0ff */
[C---:B------:R-:W-:Y:S02]  /*8d30*/  ISETP.GT.U32.AND P0, PT, R22.reuse, 0x7f7fffff, PT ;  /* 0x7f7fffff1600780c */ /* 0x040fe40003f04070 */
[----:B------:R-:W-:Y:S02]  /*8d40*/  LOP3.LUT R7, R7, 0xff800000, RZ, 0xc0, !PT ;  /* 0xff80000007077812 */ /* 0x000fe400078ec0ff */
[C---:B------:R-:W-:Y:S02]  /*8d50*/  FSETP.NEU.AND P1, PT, R22.reuse, RZ, PT ;  /* 0x000000ff1600720b */ /* 0x040fe40003f2d000 */
[-C--:B------:R-:W-:Y:S02]  /*8d60*/  IADD3 R3, PT, PT, R22, -R7.reuse, RZ ;  /* 0x8000000716037210 */ /* 0x080fe40007ffe0ff */
[----:B------:R-:W-:-:S03]  /*8d70*/  I2FP.F32.S32 R4, R7 ;  /* 0x0000000700047245 */ /* 0x000fc60000201400 */
[----:B------:R-:W-:Y:S02]  /*8d80*/  FADD R3, R3, -1 ;  /* 0xbf80000003037421 */ /* 0x000fe40000000000 */
[----:B------:R-:W-:Y:S02]  /*8d90*/  FFMA R4, R4, 1.1920928955078125e-07, R5 ;  /* 0x3400000004047823 */ /* 0x000fe40000000005 */
[----:B------:R-:W-:-:S04]  /*8da0*/  FFMA R0, R3, -R0, 0.14084610342979431152 ;  /* 0x3e1039f603007423 */ /* 0x000fc80000000800 */
[----:B------:R-:W-:-:S04]  /*8db0*/  FFMA R0, R3, R0, -0.12148627638816833496 ;  /* 0xbdf8cdcc03007423 */ /* 0x000fc80000000000 */
[----:B------:R-:W-:-:S04]  /*8dc0*/  FFMA R0, R3, R0, 0.13980610668659210205 ;  /* 0x3e0f295503007423 */ /* 0x000fc80000000000 */
[----:B------:R-:W-:-:S04]  /*8dd0*/  FFMA R0, R3, R0, -0.16684235632419586182 ;  /* 0xbe2ad8b903007423 */ /* 0x000fc80000000000 */
[----:B------:R-:W-:-:S04]  /*8de0*/  FFMA R0, R3, R0, 0.20012299716472625732 ;  /* 0x3e4ced0b03007423 */ /* 0x000fc80000000000 */
[----:B------:R-:W-:-:S04]  /*8df0*/  FFMA R0, R3, R0, -0.24999669194221496582 ;  /* 0xbe7fff2203007423 */ /* 0x000fc80000000000 */
[----:B------:R-:W-:-:S04]  /*8e00*/  FFMA R0, R3, R0, 0.33333182334899902344 ;  /* 0x3eaaaa7803007423 */ /* 0x000fc80000000000 */
[----:B------:R-:W-:-:S04]  /*8e10*/  FFMA R0, R3, R0, -0.5 ;  /* 0xbf00000003007423 */ /* 0x000fc80000000000 */
[----:B------:R-:W-:-:S04]  /*8e20*/  FMUL R0, R3, R0 ;  /* 0x0000000003007220 */ /* 0x000fc80000400000 */
[----:B------:R-:W-:Y:S01]  /*8e30*/  FFMA R5, R3, R0, R3 ;  /* 0x0000000003057223 */ /* 0x000fe20000000003 */
[----:B------:R-:W-:Y:S02]  /*8e40*/  MOV R3, 0x7f800000 ;  /* 0x7f80000000037802 */ /* 0x000fe40000000f00 */
[----:B------:R-:W-:Y:S01]  /*8e50*/  LEA R0, R33, R2, 0x8 ;  /* 0x0000000221007211 */ /* 0x000fe200078e40ff */
[----:B------:R-:W-:Y:S02]  /*8e60*/  FFMA R4, R4, 0.69314718246459960938, R5 ;  /* 0x3f31721804047823 */ /* 0x000fe40000000005 */
[----:B------:R-:W-:Y:S01]  /*8e70*/  @P0 FFMA R4, R22, R3, +INF ;  /* 0x7f80000016040423 */ /* 0x000fe20000000003 */
[----:B--2---:R-:W-:-:S04]  /*8e80*/  ISETP.GE.AND P0, PT, R0, UR4, PT ;  /* 0x0000000400007c0c */ /* 0x004fc8000bf06270 */
[----:B------:R-:W-:-:S05]  /*8e90*/  FSEL R4, R4, -INF , P1 ;  /* 0xff80000004047808 */ /* 0x000fca0000800000 */
[----:B----4-:R-:W-:-:S04]  /*8ea0*/  FFMA R23, R23, UR5, R4 ;  /* 0x0000000517177c23 */ /* 0x010fc80008000004 */
[----:B------:R-:W-:Y:S05]  /*8eb0*/  @P0 BRA `(.L_x_202) ;  /* 0x0000000000740947 */ /* 0x000fea0003800000 */
[----:B------:R-:W2:Y:S01]  /*8ec0*/  LDCU UR7, c[0x0][0x38c] ;  /* 0x00007180ff0777ac */ /* 0x000ea20008000800 */
[----:B------:R-:W-:Y:S01]  /*8ed0*/  HFMA2 R4, -RZ, RZ, 0, 0 ;  /* 0x00000000ff047431 */ /* 0x000fe200000001ff */
[----:B------:R-:W1:Y:S01]  /*8ee0*/  LDCU UR6, c[0x0][0x890] ;  /* 0x00011200ff0677ac */ /* 0x000e620008000800 */
[----:B------:R-:W4:Y:S01]  /*8ef0*/  LDCU.64 UR4, c[0x0][0x888] ;  /* 0x00011100ff0477ac */ /* 0x000f220008000a00 */
[----:B--2---:R-:W2:Y:S01]  /*8f00*/  I2F.U32.RP R7, UR7 ;  /* 0x0000000700077d06 */ /* 0x004ea20008209000 */
[----:B------:R-:W-:Y:S01]  /*8f10*/  ISETP.NE.U32.AND P0, PT, RZ, UR7, PT ;  /* 0x00000007ff007c0c */ /* 0x000fe2000bf05070 */
[----:B-1----:R-:W-:-:S06]  /*8f20*/  IMAD R0, R31, UR6, R0 ;  /* 0x000000061f007c24 */ /* 0x002fcc000f8e0200 */
[----:B--2---:R-:W1:Y:S02]  /*8f30*/  MUFU.RCP R6, R7 ;  /* 0x0000000700067308 */ /* 0x004e640000001000 */
[----:B-1----:R-:W-:-:S06]  /*8f40*/  IADD3 R6, PT, PT, R6, 0xffffffe, RZ ;  /* 0x0ffffffe06067810 */ /* 0x002fcc0007ffe0ff */
[----:B------:R-:W1:Y:S02]  /*8f50*/  F2I.FTZ.U32.TRUNC.NTZ R5, R6 ;  /* 0x0000000600057305 */ /* 0x000e64000021f000 */
[----:B-1----:R-:W-:Y:S01]  /*8f60*/  IADD3 R3, PT, PT, RZ, -R5, RZ ;  /* 0x80000005ff037210 */ /* 0x002fe20007ffe0ff */
[----:B------:R-:W1:Y:S04]  /*8f70*/  LDC.64 R6, c[0x0][0x880] ;  /* 0x00022000ff067b82 */ /* 0x000e680000000a00 */
[----:B------:R-:W-:-:S04]  /*8f80*/  IMAD R3, R3, UR7, RZ ;  /* 0x0000000703037c24 */ /* 0x000fc8000f8e02ff */
[----:B------:R-:W-:-:S06]  /*8f90*/  IMAD.HI.U32 R3, R5, R3, R4 ;  /* 0x0000000305037227 */ /* 0x000fcc00078e0004 */
[----:B-----5:R-:W-:-:S05]  /*8fa0*/  IMAD.HI.U32 R3, R3, R30, RZ ;  /* 0x0000001e03037227 */ /* 0x020fca00078e00ff */
[----:B------:R-:W-:-:S05]  /*8fb0*/  IADD3 R5, PT, PT, -R3, RZ, RZ ;  /* 0x000000ff03057210 */ /* 0x000fca0007ffe1ff */
[----:B------:R-:W-:-:S05]  /*8fc0*/  IMAD R4, R5, UR7, R30 ;  /* 0x0000000705047c24 */ /* 0x000fca000f8e021e */
[----:B------:R-:W-:-:S13]  /*8fd0*/  ISETP.GE.U32.AND P2, PT, R4, UR7, PT ;  /* 0x0000000704007c0c */ /* 0x000fda000bf46070 */
[----:B------:R-:W-:Y:S02]  /*8fe0*/  @P2 IADD3 R4, PT, PT, R4, -UR7, RZ ;  /* 0x8000000704042c10 */ /* 0x000fe4000fffe0ff */
[----:B------:R-:W-:Y:S02]  /*8ff0*/  @P2 IADD3 R3, PT, PT, R3, 0x1, RZ ;  /* 0x0000000103032810 */ /* 0x000fe40007ffe0ff */
[----:B------:R-:W-:-:S13]  /*9000*/  ISETP.GE.U32.AND P1, PT, R4, UR7, PT ;  /* 0x0000000704007c0c */ /* 0x000fda000bf26070 */
[----:B------:R-:W-:Y:S02]  /*9010*/  @P1 IADD3 R3, PT, PT, R3, 0x1, RZ ;  /* 0x0000000103031810 */ /* 0x000fe40007ffe0ff */
[----:B------:R-:W-:-:S04]  /*9020*/  @!P0 LOP3.LUT R3, RZ, UR7, RZ, 0x33, !PT ;  /* 0x00000007ff038c12 */ /* 0x000fc8000f8e33ff */
[C---:B------:R-:W-:Y:S01]  /*9030*/  IADD3 R5, PT, PT, -R3.reuse, RZ, RZ ;  /* 0x000000ff03057210 */ /* 0x040fe20007ffe1ff */
[----:B----4-:R-:W-:-:S04]  /*9040*/  IMAD R0, R3, UR5, R0 ;  /* 0x0000000503007c24 */ /* 0x010fc8000f8e0200 */
[----:B------:R-:W-:-:S04]  /*9050*/  IMAD R5, R5, UR7, R30 ;  /* 0x0000000705057c24 */ /* 0x000fc8000f8e021e */
[----:B------:R-:W-:-:S04]  /*9060*/  IMAD R5, R5, UR4, R0 ;  /* 0x0000000405057c24 */ /* 0x000fc8000f8e0200 */
[----:B-1----:R-:W-:-:S05]  /*9070*/  IMAD.WIDE.U32 R6, R5, 0x4, R6 ;  /* 0x0000000405067825 */ /* 0x002fca00078e0006 */
[----:B------:R2:W-:Y:S02]  /*9080*/  STG.E desc[UR48][R6.64], R23 ;  /* 0x0000001706007986 */ /* 0x0005e4000c101930 */
.L_x_202:
[----:B------:R-:W-:Y:S05]  /*9090*/  BSYNC.RECONVERGENT B0 ;  /* 0x0000000000007941 */ /* 0x000fea0003800200 */
.L_x_201:
[----:B------:R-:W-:Y:S01]  /*90a0*/  UISETP.NE.AND UP0, UPT, UR38, URZ, UPT ;  /* 0x000000ff2600728c */ /* 0x000fe2000bf05270 */
[----:B------:R-:W-:-:S08]  /*90b0*/  NOP ;  /* 0x0000000000007918 */ /* 0x000fd00000000000 */
[----:B------:R-:W-:Y:S05]  /*90c0*/  BRA.U UP0, `(.L_x_203) ;  /* 0x0000000100087547 */ /* 0x000fea000b800000 */
[----:B------:R-:W-:Y:S05]  /*90d0*/  BPT.TRAP 0x1 ;  /* 0x000000040000795c */ /* 0x000fea0000300000 */
[----:B------:R-:W-:Y:S05]  /*90e0*/  BPT.TRAP 0x1 ;  /* 0x000000040000795c */ /* 0x000fea0000300000 */
.L_x_203:
[----:B------:R-:W-:Y:S02]  /*90f0*/  UIADD3 UR4, UPT, UPT, UR40, 0x70a0, URZ ;  /* 0x000070a028047890 */ /* 0x000fe4000fffe0ff */
[----:B------:R-:W-:Y:S02]  /*9100*/  UISETP.NE.AND UP0, UPT, UR38, URZ, UPT ;  /* 0x000000ff2600728c */ /* 0x000fe4000bf05270 */
[----:B------:R-:W-:-:S09]  /*9110*/  UPRMT UR4, UR41, 0x654, UR4 ;  /* 0x0000065429047896 */ /* 0x000fd20008000004 */
[----:B---3--:R-:W-:Y:S01]  /*9120*/  SYNCS.ARRIVE.TRANS64.RED.A1T0 RZ, [UR4], RZ ;  /* 0x000000ffffff79a7 */ /* 0x008fe20008100404 */
[----:B------:R-:W-:Y:S05]  /*9130*/  BRA.U UP0, `(.L_x_204) ;  /* 0x0000000100047547 */ /* 0x000fea000b800000 */
[----:B------:R-:W-:Y:S05]  /*9140*/  BPT.TRAP 0x1 ;  /* 0x000000040000795c */ /* 0x000fea0000300000 */
.L_x_204:
[----:B------:R-:W-:Y:S01]  /*9150*/  SYNCS.ARRIVE.TRANS64.A1T0 RZ, [UR40+0x70b0], RZ ;  /* 0x0070b0ffffff79a7 */ /* 0x000fe20008100028 */
[----:B------:R-:W-:-:S09]  /*9160*/  UISETP.NE.AND UP0, UPT, UR36, URZ, UPT ;  /* 0x000000ff2400728c */ /* 0x000fd2000bf05270 */
[----:B------:R-:W-:Y:S05]  /*9170*/  BRA.U !UP0, `(.L_x_205) ;  /* 0x0000000108047547 */ /* 0x000fea000b800000 */
[----:B------:R-:W-:Y:S05]  /*9180*/  BPT.TRAP 0x1 ;  /* 0x000000040000795c */ /* 0x000fea0000300000 */
.L_x_205:
[----:B------:R-:W-:Y:S01]  /*9190*/  IMAD.U32 R3, RZ, RZ, UR43 ;  /* 0x0000002bff037e24 */ /* 0x000fe2000f8e00ff */
[----:B------:R-:W-:-:S04]  /*91a0*/  SHF.R.U32.HI R0, RZ, 0x15, R57 ;  /* 0x00000015ff007819 */ /* 0x000fc80000011639 */
[----:B------:R-:W-:Y:S02]  /*91b0*/  SHF.L.U32 R3, R3, 0x1f, RZ ;  /* 0x0000001f03037819 */ /* 0x000fe400000006ff */
[----:B------:R-:W-:Y:S02]  /*91c0*/  ISETP.NE.AND P0, PT, R27, R0, PT ;  /* 0x000000001b00720c */ /* 0x000fe40003f05270 */
[----:B------:R-:W3:Y:S02]  /*91d0*/  SYNCS.PHASECHK.TRANS64.TRYWAIT P1, [UR40+0x7080], R3 ;  /* 0x00708003ff0075a7 */ /* 0x000ee40008021128 */
[----:B---3--:R-:W-:Y:S09]  /*91e0*/  @!P1 BRA `(.L_x_206) ;  /* 0x00000068004c9947 */ /* 0x008ff20003800000 */
.L_x_375:
[----:B------:R-:W-:Y:S05]  /*91f0*/  @!P0 BRA `(.L_x_207) ;  /* 0x0000000000408947 */ /* 0x000fea0003800000 */
[----:B------:R-:W-:Y:S01]  /*9200*/  MOV R14, 0x8 ;  /* 0x00000008000e7802 */ /* 0x000fe20000000f00 */
[----:B------:R-:W1:Y:S01]  /*9210*/  LDCU.64 UR8, c[0x4][0xb0] ;  /* 0x01001600ff0877ac */ /* 0x000e620008000a00 */
[----:B------:R-:W-:Y:S02]  /*9220*/  HFMA2 R12, -RZ, RZ, 0, 5.9604644775390625e-08 ;  /* 0x00000001ff0c7431 */ /* 0x000fe400000001ff */
[----:B----4-:R-:W-:Y:S01]  /*9230*/  IMAD.MOV.U32 R8, RZ, RZ, 0x192 ;  /* 0x00000192ff087424 */ /* 0x010fe200078e00ff */
[----:B------:R-:W2:Y:S01]  /*9240*/  LDCU.64 UR6, c[0x4][0xb8] ;  /* 0x01001700ff0677ac */ /* 0x000ea20008000a00 */
[----:B------:R-:W4:Y:S01]  /*9250*/  LDC.64 R14, c[0x4][R14] ;  /* 0x010000000e0e7b82 */ /* 0x000f220000000a00 */
[----:B------:R-:W-:Y:S01]  /*9260*/  IMAD.MOV.U32 R13, RZ, RZ, RZ ;  /* 0x000000ffff0d7224 */ /* 0x000fe200078e00ff */
[----:B------:R-:W3:Y:S01]  /*9270*/  LDCU.64 UR4, c[0x4][0x28] ;  /* 0x01000500ff0477ac */ /* 0x000ee20008000a00 */
[----:B-1----:R-:W-:Y:S01]  /*9280*/  IMAD.U32 R4, RZ, RZ, UR8 ;  /* 0x00000008ff047e24 */ /* 0x002fe2000f8e00ff */
[----:B------:R-:W-:Y:S01]  /*9290*/  MOV R5, UR9 ;  /* 0x0000000900057c02 */ /* 0x000fe20008000f00 */
[----:B--2---:R-:W-:Y:S01]  /*92a0*/  IMAD.U32 R6, RZ, RZ, UR6 ;  /* 0x00000006ff067e24 */ /* 0x004fe2000f8e00ff */
[----:B------:R-:W-:Y:S01]  /*92b0*/  MOV R7, UR7 ;  /* 0x0000000700077c02 */ /* 0x000fe20008000f00 */
[----:B---3--:R-:W-:Y:S01]  /*92c0*/  IMAD.U32 R10, RZ, RZ, UR4 ;  /* 0x00000004ff0a7e24 */ /* 0x008fe2000f8e00ff */
[----:B------:R-:W-:-:S02]  /*92d0*/  MOV R11, UR5 ;  /* 0x00000005000b7c02 */ /* 0x000fc40008000f00 */
[----:B------:R-:W-:-:S07]  /*92e0*/  LEPC R20, `(.L_x_207) ;  /* 0x000000001014794e */ /* 0x000fce0000000000 */
[----:B----45:R-:W-:Y:S05]  /*92f0*/  CALL.ABS.NOINC R14 ;  /* 0x000000000e007343 */ /* 0x030fea0003c00000 */
.L_x_207:
[----:B------:R-:W-:Y:S05]  /*9300*/  WARPSYNC.ALL ;  /* 0x0000000000007948 */ /* 0x000fea0003800000 */
[----:B------:R-:W-:Y:S01]  /*9310*/  R2UR UR4, R57 ;  /* 0x00000000390472ca */ /* 0x000fe200000e0000 */
[----:B------:R-:W-:-:S12]  /*9320*/  UISETP.NE.AND UP0, UPT, UR36, URZ, UPT ;  /* 0x000000ff2400728c */ /* 0x000fd8000bf05270 */
[----:B--2---:R-:W2:Y:S02]  /*9330*/  LDTM.x2 R22, tmem[UR4] ;  /* 0x00000004001679ee */ /* 0x004ea400080c0000 */
[----:B--2---:R-:W-:Y:S05]  /*9340*/  BRA.U !UP0, `(.L_x_208) ;  /* 0x0000000108047547 */ /* 0x004fea000b800000 */
[----:B------:R-:W-:Y:S05]  /*9350*/  BPT.TRAP 0x1 ;  /* 0x000000040000795c */ /* 0x000fea0000300000 */
.L_x_208:
[----:B------:R-:W-:Y:S02]  /*9360*/  UPRMT UR39, UR41, 0x654, UR39 ;  /* 0x0000065429277896 */ /* 0x000fe40008000027 */
[----:B------:R-:W-:-:S07]  /*9370*/  UISETP.NE.AND UP0, UPT, UR38, URZ, UPT ;  /* 0x000000ff2600728c */ /* 0x000fce000bf05270 */
[----:B------:R-:W-:Y:S02]  /*9380*/  SYNCS.ARRIVE.TRANS64.RED.A1T0 RZ, [UR39], RZ ;  /* 0x000000ffffff79a7 */ /* 0x000fe40008100427 */
[----:B------:R-:W-:Y:S05]  /*9390*/  BRA.U UP0, `(.L_x_209) ;  /* 0x0000000100047547 */ /* 0x000fea000b800000 */
[----:B------:R-:W-:Y:S05]  /*93a0*/  BPT.TRAP 0x1 ;  /* 0x000000040000795c */ /* 0x000fea0000300000 */
.L_x_209:
[----:B---3--:R-:W-:-:S04]  /*93b0*/  MOV R3, UR44 ;  /* 0x0000002c00037c02 */ /* 0x008fc80008000f00 */
[----:B------:R-:W-:-:S04]  /*93c0*/  SHF.L.U32 R3, R3, 0x1f, RZ ;  /* 0x0000001f03037819 */ /* 0x000fc800000006ff */
[----:B------:R-:W2:Y:S02]  /*93d0*/  SYNCS.PHASECHK.TRANS64.TRYWAIT P0, [UR40+0x7098], R3 ;  /* 0x00709803ff0075a7 */ /* 0x000ea40008001128 */
[----:B--2---:R-:W-:Y:S05]  /*93e0*/  @!P0 BRA `(.L_x_210) ;  /* 0x0000006400e48947 */ /* 0x004fea0003800000 */
.L_x_376:
[----:B------:R-:W-:-:S09]  /*93f0*/  UISETP.NE.AND UP0, UPT, UR38, URZ, UPT ;  /* 0x000000ff2600728c */ /* 0x000fd2000bf05270 */
[----:B------:R-:W-:Y:S05]  /*9400*/  BRA.U UP0, `(.L_x_211) ;  /* 0x0000000100047547 */ /* 0x000fea000b800000 */
[----:B------:R-:W-:Y:S05]  /*9410*/  BPT.TRAP 0x1 ;  /* 0x000000040000795c */ /* 0x000fea0000300000 */
.L_x_211:
[----:B--2---:R-:W-:Y:S01]  /*9420*/  MOV R3, 0x1 ;  /* 0x0000000100037802 */ /* 0x004fe20000000f00 */
[----:B----4-:R2:W3:Y:S03]  /*9430*/  MUFU.RCP R5, R22 ;  /* 0x0000001600057308 */ /* 0x0104e60000001000 */
[----:B------:R-:W-:-:S04]  /*9440*/  SHF.L.U32 R3, R3, 0x1f, RZ ;  /* 0x0000001f03037819 */ /* 0x000fc800000006ff */
[----:B------:R-:W4:Y:S02]  /*9450*/  SYNCS.PHASECHK.TRANS64.TRYWAIT P0, [UR40+0x70c8], R3 ;  /* 0x0070c803ff0075a7 */ /* 0x000f240008001128 */
[----:B--234-:R-:W-:Y:S05]  /*9460*/  @!P0 BRA `(.L_x_212) ;  /* 0x0000006400dc8947 */ /* 0x01cfea0003800000 */
.L_x_377:
[----:B------:R-:W2:Y:S01]  /*9470*/  LDCU UR4, c[0x0][0x708] ;  /* 0x0000e100ff0477ac */ /* 0x000ea20008000800 */
[----:B------:R-:W-:Y:S01]  /*9480*/  FFMA R34, -R22, R5, 1 ;  /* 0x3f80000016227423 */ /* 0x000fe20000000105 */
[----:B------:R-:W-:Y:S03]  /*9490*/  BSSY.RECONVERGENT B2, `(.L_x_213) ;  /* 0x000000a000027945 */ /* 0x000fe60003800200 */
[----:B------:R-:W-:Y:S01]  /*94a0*/  FFMA R34, R5, R34, R5 ;  /* 0x0000002205227223 */ /* 0x000fe20000000005 */
[----:B--2---:R-:W-:-:S03]  /*94b0*/  MOV R3, UR4 ;  /* 0x0000000400037c02 */ /* 0x004fc60008000f00 */
[----:B------:R-:W-:Y:S01]  /*94c0*/  FFMA R5, R34, UR4, RZ ;  /* 0x0000000422057c23 */ /* 0x000fe200080000ff */
[----:B------:R-:W2:Y:S03]  /*94d0*/  FCHK P0, R3, R22 ;  /* 0x0000001603007302 */ /* 0x000ea60000000000 */
[----:B------:R-:W-:-:S04]  /*94e0*/  FFMA R0, -R22, R5, UR4 ;  /* 0x0000000416007e23 */ /* 0x000fc80008000105 */
[----:B------:R-:W-:Y:S01]  /*94f0*/  FFMA R34, R34, R0, R5 ;  /* 0x0000000022227223 */ /* 0x000fe20000000005 */
[----:B--2---:R-:W-:Y:S05]  /*9500*/  @!P0 BRA `(.L_x_214) ;  /* 0x0000000000088947 */ /* 0x004fea0003800000 */
[----:B------:R-:W-:Y:S02]  /*9510*/  MOV R4, 0x9530 ;  /* 0x0000953000047802 */ /* 0x000fe40000000f00 */
[----:B-1---5:R-:W-:Y:S05]  /*9520*/  CALL.REL.NOINC `($__internal_3_$__cuda_sm3x_div_rn_noftz_f32_slowpath) ;  /* 0x0000006c00f87944 */ /* 0x022fea0003c00000 */
.L_x_214:
[----:B------:R-:W-:Y:S05]  /*9530*/  BSYNC.RECONVERGENT B2 ;  /* 0x0000000000027941 */ /* 0x000fea0003800200 */
.L_x_213:
[----:B------:R-:W-:-:S05]  /*9540*/  VIADD R0, R56, 0x180 ;  /* 0x0000018038007836 */ /* 0x000fca0000000000 */
[----:B------:R-:W-:-:S04]  /*9550*/  SHF.R.U32.HI R0, RZ, 0x15, R0 ;  /* 0x00000015ff007819 */ /* 0x000fc80000011600 */
        /* <DEDUP_REMOVED lines=9> */
[----:B------:R-:W1:Y:S01]  /*95f0*/  LDCU.64 UR4, c[0x4][0x40] ;  /* 0x01000800ff0477ac */ /* 0x000e620008000a00 */
[----:B--2---:R-:W-:Y:S01]  /*9600*/  IMAD.U32 R4, RZ, RZ, UR8 ;  /* 0x00000008ff047e24 */ /* 0x004fe2000f8e00ff */
[----:B------:R-:W-:Y:S01]  /*9610*/  MOV R5, UR9 ;  /* 0x0000000900057c02 */ /* 0x000fe20008000f00 */
[----:B---3--:R-:W-:Y:S01]  /*9620*/  IMAD.U32 R6, RZ, RZ, UR6 ;  /* 0x00000006ff067e24 */ /* 0x008fe2000f8e00ff */
[----:B------:R-:W-:Y:S01]  /*9630*/  MOV R7, UR7 ;  /* 0x0000000700077c02 */ /* 0x000fe20008000f00 */
[----:B-1----:R-:W-:Y:S01]  /*9640*/  IMAD.U32 R10, RZ, RZ, UR4 ;  /* 0x00000004ff0a7e24 */ /* 0x002fe2000f8e00ff */
[----:B------:R-:W-:-:S02]  /*9650*/  MOV R11, UR5 ;  /* 0x00000005000b7c02 */ /* 0x000fc40008000f00 */
[----:B------:R-:W-:-:S07]  /*9660*/  LEPC R20, `(.L_x_215) ;  /* 0x000000001014794e */ /* 0x000fce0000000000 */
[----:B----45:R-:W-:Y:S05]  /*9670*/  CALL.ABS.NOINC R14 ;  /* 0x000000000e007343 */ /* 0x030fea0003c00000 */
.L_x_215:
[----:B------:R-:W-:Y:S05]  /*9680*/  WARPSYNC.ALL ;  /* 0x0000000000007948 */ /* 0x000fea0003800000 */
[----:B------:R-:W-:Y:S02]  /*9690*/  R2UR UR4, R56 ;  /* 0x00000000380472ca */ /* 0x000fe400000e0000 */
[C---:B------:R-:W-:Y:S02]  /*96a0*/  IADD3 R35, P0, PT, R26.reuse, 0x2010, RZ ;  /* 0x000020101a237810 */ /* 0x040fe40007f1e0ff */
[----:B------:R-:W-:-:S03]  /*96b0*/  IADD3 R3, P1, PT, R26, 0x2000, RZ ;  /* 0x000020001a037810 */ /* 0x000fc60007f3e0ff */
[--C-:B------:R-:W-:Y:S02]  /*96c0*/  IMAD.X R39, RZ, RZ, R29.reuse, P0 ;  /* 0x000000ffff277224 */ /* 0x100fe400000e061d */
[----:B------:R-:W-:-:S04]  /*96d0*/  IMAD.X R37, RZ, RZ, R29, P1 ;  /* 0x000000ffff257224 */ /* 0x000fc800008e061d */
[----:B------:R-:W2:Y:S01]  /*96e0*/  LDTM.x16 R4, tmem[UR4+0x180] ;  /* 0x00018004000479ee */ /* 0x000ea20008240000 */
[----:B------:R-:W-:-:S04]  /*96f0*/  SHF.R.U64 R0, R3, 0x3, R37 ;  /* 0x0000000303007819 */ /* 0x000fc80000001225 */
[----:B------:R-:W-:Y:S01]  /*9700*/  LOP3.LUT R36, R3, 0x30, R0, 0x78, !PT ;  /* 0x0000003003247812 */ /* 0x000fe200078e7800 */
[----:B------:R-:W-:-:S05]  /*9710*/  VIADD R0, R56, 0x190 ;  /* 0x0000019038007836 */ /* 0x000fca0000000000 */
[----:B------:R-:W-:-:S04]  /*9720*/  SHF.R.U32.HI R0, RZ, 0x15, R0 ;  /* 0x00000015ff007819 */ /* 0x000fc80000011600 */
[----:B------:R-:W-:Y:S01]  /*9730*/  ISETP.NE.AND P0, PT, R27, R0, PT ;  /* 0x000000001b00720c */ /* 0x000fe20003f05270 */
[C---:B--2---:R-:W-:Y:S01]  /*9740*/  FMUL2 R20, R34.reuse.F32, R8.F32x2.HI_LO ;  /* 0x000000082214724a */ /* 0x044fe20000040000 */
        /* <DEDUP_REMOVED lines=13> */
[----:B------:R-:W-:-:S02]  /*9820*/  F2FP.F16.F32.PACK_AB R4, R13, R12 ;  /* 0x0000000c0d04723e */ /* 0x000fc400000000ff */
[----:B------:R-:W-:Y:S01]  /*9830*/  F2FP.F16.F32.PACK_AB R5, R15, R14 ;  /* 0x0000000e0f05723e */ /* 0x000fe200000000ff */
[----:B------:R2:W-:Y:S01]  /*9840*/  ST.E.128 desc[UR48][R36.64], R8 ;  /* 0x0000000824007985 */ /* 0x0005e2000c101d30 */
[----:B------:R-:W-:Y:S02]  /*9850*/  F2FP.F16.F32.PACK_AB R6, R17, R16 ;  /* 0x000000101106723e */ /* 0x000fe400000000ff */
[----:B------:R-:W-:-:S05]  /*9860*/  F2FP.F16.F32.PACK_AB R7, R19, R18 ;  /* 0x000000121307723e */ /* 0x000fca00000000ff */
[----:B------:R2:W-:Y:S01]  /*9870*/  ST.E.128 desc[UR48][R38.64], R4 ;  /* 0x0000000426007985 */ /* 0x0005e2000c101d30 */
[----:B------:R-:W-:Y:S05]  /*9880*/  @!P0 BRA `(.L_x_216) ;  /* 0x0000000000408947 */ /* 0x000fea0003800000 */
[----:B------:R-:W-:Y:S01]  /*9890*/  MOV R14, 0x8 ;  /* 0x00000008000e7802 */ /* 0x000fe20000000f00 */
[----:B------:R-:W3:Y:S01]  /*98a0*/  LDCU.64 UR8, c[0x4][0xb0] ;  /* 0x01001600ff0877ac */ /* 0x000ee20008000a00 */
[----:B------:R-:W-:Y:S02]  /*98b0*/  HFMA2 R12, -RZ, RZ, 0, 5.9604644775390625e-08 ;  /* 0x00000001ff0c7431 */ /* 0x000fe400000001ff */
[----:B--2---:R-:W-:Y:S01]  /*98c0*/  IMAD.MOV.U32 R8, RZ, RZ, 0x192 ;  /* 0x00000192ff087424 */ /* 0x004fe200078e00ff */
[----:B------:R-:W2:Y:S01]  /*98d0*/  LDCU.64 UR6, c[0x4][0xb8] ;  /* 0x01001700ff0677ac */ /* 0x000ea20008000a00 */
[----:B------:R-:W4:Y:S01]  /*98e0*/  LDC.64 R14, c[0x4][R14] ;  /* 0x010000000e0e7b82 */ /* 0x000f220000000a00 */
[----:B------:R-:W-:Y:S01]  /*98f0*/  IMAD.MOV.U32 R13, RZ, RZ, RZ ;  /* 0x000000ffff0d7224 */ /* 0x000fe200078e00ff */
[----:B------:R-:W1:Y:S01]  /*9900*/  LDCU.64 UR4, c[0x4][0x40] ;  /* 0x01000800ff0477ac */ /* 0x000e620008000a00 */
[----:B---3--:R-:W-:Y:S01]  /*9910*/  IMAD.U32 R4, RZ, RZ, UR8 ;  /* 0x00000008ff047e24 */ /* 0x008fe2000f8e00ff */
[----:B------:R-:W-:Y:S01]  /*9920*/  MOV R5, UR9 ;  /* 0x0000000900057c02 */ /* 0x000fe20008000f00 */
[----:B--2---:R-:W-:Y:S01]  /*9930*/  IMAD.U32 R6, RZ, RZ, UR6 ;  /* 0x00000006ff067e24 */ /* 0x004fe2000f8e00ff */
[----:B------:R-:W-:Y:S01]  /*9940*/  MOV R7, UR7 ;  /* 0x0000000700077c02 */ /* 0x000fe20008000f00 */
[----:B-1----:R-:W-:Y:S01]  /*9950*/  IMAD.U32 R10, RZ, RZ, UR4 ;  /* 0x00000004ff0a7e24 */ /* 0x002fe2000f8e00ff */
[----:B------:R-:W-:-:S02]  /*9960*/  MOV R11, UR5 ;  /* 0x00000005000b7c02 */ /* 0x000fc40008000f00 */
[----:B------:R-:W-:-:S07]  /*9970*/  LEPC R20, `(.L_x_216) ;  /* 0x000000001014794e */ /* 0x000fce0000000000 */
[----:B----45:R-:W-:Y:S05]  /*9980*/  CALL.ABS.NOINC R14 ;  /* 0x000000000e007343 */ /* 0x030fea0003c00000 */
.L_x_216:
[----:B------:R-:W3:Y:S01]  /*9990*/  LDCU.64 UR4, c[0x0][0x880] ;  /* 0x00011000ff0477ac */ /* 0x000ee20008000a00 */
[C---:B------:R-:W-:Y:S02]  /*99a0*/  IADD3 R3, P2, PT, R26.reuse, 0x2020, RZ ;  /* 0x000020201a037810 */ /* 0x040fe40007f5e0ff */
[----:B------:R-:W-:-:S03]  /*99b0*/  IADD3 R28, P1, PT, R26, 0x2030, RZ ;  /* 0x000020301a1c7810 */ /* 0x000fc60007f3e0ff */
[--C-:B------:R-:W-:Y:S02]  /*99c0*/  IMAD.X R27, RZ, RZ, R29.reuse, P2 ;  /* 0x000000ffff1b7224 */ /* 0x100fe400010e061d */
[----:B------:R-:W-:-:S03]  /*99d0*/  IMAD.X R29, RZ, RZ, R29, P1 ;  /* 0x000000ffff1d7224 */ /* 0x000fc600008e061d */
[----:B------:R-:W-:-:S04]  /*99e0*/  SHF.R.U64 R0, R3, 0x3, R27 ;  /* 0x0000000303007819 */ /* 0x000fc8000000121b */
[----:B------:R-:W-:Y:S02]  /*99f0*/  LOP3.LUT R26, R3, 0x30, R0, 0x78, !PT ;  /* 0x00000030031a7812 */ /* 0x000fe400078e7800 */
[----:B---3--:R-:W-:-:S04]  /*9a00*/  ISETP.NE.U32.AND P0, PT, RZ, UR4, PT ;  /* 0x00000004ff007c0c */ /* 0x008fc8000bf05070 */
[----:B------:R-:W-:Y:S01]  /*9a10*/  ISETP.NE.AND.EX P0, PT, RZ, UR5, PT, P0 ;  /* 0x00000005ff007c0c */ /* 0x000fe2000bf05300 */
[----:B------:R-:W-:Y:S05]  /*9a20*/  WARPSYNC.ALL ;  /* 0x0000000000007948 */ /* 0x000fea0003800000 */
[----:B------:R-:W-:-:S13]  /*9a30*/  R2UR UR4, R56 ;  /* 0x00000000380472ca */ /* 0x000fda00000e0000 */
[----:B--2---:R-:W2:Y:S02]  /*9a40*/  LDTM.x16 R4, tmem[UR4+0x190] ;  /* 0x00019004000479ee */ /* 0x004ea40008240000 */
[----:B--2---:R-:W-:Y:S01]  /*9a50*/  FMUL2 R20, R34.F32, R8.F32x2.HI_LO ;  /* 0x000000082214724a */ /* 0x004fe20000040000 */
[----:B------:R-:W-:Y:S01]  /*9a60*/  SHF.R.U64 R9, R28, 0x3, R29 ;  /* 0x000000031c097819 */ /* 0x000fe2000000121d */
[C---:B------:R-:W-:Y:S02]  /*9a70*/  FMUL2 R4, R34.reuse.F32, R4.F32x2.HI_LO ;  /* 0x000000042204724a */ /* 0x040fe40000040000 */
[----:B------:R-:W-:Y:S01]  /*9a80*/  FMUL2 R6, R34.F32, R6.F32x2.HI_LO ;  /* 0x000000062206724a */ /* 0x000fe20000040000 */
        /* <DEDUP_REMOVED lines=16> */
[----:B------:R-:W-:Y:S01]  /*9b90*/  @!PT LDS RZ, [RZ] ;  /* 0x00000000fffff984 */ /* 0x000fe20000000800 */
[----:B------:R-:W-:Y:S01]  /*9ba0*/  @!PT LDS RZ, [RZ] ;  /* 0x00000000fffff984 */ /* 0x000fe20000000800 */
[----:B------:R-:W-:Y:S01]  /*9bb0*/  @!PT LDS RZ, [RZ] ;  /* 0x00000000fffff984 */ /* 0x000fe20000000800 */
[----:B------:R-:W-:Y:S01]  /*9bc0*/  @!PT LDS RZ, [RZ] ;  /* 0x00000000fffff984 */ /* 0x000fe20000000800 */
[----:B------:R3:W-:Y:S06]  /*9bd0*/  MEMBAR.ALL.CTA ;  /* 0x0000000000007992 */ /* 0x0007ec0000008000 */
[----:B---3--:R-:W3:Y:S01]  /*9be0*/  FENCE.VIEW.ASYNC.S ;  /* 0x00000000000073c6 */ /* 0x008ee20000000000 */
[----:B------:R-:W-:Y:S05]  /*9bf0*/  @!P0 BRA `(.L_x_217) ;  /* 0x0000000400008947 */ /* 0x000fea0003800000 */
[C---:B------:R-:W-:Y:S01]  /*9c00*/  FSETP.GEU.AND P0, PT, R22.reuse, 1.175494350822287508e-38, PT ;  /* 0x008000001600780b */ /* 0x040fe20003f0e000 */
[----:B------:R-:W4:Y:S01]  /*9c10*/  LDCU UR4, c[0x0][0x380] ;  /* 0x00007000ff0477ac */ /* 0x000f220008000800 */
[----:B------:R-:W-:Y:S01]  /*9c20*/  MOV R0, 0x3e055027 ;  /* 0x3e05502700007802 */ /* 0x000fe20000000f00 */
[----:B------:R-:W-:Y:S01]  /*9c30*/  BSSY.RECONVERGENT B0, `(.L_x_217) ;  /* 0x000003c000007945 */ /* 0x000fe20003800200 */
[----:B--2---:R-:W-:Y:S01]  /*9c40*/  FSEL R5, RZ, -23, P0 ;  /* 0xc1b80000ff057808 */ /* 0x004fe20000000000 */
[----:B------:R-:W2:Y:S08]  /*9c50*/  LDCU UR5, c[0x0][0x700] ;  /* 0x0000e000ff0577ac */ /* 0x000eb00008000800 */
        /* <DEDUP_REMOVED lines=19> */
[----:B------:R-:W-:Y:S02]  /*9d90*/  LEA R0, R33, R2, 0x8 ;  /* 0x0000000221007211 */ /* 0x000fe400078e40ff */
[----:B------:R-:W-:Y:S01]  /*9da0*/  MOV R3, 0x7f800000 ;  /* 0x7f80000000037802 */ /* 0x000fe20000000f00 */
[----:B------:R-:W-:Y:S01]  /*9db0*/  FFMA R4, R4, 0.69314718246459960938, R5 ;  /* 0x3f31721804047823 */ /* 0x000fe20000000005 */
[----:B------:R-:W-:-:S03]  /*9dc0*/  IADD3 R0, PT, PT, R0, 0x80, RZ ;  /* 0x0000008000007810 */ /* 0x000fc60007ffe0ff */
[----:B------:R-:W-:Y:S01]  /*9dd0*/  @P0 FFMA R4, R22, R3, +INF ;  /* 0x7f80000016040423 */ /* 0x000fe20000000003 */
[----:B----4-:R-:W-:-:S04]  /*9de0*/  ISETP.GE.AND P0, PT, R0, UR4, PT ;  /* 0x0000000400007c0c */ /* 0x010fc8000bf06270 */
[----:B------:R-:W-:-:S05]  /*9df0*/  FSEL R4, R4, -INF , P1 ;  /* 0xff80000004047808 */ /* 0x000fca0000800000 */
[----:B--2---:R-:W-:-:S04]  /*9e00*/  FFMA R23, R23, UR5, R4 ;  /* 0x0000000517177c23 */ /* 0x004fc80008000004 */
[----:B------:R-:W-:Y:S05]  /*9e10*/  @P0 BRA `(.L_x_218) ;  /* 0x0000000000740947 */ /* 0x000fea0003800000 */
[----:B------:R-:W2:Y:S01]  /*9e20*/  LDCU UR7, c[0x0][0x38c] ;  /* 0x00007180ff0777ac */ /* 0x000ea20008000800 */
        /* <DEDUP_REMOVED lines=8> */
[----:B-1----:R-:W-:-:S05]  /*9eb0*/  IADD3 R2, PT, PT, RZ, -R3, RZ ;  /* 0x80000003ff027210 */ /* 0x002fca0007ffe0ff */
[----:B------:R-:W-:Y:S02]  /*9ec0*/  IMAD R5, R2, UR7, RZ ;  /* 0x0000000702057c24 */ /* 0x000fe4000f8e02ff */
[----:B------:R-:W-:-:S05]  /*9ed0*/  HFMA2 R2, -RZ, RZ, 0, 0 ;  /* 0x00000000ff027431 */ /* 0x000fca00000001ff */
[----:B------:R-:W-:-:S06]  /*9ee0*/  IMAD.HI.U32 R5, R3, R5, R2 ;  /* 0x0000000503057227 */ /* 0x000fcc00078e0002 */
[----:B-----5:R-:W-:Y:S02]  /*9ef0*/  IMAD.HI.U32 R2, R5, R30, RZ ;  /* 0x0000001e05027227 */ /* 0x020fe400078e00ff */
[----:B------:R-:W1:Y:S03]  /*9f00*/  LDC.64 R4, c[0x0][0x880] ;  /* 0x00022000ff047b82 */ /* 0x000e660000000a00 */
        /* <DEDUP_REMOVED lines=14> */
.L_x_218:
[----:B------:R-:W-:Y:S05]  /*9ff0*/  BSYNC.RECONVERGENT B0 ;  /* 0x0000000000007941 */ /* 0x000fea0003800200 */
.L_x_217:
[----:B------:R-:W-:Y:S01]  /*a000*/  UISETP.NE.AND UP0, UPT, UR38, URZ, UPT ;  /* 0x000000ff2600728c */ /* 0x000fe2000bf05270 */
[----:B------:R-:W-:-:S08]  /*a010*/  NOP ;  /* 0x0000000000007918 */ /* 0x000fd00000000000 */
[----:B------:R-:W-:Y:S05]  /*a020*/  BRA.U UP0, `(.L_x_219) ;  /* 0x0000000100087547 */ /* 0x000fea000b800000 */
[----:B------:R-:W-:Y:S05]  /*a030*/  BPT.TRAP 0x1 ;  /* 0x000000040000795c */ /* 0x000fea0000300000 */
[----:B------:R-:W-:Y:S05]  /*a040*/  BPT.TRAP 0x1 ;  /* 0x000000040000795c */ /* 0x000fea0000300000 */
.L_x_219:
[----:B------:R-:W-:Y:S02]  /*a050*/  UIADD3 UR4, UPT, UPT, UR40, 0x70a8, URZ ;  /* 0x000070a828047890 */ /* 0x000fe4000fffe0ff */
[----:B------:R-:W-:Y:S02]  /*a060*/  UISETP.NE.AND UP0, UPT, UR38, URZ, UPT ;  /* 0x000000ff2600728c */ /* 0x000fe4000bf05270 */
[----:B------:R-:W-:-:S09]  /*a070*/  UPRMT UR4, UR41, 0x654, UR4 ;  /* 0x0000065429047896 */ /* 0x000fd20008000004 */
[----:B---3--:R-:W-:Y:S01]  /*a080*/  SYNCS.ARRIVE.TRANS64.RED.A1T0 RZ, [UR4], RZ ;  /* 0x000000ffffff79a7 */ /* 0x008fe20008100404 */
[----:B------:R-:W-:Y:S05]  /*a090*/  BRA.U UP0, `(.L_x_220) ;  /* 0x0000000100047547 */ /* 0x000fea000b800000 */
[----:B------:R-:W-:Y:S05]  /*a0a0*/  BPT.TRAP 0x1 ;  /* 0x000000040000795c */ /* 0x000fea0000300000 */
.L_x_220:
[----:B------:R-:W-:Y:S01]  /*a0b0*/  SYNCS.ARRIVE.TRANS64.A1T0 RZ, [UR40+0x70b8], RZ ;  /* 0x0070b8ffffff79a7 */ /* 0x000fe20008100028 */
[----:B------:R-:W-:Y:S05]  /*a0c0*/  EXIT ;  /* 0x000000000000794d */ /* 0x000fea0003800000 */
.L_x_27:
[----:B------:R-:W-:-:S08]  /*a0d0*/  NOP ;  /* 0x0000000000007918 */ /* 0x000fd00000000000 */
[----:B------:R-:W1:Y:S02]  /*a0e0*/  USETMAXREG.TRY_ALLOC.CTAPOOL UP0, 0xc0 ;  /* 0x000000c0000079c8 */ /* 0x000e640008000600 */
[----:B-1----:R-:W-:Y:S05]  /*a0f0*/  BRA.U !UP0, `(.L_x_27) ;  /* 0xfffffffd08f47547 */ /* 0x002fea000b83ffff */
[----:B------:R-:W1:Y:S01]  /*a100*/  S2UR UR8, SR_CTAID.X ;  /* 0x00000000000879c3 */ /* 0x000e620000002500 */
[----:B------:R-:W2:Y:S02]  /*a110*/  LDCU.64 UR4, c[0x0][0x380] ;  /* 0x00007000ff0477ac */ /* 0x000ea40008000a00 */
[----:B--2---:R-:W-:Y:S02]  /*a120*/  UISETP.NE.AND UP0, UPT, UR5, URZ, UPT ;  /* 0x000000ff0500728c */ /* 0x004fe4000bf05270 */
[----:B-1----:R-:W-:-:S04]  /*a130*/  USHF.L.U32 UR8, UR8, 0x8, URZ ;  /* 0x0000000808087899 */ /* 0x002fc800080006ff */
[----:B------:R-:W-:-:S06]  /*a140*/  UISETP.GE.U32.OR UP0, UPT, UR8, UR4, !UP0 ;  /* 0x000000040800728c */ /* 0x000fcc000c706470 */
[----:B------:R-:W-:-:S13]  /*a150*/  PLOP3.LUT P0, PT, PT, PT, UP0, 0x80, 0x8 ;  /* 0x000000000008781c */ /* 0x000fda0003f0f008 */
[----:B------:R-:W-:Y:S05]  /*a160*/  @P0 EXIT ;  /* 0x000000000000094d */ /* 0x000fea0003800000 */
[----:B------:R-:W-:-:S04]  /*a170*/  UISETP.NE.AND UP0, UPT, UR57, URZ, UPT ;  /* 0x000000ff3900728c */ /* 0x000fc8000bf05270 */
[----:B------:R-:W-:-:S04]  /*a180*/  USEL UR46, UR7, UR6, UP0 ;  /* 0x00000006072e7287 */ /* 0x000fc80008000000 */
[----:B------:R-:W-:-:S04]  /*a190*/  ULOP3.LUT UR46, UR46, 0x1, URZ, 0xc0, !UPT ;  /* 0x000000012e2e7892 */ /* 0x000fc8000f8ec0ff */
[----:B------:R-:W-:-:S09]  /*a1a0*/  UISETP.NE.U32.AND UP0, UPT, UR46, 0x1, UPT ;  /* 0x000000012e00788c */ /* 0x000fd2000bf05070 */
[----:B------:R-:W-:Y:S05]  /*a1b0*/  BRA.U !UP0, `(.L_x_221) ;  /* 0x0000000108047547 */ /* 0x000fea000b800000 */
[----:B------:R-:W-:Y:S05]  /*a1c0*/  BPT.TRAP 0x1 ;  /* 0x000000040000795c */ /* 0x000fea0000300000 */
.L_x_221:
[----:B------:R-:W1:Y:S01]  /*a1d0*/  S2UR UR38, SR_CgaCtaId ;  /* 0x00000000002679c3 */ /* 0x000e620000008800 */
[----:B------:R-:W-:Y:S01]  /*a1e0*/  UISETP.NE.AND UP0, UPT, UR57, URZ, UPT ;  /* 0x000000ff3900728c */ /* 0x000fe2000bf05270 */
[----:B------:R-:W-:Y:S01]  /*a1f0*/  MOV R3, 0x1 ;  /* 0x0000000100037802 */ /* 0x000fe20000000f00 */
[----:B------:R-:W-:-:S03]  /*a200*/  UMOV UR37, 0x400 ;  /* 0x0000040000257882 */ /* 0x000fc60000000000 */
[----:B------:R-:W-:Y:S01]  /*a210*/  SHF.L.U32 R3, R3, 0x1f, RZ ;  /* 0x0000001f03037819 */ /* 0x000fe200000006ff */
[----:B-1----:R-:W-:-:S04]  /*a220*/  ULEA UR37, UR38, UR37, 0x18 ;  /* 0x0000002526257291 */ /* 0x002fc8000f8ec0ff */
[----:B------:R-:W-:Y:S02]  /*a230*/  UIADD3 UR55, UPT, UPT, UR37, 0x7078, URZ ;  /* 0x0000707825377890 */ /* 0x000fe4000fffe0ff */
[----:B------:R-:W-:-:S09]  /*a240*/  @!UP0 UIADD3 UR55, UPT, UPT, UR37, 0x7088, URZ ;  /* 0x0000708825378890 */ /* 0x000fd2000fffe0ff */
[----:B------:R-:W1:Y:S02]  /*a250*/  SYNCS.PHASECHK.TRANS64.TRYWAIT P0, [UR55], R3 ;  /* 0x00000003ff0075a7 */ /* 0x000e640008001137 */
[----:B-1----:R-:W-:Y:S05]  /*a260*/  @!P0 BRA `(.L_x_222) ;  /* 0x0000005800748947 */ /* 0x002fea0003800000 */
.L_x_378:
[----:B------:R-:W-:Y:S01]  /*a270*/  UISETP.GE.AND UP0, UPT, UR5, 0x1, UPT ;  /* 0x000000010500788c */ /* 0x000fe2000bf06270 */
[----:B------:R-:W-:Y:S01]  /*a280*/  UMOV UR54, 0x1 ;  /* 0x0000000100367882 */ /* 0x000fe20000000000 */
[----:B------:R-:W-:-:S07]  /*a290*/  UMOV UR53, 0x1 ;  /* 0x0000000100357882 */ /* 0x000fce0000000000 */
[----:B------:R-:W-:Y:S05]  /*a2a0*/  BRA.U !UP0, `(.L_x_223) ;  /* 0x0000002508807547 */ /* 0x000fea000b800000 */
[----:B------:R-:W2:Y:S01]  /*a2b0*/  S2R R118, SR_TID.X ;  /* 0x0000000000767919 */ /* 0x000ea20000002100 */
[----:B------:R-:W-:Y:S01]  /*a2c0*/  UISETP.NE.AND UP0, UPT, UR57, URZ, UPT ;  /* 0x000000ff3900728c */ /* 0x000fe2000bf05270 */
[----:B------:R-:W-:Y:S01]  /*a2d0*/  IMAD.U32 R119, R18, 0x10000, RZ ;  /* 0x0001000012777824 */ /* 0x000fe200078e00ff */
[----:B------:R-:W-:Y:S01]  /*a2e0*/  UIADD3 UR5, UPT, UPT, UR5, 0x3f, URZ ;  /* 0x0000003f05057890 */ /* 0x000fe2000fffe0ff */
[----:B------:R-:W-:Y:S01]  /*a2f0*/  IMAD.MOV.U32 R18, RZ, RZ, RZ ;  /* 0x000000ffff127224 */ /* 0x000fe200078e00ff */
[----:B------:R-:W-:Y:S01]  /*a300*/  USEL UR4, URZ, 0x80, UP0 ;  /* 0x00000080ff047887 */ /* 0x000fe20008000000 */
[----:B------:R-:W-:Y:S01]  /*a310*/  IMAD.MOV.U32 R16, RZ, RZ, -0x800000 ;  /* 0xff800000ff107424 */ /* 0x000fe200078e00ff */
[----:B------:R-:W-:Y:S01]  /*a320*/  LOP3.LUT R119, R119, 0x600000, RZ, 0xc0, !PT ;  /* 0x0060000077777812 */ /* 0x000fe200078ec0ff */
[----:B------:R-:W-:Y:S02]  /*a330*/  USHF.R.S32.HI UR51, URZ, 0x1f, UR5 ;  /* 0x0000001fff337899 */ /* 0x000fe40008011405 */
[----:B------:R-:W-:Y:S01]  /*a340*/  UIADD3 UR42, UPT, UPT, UR37, 0x70d0, URZ ;  /* 0x000070d0252a7890 */ /* 0x000fe2000fffe0ff */
[----:B------:R-:W-:Y:S01]  /*a350*/  LOP3.LUT R121, R119, UR4, RZ, 0xfc, !PT ;  /* 0x0000000477797c12 */ /* 0x000fe2000f8efcff */
[----:B------:R-:W-:Y:S01]  /*a360*/  ULEA.HI UR51, UR51, UR5, URZ, 0x6 ;  /* 0x0000000533337291 */ /* 0x000fe2000f8f30ff */
[----:B------:R-:W-:Y:S01]  /*a370*/  SHF.R.U32.HI R123, RZ, 0x15, R119 ;  /* 0x00000015ff7b7819 */ /* 0x000fe20000011677 */
[----:B------:R-:W-:Y:S01]  /*a380*/  UMOV UR45, 0x20 ;  /* 0x00000020002d7882 */ /* 0x000fe20000000000 */
[----:B------:R-:W-:Y:S01]  /*a390*/  LOP3.LUT R120, R121, 0x20, RZ, 0xfc, !PT ;  /* 0x0000002079787812 */ /* 0x000fe200078efcff */
[----:B------:R-:W-:-:S02]  /*a3a0*/  UIADD3 UR52, UPT, UPT, UR37, 0x70d8, URZ ;  /* 0x000070d825347890 */ /* 0x000fc4000fffe0ff */
[----:B------:R-:W-:Y:S02]  /*a3b0*/  UIADD3 UR43, UPT, UPT, UR37, 0x7060, URZ ;  /* 0x00007060252b7890 */ /* 0x000fe4000fffe0ff */
[----:B------:R-:W-:Y:S02]  /*a3c0*/  @!UP4 UIADD3 UR52, UPT, UPT, UR42, URZ, URZ ;  /* 0x000000ff2a34c290 */ /* 0x000fe4000fffe0ff */
[----:B------:R-:W-:Y:S01]  /*a3d0*/  USEL UR44, UR48, UR47, UP0 ;  /* 0x0000002f302c7287 */ /* 0x000fe20008000000 */
[----:B------:R-:W-:Y:S01]  /*a3e0*/  UMOV UR50, URZ ;  /* 0x000000ff00327c82 */ /* 0x000fe20008000000 */
[----:B------:R-:W-:Y:S01]  /*a3f0*/  UMOV UR53, 0x1 ;  /* 0x0000000100357882 */ /* 0x000fe20000000000 */
[----:B------:R-:W3:Y:S01]  /*a400*/  LDCU UR36, c[0x0][0x704] ;  /* 0x0000e080ff2477ac */ /* 0x000ee20008000800 */
[----:B------:R-:W-:Y:S01]  /*a410*/  USEL UR45, UR45, 0xa0, UP0 ;  /* 0x000000a02d2d7887 */ /* 0x000fe20008000000 */
[----:B--2---:R-:W-:Y:S01]  /*a420*/  SHF.R.U32.HI R118, RZ, 0x5, R118 ;  /* 0x00000005ff767819 */ /* 0x004fe20000011676 */
[----:B------:R-:W-:-:S02]  /*a430*/  @UP0 UIADD3 UR43, UPT, UPT, UR37, 0x7050, URZ ;  /* 0x00007050252b0890 */ /* 0x000fc4000fffe0ff */
[----:B------:R-:W-:Y:S01]  /*a440*/  ULEA UR42, UR56, UR42, 0x3 ;  /* 0x0000002a382a7291 */ /* 0x000fe2000f8e18ff */
[----:B------:R-:W-:Y:S01]  /*a450*/  LOP3.LUT R2, R118, 0x3, RZ, 0xc0, !PT ;  /* 0x0000000376027812 */ /* 0x000fe200078ec0ff */
[----:B------:R-:W-:Y:S01]  /*a460*/  ULEA.HI.SX32 UR51, UR51, 0xffffffff, 0x1a ;  /* 0xffffffff33337891 */ /* 0x000fe2000f8fd2ff */
[----:B------:R-:W-:Y:S01]  /*a470*/  UMOV UR54, 0x1 ;  /* 0x0000000100367882 */ /* 0x000fe20000000000 */
[----:B------:R-:W-:-:S10]  /*a480*/  UMOV UR49, URZ ;  /* 0x000000ff00317c82 */ /* 0x000fd40008000000 */
.L_x_241:
[----:B-12---:R-:W-:Y:S01]  /*a490*/  IADD3 R0, PT, PT, R119, UR45, RZ ;  /* 0x0000002d77007c10 */ /* 0x006fe2000fffe0ff */
[----:B------:R-:W-:-:S04]  /*a4a0*/  UISETP.NE.AND UP0, UPT, UR57, URZ, UPT ;  /* 0x000000ff3900728c */ /* 0x000fc8000bf05270 */
[----:B------:R-:W-:Y:S01]  /*a4b0*/  USEL UR40, UR49, UR50, UP0 ;  /* 0x0000003231287287 */ /* 0x000fe20008000000 */
[----:B------:R-:W1:Y:S01]  /*a4c0*/  SHFL.IDX PT, R0, R0, RZ, 0x1f ;  /* 0x00001fff00007589 */ /* 0x000e6200000e0000 */
[----:B------:R-:W-:Y:S01]  /*a4d0*/  UISETP.GT.U32.AND UP0, UPT, UR44, 0x1, UPT ;  /* 0x000000012c00788c */ /* 0x000fe2000bf04070 */
[----:B-1----:R-:W-:-:S08]  /*a4e0*/  R2UR UR41, R0 ;  /* 0x00000000002972ca */ /* 0x002fd000000e0000 */
[----:B---3--:R-:W-:Y:S07]  /*a4f0*/  BRA.U UP0, `(.L_x_224) ;  /* 0x0000000100047547 */ /* 0x008fee000b800000 */
[----:B---3--:R-:W-:Y:S05]  /*a500*/  BPT.TRAP 0x1 ;  /* 0x000000040000795c */ /* 0x008fea0000300000 */
.L_x_224:
[----:B------:R-:W-:Y:S01]  /*a510*/  IMAD.U32 R3, RZ, RZ, UR40 ;  /* 0x00000028ff037e24 */ /* 0x000fe2000f8e00ff */
[----:B------:R-:W-:-:S04]  /*a520*/  ISETP.NE.AND P0, PT, R2, R123, PT ;  /* 0x0000007b0200720c */ /* 0x000fc80003f05270 */
[----:B------:R-:W-:-:S04]  /*a530*/  SHF.L.U32 R3, R3, 0x1f, RZ ;  /* 0x0000001f03037819 */ /* 0x000fc800000006ff */
[----:B------:R-:W1:Y:S02]  /*a540*/  SYNCS.PHASECHK.TRANS64.TRYWAIT P1, [UR43], R3 ;  /* 0x00000003ff0075a7 */ /* 0x000e64000802112b */
[----:B-1----:R-:W-:Y:S05]  /*a550*/  @!P1 BRA `(.L_x_225) ;  /* 0x0000005400d09947 */ /* 0x002fea0003800000 */
.L_x_379:
[----:B------:R-:W-:Y:S05]  /*a560*/  @!P0 BRA `(.L_x_226) ;  /* 0x0000000000408947 */ /* 0x000fea0003800000 */
        /* <DEDUP_REMOVED lines=16> */
.L_x_226:
[----:B------:R-:W-:Y:S05]  /*a670*/  WARPSYNC.ALL ;  /* 0x0000000000007948 */ /* 0x000fea0003800000 */
[----:B------:R-:W-:Y:S02]  /*a680*/  R2UR UR4, R121 ;  /* 0x00000000790472ca */ /* 0x000fe400000e0000 */
[----:B------:R-:W-:-:S11]  /*a690*/  ISETP.NE.AND P0, PT, R2, R123, PT ;  /* 0x0000007b0200720c */ /* 0x000fd60003f05270 */
[----:B------:R-:W2:Y:S02]  /*a6a0*/  LDTM.x32 R56, tmem[UR4] ;  /* 0x00000004003879ee */ /* 0x000ea400082c0000 */
        /* <DEDUP_REMOVED lines=17> */
.L_x_227:
[----:B------:R-:W-:Y:S05]  /*a7c0*/  WARPSYNC.ALL ;  /* 0x0000000000007948 */ /* 0x000fea0003800000 */
[----:B------:R-:W-:Y:S02]  /*a7d0*/  R2UR UR4, R120 ;  /* 0x00000000780472ca */ /* 0x000fe400000e0000 */
[C---:B-1----:R-:W-:Y:S02]  /*a7e0*/  FMNMX3 R3, R16.reuse, R56, R60, !PT ;  /* 0x0000003810037276 */ /* 0x042fe4000780003c */
[C---:B------:R-:W-:Y:S02]  /*a7f0*/  FMNMX3 R0, R16.reuse, R57, R61, !PT ;  /* 0x0000003910007276 */ /* 0x040fe4000780003d */
[----:B------:R-:W-:-:S02]  /*a800*/  FMNMX3 R5, R16, R58, R62, !PT ;  /* 0x0000003a10057276 */ /* 0x000fc4000780003e */
[----:B------:R-:W-:Y:S02]  /*a810*/  FMNMX3 R3, R3, R64, R68, !PT ;  /* 0x0000004003037276 */ /* 0x000fe40007800044 */
[----:B------:R-:W-:Y:S02]  /*a820*/  FMNMX3 R0, R0, R65, R69, !PT ;  /* 0x0000004100007276 */ /* 0x000fe40007800045 */
[----:B------:R-:W-:Y:S01]  /*a830*/  FMNMX3 R6, R16, R59, R63, !PT ;  /* 0x0000003b10067276 */ /* 0x000fe2000780003f */
[----:B------:R-:W1:Y:S01]  /*a840*/  LDTM.x32 R24, tmem[UR4] ;  /* 0x00000004001879ee */ /* 0x000e6200082c0000 */
[----:B------:R-:W-:Y:S02]  /*a850*/  FMNMX3 R5, R5, R66, R70, !PT ;  /* 0x0000004205057276 */ /* 0x000fe40007800046 */
[----:B------:R-:W-:Y:S02]  /*a860*/  FMNMX3 R3, R3, R72, R76, !PT ;  /* 0x0000004803037276 */ /* 0x000fe4000780004c */
[----:B------:R-:W-:-:S02]  /*a870*/  FMNMX3 R0, R0, R73, R77, !PT ;  /* 0x0000004900007276 */ /* 0x000fc4000780004d */
[----:B------:R-:W-:Y:S02]  /*a880*/  FMNMX3 R6, R6, R67, R71, !PT ;  /* 0x0000004306067276 */ /* 0x000fe40007800047 */
[----:B------:R-:W-:Y:S02]  /*a890*/  FMNMX3 R5, R5, R74, R78, !PT ;  /* 0x0000004a05057276 */ /* 0x000fe4000780004e */
[----:B------:R-:W-:Y:S02]  /*a8a0*/  FMNMX3 R3, R3, R80, R84, !PT ;  /* 0x0000005003037276 */ /* 0x000fe40007800054 */
[----:B------:R-:W-:Y:S02]  /*a8b0*/  FMNMX3 R0, R0, R81, R85, !PT ;  /* 0x0000005100007276 */ /* 0x000fe40007800055 */
[----:B------:R-:W-:Y:S02]  /*a8c0*/  FMNMX3 R6, R6, R75, R79, !PT ;  /* 0x0000004b06067276 */ /* 0x000fe4000780004f */
[----:B------:R-:W-:-:S02]  /*a8d0*/  FMNMX3 R5, R5, R82, R86, !PT ;  /* 0x0000005205057276 */ /* 0x000fc40007800056 */
[----:B------:R-:W-:Y:S02]  /*a8e0*/  FMNMX3 R6, R6, R83, R87, !PT ;  /* 0x0000005306067276 */ /* 0x000fe40007800057 */
[----:B------:R-:W-:Y:S02]  /*a8f0*/  ISETP.NE.AND P0, PT, R2, R123, PT ;  /* 0x0000007b0200720c */ /* 0x000fe40003f05270 */
[----:B-1----:R-:W-:Y:S02]  /*a900*/  FMNMX3 R3, R3, R24, R28, !PT ;  /* 0x0000001803037276 */ /* 0x002fe4000780001c */
        /* <DEDUP_REMOVED lines=15> */
[----:B------:R-:W-:-:S04]  /*aa00*/  FMNMX3 R0, R4, R3, R0, !PT ;  /* 0x0000000304007276 */ /* 0x000fc80007800000 */
[----:B------:R-:W-:-:S04]  /*aa10*/  FMNMX R19, R19, R0, !PT ;  /* 0x0000000013137209 */ /* 0x000fc80007800000 */
[----:B------:R-:W-:-:S04]  /*aa20*/  FSETP.NEU.AND P1, PT, R19, -INF , PT ;  /* 0xff8000001300780b */ /* 0x000fc80003f2d000 */
[----:B------:R-:W-:Y:S01]  /*aa30*/  FSEL R17, R19, RZ, P1 ;  /* 0x000000ff13117208 */ /* 0x000fe20000800000 */
[----:B------:R-:W-:Y:S08]  /*aa40*/  @!P0 BRA `(.L_x_228) ;  /* 0x0000000000408947 */ /* 0x000ff00003800000 */
        /* <DEDUP_REMOVED lines=16> */
.L_x_228:
[----:B------:R-:W-:Y:S05]  /*ab50*/  WARPSYNC.ALL ;  /* 0x0000000000007948 */ /* 0x000fea0003800000 */
[----:B------:R-:W-:Y:S02]  /*ab60*/  R2UR UR4, R121 ;  /* 0x00000000790472ca */ /* 0x000fe400000e0000 */
[----:B------:R-:W-:-:S11]  /*ab70*/  ISETP.NE.AND P0, PT, RZ, UR46, PT ;  /* 0x0000002eff007c0c */ /* 0x000fd6000bf05270 */
[----:B------:R1:W-:Y:S02]  /*ab80*/  STTM.x2 tmem[UR4], R16 ;  /* 0x00000010000079ed */ /* 0x0003e400080c0004 */
[----:B------:R-:W-:Y:S05]  /*ab90*/  @P0 BRA `(.L_x_229) ;  /* 0x0000000000040947 */ /* 0x000fea0003800000 */
[----:B---3--:R-:W-:Y:S05]  /*aba0*/  BPT.TRAP 0x1 ;  /* 0x000000040000795c */ /* 0x008fea0000300000 */
.L_x_229:
[----:B------:R-:W-:Y:S01]  /*abb0*/  UISETP.NE.AND UP0, UPT, UR57, URZ, UPT ;  /* 0x000000ff3900728c */ /* 0x000fe2000bf05270 */
[----:B------:R-:W-:Y:S01]  /*abc0*/  MOV R3, UR56 ;  /* 0x0000003800037c02 */ /* 0x000fe20008000f00 */
[----:B------:R-:W-:Y:S01]  /*abd0*/  UIADD3 UR4, UPT, UPT, UR37, 0x7080, URZ ;  /* 0x0000708025047890 */ /* 0x000fe2000fffe0ff */
[----:B---3--:R-:W-:Y:S01]  /*abe0*/  FMUL R0, R17, -UR36 ;  /* 0x8000002411007c20 */ /* 0x008fe20008400000 */
[----:B------:R-:W-:Y:S01]  /*abf0*/  USEL UR39, UR54, UR53, UP0 ;  /* 0x0000003536277287 */ /* 0x000fe20008000000 */
[----:B------:R-:W-:Y:S02]  /*ac00*/  SHF.L.U32 R3, R3, 0x1f, RZ ;  /* 0x0000001f03037819 */ /* 0x000fe400000006ff */
[--C-:B------:R-:W-:Y:S01]  /*ac10*/  FFMA2 R22, R56.F32x2.HI_LO, UR36.F32, R0.reuse.F32 ;  /* 0x0000002438167c49 */ /* 0x100fe20009200000 */
[----:B------:R-:W-:Y:S01]  /*ac20*/  ULOP3.LUT UR39, UR39, 0x1, URZ, 0x3c, !UPT ;  /* 0x0000000127277892 */ /* 0x000fe2000f8e3cff */
[--C-:B------:R-:W-:Y:S02]  /*ac30*/  FFMA2 R56, R58.F32x2.HI_LO, UR36.F32, R0.reuse.F32 ;  /* 0x000000243a387c49 */ /* 0x100fe40009200000 */
[----:B------:R-:W-:Y:S01]  /*ac40*/  @UP0 UIADD3 UR4, UPT, UPT, UR37, 0x7070, URZ ;  /* 0x0000707025040890 */ /* 0x000fe2000fffe0ff */
[----:B------:R-:W-:Y:S01]  /*ac50*/  FSETP.GEU.AND P1, PT, R22, -126, PT ;  /* 0xc2fc00001600780b */ /* 0x000fe20003f2e000 */
[--C-:B------:R-:W-:Y:S01]  /*ac60*/  FFMA2 R58, R60.F32x2.HI_LO, UR36.F32, R0.reuse.F32 ;  /* 0x000000243c3a7c49 */ /* 0x100fe20009200000 */
[----:B------:R-:W-:Y:S01]  /*ac70*/  FSETP.GEU.AND P0, PT, R23, -126, PT ;  /* 0xc2fc00001700780b */ /* 0x000fe20003f0e000 */
[----:B------:R-:W-:Y:S01]  /*ac80*/  FFMA2 R60, R62.F32x2.HI_LO, UR36.F32, R0.F32 ;  /* 0x000000243e3c7c49 */ /* 0x000fe20009200000 */
[----:B------:R-:W-:-:S02]  /*ac90*/  FSETP.GEU.AND P6, PT, R56, -126, PT ;  /* 0xc2fc00003800780b */ /* 0x000fc40003fce000 */
[----:B------:R-:W-:Y:S02]  /*aca0*/  FSETP.GEU.AND P5, PT, R57, -126, PT ;  /* 0xc2fc00003900780b */ /* 0x000fe40003fae000 */
[----:B------:R-:W-:Y:S01]  /*acb0*/  SYNCS.ARRIVE.TRANS64.A1T0 RZ, [UR4], RZ ;  /* 0x000000ffffff79a7 */ /* 0x000fe20008100004 */
[----:B------:R-:W-:Y:S02]  /*acc0*/  FSETP.GEU.AND P4, PT, R58, -126, PT ;  /* 0xc2fc00003a00780b */ /* 0x000fe40003f8e000 */
[----:B------:R-:W-:Y:S02]  /*acd0*/  FSETP.GEU.AND P3, PT, R59, -126, PT ;  /* 0xc2fc00003b00780b */ /* 0x000fe40003f6e000 */
[----:B------:R-:W-:Y:S02]  /*ace0*/  @!P1 FMUL R22, R22, 0.5 ;  /* 0x3f00000016169820 */ /* 0x000fe40000400000 */
[----:B------:R-:W-:Y:S01]  /*acf0*/  @!P0 FMUL R23, R23, 0.5 ;  /* 0x3f00000017178820 */ /* 0x000fe20000400000 */
[----:B------:R-:W2:Y:S01]  /*ad00*/  SYNCS.PHASECHK.TRANS64.TRYWAIT P2, [UR52], R3 ;  /* 0x00000003ff0075a7 */ /* 0x000ea20008041134 */
[----:B------:R-:W-:-:S02]  /*ad10*/  @!P6 FMUL R56, R56, 0.5 ;  /* 0x3f0000003838e820 */ /* 0x000fc40000400000 */
[----:B------:R-:W-:Y:S01]  /*ad20*/  @!P5 FMUL R57, R57, 0.5 ;  /* 0x3f0000003939d820 */ /* 0x000fe20000400000 */
[----:B------:R-:W3:Y:S08]  /*ad30*/  MUFU.EX2 R22, R22 ;  /* 0x0000001600167308 */ /* 0x000ef00000000800 */
[----:B------:R-:W4:Y:S08]  /*ad40*/  MUFU.EX2 R23, R23 ;  /* 0x0000001700177308 */ /* 0x000f300000000800 */
[----:B------:R-:W5:Y:S08]  /*ad50*/  MUFU.EX2 R56, R56 ;  /* 0x0000003800387308 */ /* 0x000f700000000800 */
[----:B------:R-:W1:Y:S02]  /*ad60*/  MUFU.EX2 R57, R57 ;  /* 0x0000003900397308 */ /* 0x000e640000000800 */
[----:B-12345:R-:W-:Y:S05]  /*ad70*/  @!P2 BRA `(.L_x_230) ;  /* 0x0000004c00e0a947 */ /* 0x03efea0003800000 */
.L_x_380:
[----:B------:R-:W-:Y:S01]  /*ad80*/  @!P1 FMUL R22, R22, R22 ;  /* 0x0000001616169220 */ /* 0x000fe20000400000 */
[----:B------:R-:W-:Y:S01]  /*ad90*/  FSETP.GEU.AND P2, PT, R60, -126, PT ;  /* 0xc2fc00003c00780b */ /* 0x000fe20003f4e000 */
[----:B------:R-:W-:Y:S01]  /*ada0*/  @!P4 FMUL R58, R58, 0.5 ;  /* 0x3f0000003a3ac820 */ /* 0x000fe20000400000 */
[----:B------:R-:W-:Y:S01]  /*adb0*/  FSETP.GEU.AND P1, PT, R61, -126, PT ;  /* 0xc2fc00003d00780b */ /* 0x000fe20003f2e000 */
[----:B------:R-:W-:Y:S01]  /*adc0*/  @!P3 FMUL R59, R59, 0.5 ;  /* 0x3f0000003b3bb820 */ /* 0x000fe20000400000 */
[--C-:B------:R-:W-:Y:S01]  /*add0*/  FFMA2 R62, R64.F32x2.HI_LO, UR36.F32, R0.reuse.F32 ;  /* 0x00000024403e7c49 */ /* 0x100fe20009200000 */
[----:B------:R-:W-:Y:S01]  /*ade0*/  USHF.R.U32.HI UR4, URZ, 0x15, UR41 ;  /* 0x00000015ff047899 */ /* 0x000fe20008011629 */
[----:B------:R-:W-:Y:S01]  /*adf0*/  @!P0 FMUL R23, R23, R23 ;  /* 0x0000001717178220 */ /* 0x000fe20000400000 */
[----:B------:R-:W2:Y:S01]  /*ae00*/  MUFU.EX2 R58, R58 ;  /* 0x0000003a003a7308 */ /* 0x000ea20000000800 */
[--C-:B------:R-:W-:Y:S01]  /*ae10*/  FFMA2 R64, R66.F32x2.HI_LO, UR36.F32, R0.reuse.F32 ;  /* 0x0000002442407c49 */ /* 0x100fe20009200000 */
[----:B------:R-:W-:Y:S01]  /*ae20*/  FSETP.GEU.AND P0, PT, R62, -126, PT ;  /* 0xc2fc00003e00780b */ /* 0x000fe20003f0e000 */
[--C-:B------:R-:W-:Y:S01]  /*ae30*/  FFMA2 R66, R68.F32x2.HI_LO, UR36.F32, R0.reuse.F32 ;  /* 0x0000002444427c49 */ /* 0x100fe20009200000 */
[----:B-1----:R-:W-:Y:S01]  /*ae40*/  MOV R3, UR4 ;  /* 0x0000000400037c02 */ /* 0x002fe20008000f00 */
[--C-:B------:R-:W-:Y:S01]  /*ae50*/  FFMA2 R68, R70.F32x2.HI_LO, UR36.F32, R0.reuse.F32 ;  /* 0x0000002446447c49 */ /* 0x100fe20009200000 */
[----:B------:R-:W-:Y:S01]  /*ae60*/  UISETP.NE.AND UP0, UPT, UR57, URZ, UPT ;  /* 0x000000ff3900728c */ /* 0x000fe2000bf05270 */
[----:B------:R-:W-:Y:S01]  /*ae70*/  @!P2 FMUL R60, R60, 0.5 ;  /* 0x3f0000003c3ca820 */ /* 0x000fe20000400000 */
[----:B------:R-:W-:Y:S01]  /*ae80*/  @!P1 FMUL R61, R61, 0.5 ;  /* 0x3f0000003d3d9820 */ /* 0x000fe20000400000 */
[----:B------:R-:W1:Y:S01]  /*ae90*/  MUFU.EX2 R59, R59 ;  /* 0x0000003b003b7308 */ /* 0x000e620000000800 */
[----:B------:R-:W-:Y:S01]  /*aea0*/  @!P6 FMUL R56, R56, R56 ;  /* 0x000000383838e220 */ /* 0x000fe20000400000 */
[----:B------:R-:W-:Y:S01]  /*aeb0*/  @!P5 FMUL R57, R57, R57 ;  /* 0x000000393939d220 */ /* 0x000fe20000400000 */
[----:B------:R-:W-:Y:S01]  /*aec0*/  FSETP.GEU.AND P6, PT, R63, -126, PT ;  /* 0xc2fc00003f00780b */ /* 0x000fe20003fce000 */
[--C-:B------:R-:W-:Y:S01]  /*aed0*/  FFMA2 R70, R72.F32x2.HI_LO, UR36.F32, R0.reuse.F32 ;  /* 0x0000002448467c49 */ /* 0x100fe20009200000 */
[----:B------:R-:W-:Y:S01]  /*aee0*/  FSETP.GEU.AND P5, PT, R64, -126, PT ;  /* 0xc2fc00004000780b */ /* 0x000fe20003fae000 */
[----:B------:R-:W-:Y:S01]  /*aef0*/  @!P0 FMUL R62, R62, 0.5 ;  /* 0x3f0000003e3e8820 */ /* 0x000fe20000400000 */
[--C-:B------:R-:W-:Y:S01]  /*af00*/  FFMA2 R72, R74.F32x2.HI_LO, UR36.F32, R0.reuse.F32 ;  /* 0x000000244a487c49 */ /* 0x100fe20009200000 */
[----:B------:R-:W3:Y:S01]  /*af10*/  MUFU.EX2 R60, R60 ;  /* 0x0000003c003c7308 */ /* 0x000ee20000000800 */
[----:B--2---:R-:W-:Y:S01]  /*af20*/  @!P4 FMUL R58, R58, R58 ;  /* 0x0000003a3a3ac220 */ /* 0x004fe20000400000 */
[----:B------:R-:W-:Y:S01]  /*af30*/  FSETP.GEU.AND P4, PT, R65, -126, PT ;  /* 0xc2fc00004100780b */ /* 0x000fe20003f8e000 */
[--C-:B------:R-:W-:Y:S01]  /*af40*/  FFMA2 R74, R76.F32x2.HI_LO, UR36.F32, R0.reuse.F32 ;  /* 0x000000244c4a7c49 */ /* 0x100fe20009200000 */
[----:B------:R-:W-:Y:S01]  /*af50*/  USEL UR54, UR39, UR54, UP0 ;  /* 0x0000003627367287 */ /* 0x000fe20008000000 */
[--C-:B------:R-:W-:Y:S01]  /*af60*/  FFMA2 R76, R78.F32x2.HI_LO, UR36.F32, R0.reuse.F32 ;  /* 0x000000244e4c7c49 */ /* 0x100fe20009200000 */
[----:B------:R-:W-:Y:S01]  /*af70*/  USEL UR53, UR53, UR39, UP0 ;  /* 0x0000002735357287 */ /* 0x000fe20008000000 */
[--C-:B------:R-:W-:Y:S01]  /*af80*/  FFMA2 R78, R80.F32x2.HI_LO, UR36.F32, R0.reuse.F32 ;  /* 0x00000024504e7c49 */ /* 0x100fe20009200000 */
[----:B------:R-:W2:Y:S01]  /*af90*/  MUFU.EX2 R61, R61 ;  /* 0x0000003d003d7308 */ /* 0x000ea20000000800 */
[----:B-1----:R-:W-:Y:S01]  /*afa0*/  @!P3 FMUL R59, R59, R59 ;  /* 0x0000003b3b3bb220 */ /* 0x002fe20000400000 */
[----:B------:R-:W-:Y:S01]  /*afb0*/  FSETP.GEU.AND P3, PT, R66, -126, PT ;  /* 0xc2fc00004200780b */ /* 0x000fe20003f6e000 */
[----:B------:R-:W-:Y:S01]  /*afc0*/  @!P6 FMUL R63, R63, 0.5 ;  /* 0x3f0000003f3fe820 */ /* 0x000fe20000400000 */
[----:B------:R-:W-:Y:S01]  /*afd0*/  @!P5 FMUL R64, R64, 0.5 ;  /* 0x3f0000004040d820 */ /* 0x000fe20000400000 */
[--C-:B------:R-:W-:Y:S01]  /*afe0*/  FFMA2 R80, R82.F32x2.HI_LO, UR36.F32, R0.reuse.F32 ;  /* 0x0000002452507c49 */ /* 0x100fe20009200000 */
[----:B------:R-:W-:Y:S01]  /*aff0*/  SYNCS.ARRIVE.TRANS64.A1T0 RZ, [UR42], RZ ;  /* 0x000000ffffff79a7 */ /* 0x000fe2000810002a */
[----:B------:R-:W-:Y:S01]  /*b000*/  @!P4 FMUL R65, R65, 0.5 ;  /* 0x3f0000004141c820 */ /* 0x000fe20000400000 */
[----:B------:R-:W1:Y:S01]  /*b010*/  MUFU.EX2 R62, R62 ;  /* 0x0000003e003e7308 */ /* 0x000e620000000800 */
[----:B---3--:R-:W-:Y:S01]  /*b020*/  @!P2 FMUL R60, R60, R60 ;  /* 0x0000003c3c3ca220 */ /* 0x008fe20000400000 */
[----:B------:R-:W-:Y:S01]  /*b030*/  FSETP.GEU.AND P2, PT, R67, -126, PT ;  /* 0xc2fc00004300780b */ /* 0x000fe20003f4e000 */
[----:B------:R-:W-:-:S02]  /*b040*/  FFMA2 R82, R84.F32x2.HI_LO, UR36.F32, R0.F32 ;  /* 0x0000002454527c49 */ /* 0x000fc40009200000 */
[--C-:B------:R-:W-:Y:S02]  /*b050*/  FFMA2 R84, R86.F32x2.HI_LO, UR36.F32, R0.reuse.F32 ;  /* 0x0000002456547c49 */ /* 0x100fe40009200000 */
[----:B------:R-:W-:Y:S01]  /*b060*/  @!P3 FMUL R66, R66, 0.5 ;  /* 0x3f0000004242b820 */ /* 0x000fe20000400000 */
[----:B------:R-:W3:Y:S01]  /*b070*/  MUFU.EX2 R63, R63 ;  /* 0x0000003f003f7308 */ /* 0x000ee20000000800 */
[----:B--2---:R-:W-:Y:S01]  /*b080*/  @!P1 FMUL R61, R61, R61 ;  /* 0x0000003d3d3d9220 */ /* 0x004fe20000400000 */
[----:B------:R-:W-:Y:S01]  /*b090*/  FSETP.GEU.AND P1, PT, R68, -126, PT ;  /* 0xc2fc00004400780b */ /* 0x000fe20003f2e000 */
[--C-:B------:R-:W-:Y:S02]  /*b0a0*/  FFMA2 R24, R24.F32x2.HI_LO, UR36.F32, R0.reuse.F32 ;  /* 0x0000002418187c49 */ /* 0x100fe40009200000 */
[--C-:B------:R-:W-:Y:S02]  /*b0b0*/  FFMA2 R26, R26.F32x2.HI_LO, UR36.F32, R0.reuse.F32 ;  /* 0x000000241a1a7c49 */ /* 0x100fe40009200000 */
[----:B------:R-:W-:Y:S01]  /*b0c0*/  @!P2 FMUL R67, R67, 0.5 ;  /* 0x3f0000004343a820 */ /* 0x000fe20000400000 */
[----:B------:R-:W2:Y:S01]  /*b0d0*/  MUFU.EX2 R64, R64 ;  /* 0x0000004000407308 */ /* 0x000ea20000000800 */
[----:B-1----:R-:W-:Y:S01]  /*b0e0*/  @!P0 FMUL R62, R62, R62 ;  /* 0x0000003e3e3e8220 */ /* 0x002fe20000400000 */
[----:B------:R-:W-:Y:S01]  /*b0f0*/  FSETP.GEU.AND P0, PT, R69, -126, PT ;  /* 0xc2fc00004500780b */ /* 0x000fe20003f0e000 */
[----:B------:R-:W-:-:S02]  /*b100*/  FFMA2 R28, R28.F32x2.HI_LO, UR36.F32, R0.F32 ;  /* 0x000000241c1c7c49 */ /* 0x000fc40009200000 */
[--C-:B------:R-:W-:Y:S02]  /*b110*/  FFMA2 R30, R30.F32x2.HI_LO, UR36.F32, R0.reuse.F32 ;  /* 0x000000241e1e7c49 */ /* 0x100fe40009200000 */
[----:B------:R-:W-:Y:S01]  /*b120*/  @!P1 FMUL R68, R68, 0.5 ;  /* 0x3f00000044449820 */ /* 0x000fe20000400000 */
[----:B------:R-:W1:Y:S01]  /*b130*/  MUFU.EX2 R65, R65 ;  /* 0x0000004100417308 */ /* 0x000e620000000800 */
[----:B---3--:R-:W-:Y:S01]  /*b140*/  @!P6 FMUL R63, R63, R63 ;  /* 0x0000003f3f3fe220 */ /* 0x008fe20000400000 */
[----:B------:R-:W-:Y:S01]  /*b150*/  FSETP.GEU.AND P6, PT, R70, -126, PT ;  /* 0xc2fc00004600780b */ /* 0x000fe20003fce000 */
[--C-:B------:R-:W-:Y:S02]  /*b160*/  FFMA2 R32, R32.F32x2.HI_LO, UR36.F32, R0.reuse.F32 ;  /* 0x0000002420207c49 */ /* 0x100fe40009200000 */
[--C-:B------:R-:W-:Y:S02]  /*b170*/  FFMA2 R34, R34.F32x2.HI_LO, UR36.F32, R0.reuse.F32 ;  /* 0x0000002422227c49 */ /* 0x100fe40009200000 */
[----:B------:R-:W-:Y:S01]  /*b180*/  @!P0 FMUL R69, R69, 0.5 ;  /* 0x3f00000045458820 */ /* 0x000fe20000400000 */
[----:B------:R-:W3:Y:S01]  /*b190*/  MUFU.EX2 R66, R66 ;  /* 0x0000004200427308 */ /* 0x000ee20000000800 */
[----:B--2---:R-:W-:Y:S01]  /*b1a0*/  @!P5 FMUL R64, R64, R64 ;  /* 0x000000404040d220 */ /* 0x004fe20000400000 */
[----:B------:R-:W-:Y:S01]  /*b1b0*/  FSETP.GEU.AND P5, PT, R71, -126, PT ;  /* 0xc2fc00004700780b */ /* 0x000fe20003fae000 */
[----:B------:R-:W-:-:S02]  /*b1c0*/  FFMA2 R36, R36.F32x2.HI_LO, UR36.F32, R0.F32 ;  /* 0x0000002424247c49 */ /* 0x000fc40009200000 */
[--C-:B------:R-:W-:Y:S02]  /*b1d0*/  FFMA2 R38, R38.F32x2.HI_LO, UR36.F32, R0.reuse.F32 ;  /* 0x0000002426267c49 */ /* 0x100fe40009200000 */
[----:B------:R-:W-:Y:S01]  /*b1e0*/  @!P6 FMUL R70, R70, 0.5 ;  /* 0x3f0000004646e820 */ /* 0x000fe20000400000 */
[----:B------:R-:W2:Y:S01]  /*b1f0*/  MUFU.EX2 R67, R67 ;  /* 0x0000004300437308 */ /* 0x000ea20000000800 */
[----:B-1----:R-:W-:Y:S01]  /*b200*/  @!P4 FMUL R65, R65, R65 ;  /* 0x000000414141c220 */ /* 0x002fe20000400000 */
[----:B------:R-:W-:Y:S01]  /*b210*/  FSETP.GEU.AND P4, PT, R72, -126, PT ;  /* 0xc2fc00004800780b */ /* 0x000fe20003f8e000 */
[--C-:B------:R-:W-:Y:S02]  /*b220*/  FFMA2 R40, R40.F32x2.HI_LO, UR36.F32, R0.reuse.F32 ;  /* 0x0000002428287c49 */ /* 0x100fe40009200000 */
[--C-:B------:R-:W-:Y:S02]  /*b230*/  FFMA2 R42, R42.F32x2.HI_LO, UR36.F32, R0.reuse.F32 ;  /* 0x000000242a2a7c49 */ /* 0x100fe40009200000 */
        /* <DEDUP_REMOVED lines=17> */
[----:B------:R-:W-:Y:S02]  /*b350*/  FFMA2 R54, R54.F32x2.HI_LO, UR36.F32, R0.F32 ;  /* 0x0000002436367c49 */ /* 0x000fe40009200000 */
[----:B------:R-:W-:Y:S01]  /*b360*/  @!P2 FMUL R74, R74, 0.5 ;  /* 0x3f0000004a4aa820 */ /* 0x000fe20000400000 */
[----:B------:R-:W1:Y:S01]  /*b370*/  MUFU.EX2 R71, R71 ;  /* 0x0000004700477308 */ /* 0x000e620000000800 */
[----:B---3--:R-:W-:Y:S01]  /*b380*/  @!P0 FMUL R69, R69, R69 ;  /* 0x0000004545458220 */ /* 0x008fe20000400000 */
[----:B------:R-:W-:-:S05]  /*b390*/  FSETP.GEU.AND P0, PT, R76, -126, PT ;  /* 0xc2fc00004c00780b */ /* 0x000fca0003f0e000 */
[----:B------:R-:W-:Y:S01]  /*b3a0*/  @!P1 FMUL R75, R75, 0.5 ;  /* 0x3f0000004b4b9820 */ /* 0x000fe20000400000 */
[----:B------:R-:W3:Y:S01]  /*b3b0*/  MUFU.EX2 R72, R72 ;  /* 0x0000004800487308 */ /* 0x000ee20000000800 */
[----:B--2---:R-:W-:Y:S01]  /*b3c0*/  @!P6 FMUL R70, R70, R70 ;  /* 0x000000464646e220 */ /* 0x004fe20000400000 */
[----:B------:R-:W-:-:S05]  /*b3d0*/  FSETP.GEU.AND P6, PT, R77, -126, PT ;  /* 0xc2fc00004d00780b */ /* 0x000fca0003fce000 */
[----:B------:R-:W-:Y:S01]  /*b3e0*/  @!P0 FMUL R76, R76, 0.5 ;  /* 0x3f0000004c4c8820 */ /* 0x000fe20000400000 */
[----:B------:R-:W2:Y:S01]  /*b3f0*/  MUFU.EX2 R73, R73 ;  /* 0x0000004900497308 */ /* 0x000ea20000000800 */
[----:B-1----:R-:W-:Y:S01]  /*b400*/  @!P5 FMUL R71, R71, R71 ;  /* 0x000000474747d220 */ /* 0x002fe20000400000 */
[----:B------:R-:W-:-:S05]  /*b410*/  FSETP.GEU.AND P5, PT, R78, -126, PT ;  /* 0xc2fc00004e00780b */ /* 0x000fca0003fae000 */
        /* <DEDUP_REMOVED lines=59> */
[----:B------:R-:W-:Y:S02]  /*b7d0*/  FSETP.GEU.AND P4, PT, R31, -126, PT ;  /* 0xc2fc00001f00780b */ /* 0x000fe40003f8e000 */
[----:B------:R-:W-:-:S03]  /*b7e0*/  F2FP.BF16.F32.PACK_AB R24, R23, R22 ;  /* 0x000000161718723e */ /* 0x000fc600000010ff */
[----:B------:R-:W-:Y:S01]  /*b7f0*/  @!P5 FMUL R30, R30, 0.5 ;  /* 0x3f0000001e1ed820 */ /* 0x000fe20000400000 */
[----:B------:R-:W1:Y:S01]  /*b800*/  MUFU.EX2 R89, R27 ;  /* 0x0000001b00597308 */ /* 0x000e620000000800 */
[----:B---3--:R-:W-:Y:S01]  /*b810*/  @!P3 FMUL R87, R87, R87 ;  /* 0x000000575757b220 */ /* 0x008fe20000400000 */
[----:B------:R-:W-:Y:S02]  /*b820*/  FSETP.GEU.AND P3, PT, R32, -126, PT ;  /* 0xc2fc00002000780b */ /* 0x000fe40003f6e000 */
[----:B------:R-:W-:-:S03]  /*b830*/  F2FP.BF16.F32.PACK_AB R25, R57, R56 ;  /* 0x000000383919723e */ /* 0x000fc600000010ff */
[----:B------:R-:W-:Y:S01]  /*b840*/  @!P4 FMUL R31, R31, 0.5 ;  /* 0x3f0000001f1fc820 */ /* 0x000fe20000400000 */
[----:B------:R-:W3:Y:S01]  /*b850*/  MUFU.EX2 R90, R28 ;  /* 0x0000001c005a7308 */ /* 0x000ee20000000800 */
[----:B--2---:R-:W-:Y:S01]  /*b860*/  @!P2 FMUL R88, R88, R88 ;  /* 0x000000585858a220 */ /* 0x004fe20000400000 */
[----:B------:R-:W-:Y:S02]  /*b870*/  FSETP.GEU.AND P2, PT, R33, -126, PT ;  /* 0xc2fc00002100780b */ /* 0x000fe40003f4e000 */
[----:B------:R-:W-:-:S03]  /*b880*/  F2FP.BF16.F32.PACK_AB R26, R59, R58 ;  /* 0x0000003a3b1a723e */ /* 0x000fc600000010ff */
        /* <DEDUP_REMOVED lines=113> */
[----:B------:R-:W-:Y:S02]  /*bfa0*/  LOP3.LUT P0, RZ, R3, 0x3, R118, 0x48, !PT ;  /* 0x0000000303ff7812 */ /* 0x000fe40007804876 */
[----:B------:R-:W-:-:S03]  /*bfb0*/  F2FP.BF16.F32.PACK_AB R49, R105, R104 ;  /* 0x000000686931723e */ /* 0x000fc600000010ff */
[----:B------:R-:W-:Y:S01]  /*bfc0*/  @!P1 FMUL R55, R55, 0.5 ;  /* 0x3f00000037379820 */ /* 0x000fe20000400000 */
[----:B------:R-:W3:Y:S01]  /*bfd0*/  MUFU.EX2 R116, R52 ;  /* 0x0000003400747308 */ /* 0x000ee20000000800 */
[----:B--2---:R-:W-:Y:S01]  /*bfe0*/  @!P6 FMUL R112, R112, R112 ;  /* 0x000000707070e220 */ /* 0x004fe20000400000 */
[----:B------:R-:W-:-:S06]  /*bff0*/  F2FP.BF16.F32.PACK_AB R50, R107, R106 ;  /* 0x0000006a6b32723e */ /* 0x000fcc00000010ff */
[----:B------:R-:W2:Y:S01]  /*c000*/  MUFU.EX2 R117, R53 ;  /* 0x0000003500757308 */ /* 0x000ea20000000800 */
[----:B-1----:R-:W-:Y:S01]  /*c010*/  @!P5 FMUL R113, R113, R113 ;  /* 0x000000717171d220 */ /* 0x002fe20000400000 */
[----:B------:R-:W-:-:S06]  /*c020*/  F2FP.BF16.F32.PACK_AB R51, R109, R108 ;  /* 0x0000006c6d33723e */ /* 0x000fcc00000010ff */
[----:B------:R-:W1:Y:S01]  /*c030*/  MUFU.EX2 R114, R54 ;  /* 0x0000003600727308 */ /* 0x000e620000000800 */
[----:B---3--:R-:W-:Y:S01]  /*c040*/  @!P4 FMUL R116, R116, R116 ;  /* 0x000000747474c220 */ /* 0x008fe20000400000 */
[----:B------:R-:W-:-:S06]  /*c050*/  F2FP.BF16.F32.PACK_AB R52, R111, R110 ;  /* 0x0000006e6f34723e */ /* 0x000fcc00000010ff */
[----:B------:R-:W3:Y:S01]  /*c060*/  MUFU.EX2 R115, R55 ;  /* 0x0000003700737308 */ /* 0x000ee20000000800 */
[----:B--2---:R-:W-:Y:S01]  /*c070*/  @!P3 FMUL R117, R117, R117 ;  /* 0x000000757575b220 */ /* 0x004fe20000400000 */
[----:B------:R-:W-:Y:S01]  /*c080*/  F2FP.BF16.F32.PACK_AB R53, R113, R112 ;  /* 0x000000707135723e */ /* 0x000fe200000010ff */
[----:B-1----:R-:W-:-:S03]  /*c090*/  @!P2 FMUL R114, R114, R114 ;  /* 0x000000727272a220 */ /* 0x002fc60000400000 */
[----:B------:R-:W-:Y:S01]  /*c0a0*/  F2FP.BF16.F32.PACK_AB R54, R117, R116 ;  /* 0x000000747536723e */ /* 0x000fe200000010ff */
[----:B---3--:R-:W-:-:S05]  /*c0b0*/  @!P1 FMUL R115, R115, R115 ;  /* 0x0000007373739220 */ /* 0x008fca0000400000 */
[----:B------:R-:W-:Y:S01]  /*c0c0*/  F2FP.BF16.F32.PACK_AB R55, R115, R114 ;  /* 0x000000727337723e */ /* 0x000fe200000010ff */
[----:B------:R-:W-:Y:S06]  /*c0d0*/  @!P0 BRA `(.L_x_231) ;  /* 0x0000000000408947 */ /* 0x000fec0003800000 */
[----:B------:R-:W-:Y:S01]  /*c0e0*/  MOV R14, 0x8 ;  /* 0x00000008000e7802 */ /* 0x000fe20000000f00 */
[----:B------:R-:W1:Y:S01]  /*c0f0*/  LDCU.64 UR6, c[0x4][0xb0] ;  /* 0x01001600ff0677ac */ /* 0x000e620008000a00 */
[----:B------:R-:W-:Y:S02]  /*c100*/  HFMA2 R12, -RZ, RZ, 0, 5.9604644775390625e-08 ;  /* 0x00000001ff0c7431 */ /* 0x000fe400000001ff */
[----:B------:R-:W-:Y:S01]  /*c110*/  IMAD.MOV.U32 R8, RZ, RZ, 0x1be ;  /* 0x000001beff087424 */ /* 0x000fe200078e00ff */
[----:B------:R-:W2:Y:S01]  /*c120*/  LDCU.64 UR4, c[0x4][0xb8] ;  /* 0x01001700ff0477ac */ /* 0x000ea20008000a00 */
[----:B------:R-:W3:Y:S01]  /*c130*/  LDC.64 R14, c[0x4][R14] ;  /* 0x010000000e0e7b82 */ /* 0x000ee20000000a00 */
[----:B------:R-:W-:Y:S01]  /*c140*/  IMAD.MOV.U32 R13, RZ, RZ, RZ ;  /* 0x000000ffff0d7224 */ /* 0x000fe200078e00ff */
[----:B------:R-:W4:Y:S01]  /*c150*/  LDCU.64 UR8, c[0x4][0x20] ;  /* 0x01000400ff0877ac */ /* 0x000f220008000a00 */
[----:B-1----:R-:W-:Y:S01]  /*c160*/  IMAD.U32 R4, RZ, RZ, UR6 ;  /* 0x00000006ff047e24 */ /* 0x002fe2000f8e00ff */
[----:B------:R-:W-:Y:S01]  /*c170*/  MOV R5, UR7 ;  /* 0x0000000700057c02 */ /* 0x000fe20008000f00 */
[----:B--2---:R-:W-:Y:S01]  /*c180*/  IMAD.U32 R6, RZ, RZ, UR4 ;  /* 0x00000004ff067e24 */ /* 0x004fe2000f8e00ff */
[----:B------:R-:W-:Y:S01]  /*c190*/  MOV R7, UR5 ;  /* 0x0000000500077c02 */ /* 0x000fe20008000f00 */
[----:B----4-:R-:W-:Y:S01]  /*c1a0*/  IMAD.U32 R10, RZ, RZ, UR8 ;  /* 0x00000008ff0a7e24 */ /* 0x010fe2000f8e00ff */
[----:B------:R-:W-:-:S02]  /*c1b0*/  MOV R11, UR9 ;  /* 0x00000009000b7c02 */ /* 0x000fc40008000f00 */
[----:B------:R-:W-:-:S07]  /*c1c0*/  LEPC R20, `(.L_x_231) ;  /* 0x000000001014794e */ /* 0x000fce0000000000 */
[----:B---3--:R-:W-:Y:S05]  /*c1d0*/  CALL.ABS.NOINC R14 ;  /* 0x000000000e007343 */ /* 0x008fea0003c00000 */
.L_x_231:
[----:B------:R-:W-:Y:S01]  /*c1e0*/  MOV R0, UR44 ;  /* 0x0000002c00007c02 */ /* 0x000fe20008000f00 */
[----:B------:R-:W-:Y:S05]  /*c1f0*/  WARPSYNC.ALL ;  /* 0x0000000000007948 */ /* 0x000fea0003800000 */
[----:B------:R-:W-:Y:S01]  /*c200*/  ISETP.GT.U32.AND P0, PT, R0, 0x1, PT ;  /* 0x000000010000780c */ /* 0x000fe20003f04070 */
[----:B------:R1:W-:Y:S01]  /*c210*/  STTM.x32 tmem[UR41], R24 ;  /* 0x00000018000079ed */ /* 0x0003e200082c0029 */
[----:B------:R-:W2:Y:S11]  /*c220*/  FENCE.VIEW.ASYNC.T ;  /* 0x00000000000073c6 */ /* 0x000eb60000000200 */
[----:B------:R-:W-:Y:S05]  /*c230*/  @P0 BRA `(.L_x_232) ;  /* 0x0000000000080947 */ /* 0x000fea0003800000 */
[----:B------:R-:W-:Y:S05]  /*c240*/  BPT.TRAP 0x1 ;  /* 0x000000040000795c */ /* 0x000fea0000300000 */
[----:B------:R-:W-:Y:S05]  /*c250*/  BPT.TRAP 0x1 ;  /* 0x000000040000795c */ /* 0x000fea0000300000 */
.L_x_232:
[----:B------:R-:W-:Y:S02]  /*c260*/  UISETP.NE.AND UP0, UPT, UR57, URZ, UPT ;  /* 0x000000ff3900728c */ /* 0x000fe4000bf05270 */
[----:B------:R-:W-:Y:S02]  /*c270*/  UIADD3 UR4, UPT, UPT, UR37, 0x7058, URZ ;  /* 0x0000705825047890 */ /* 0x000fe4000fffe0ff */
[----:B------:R-:W-:-:S07]  /*c280*/  ULOP3.LUT UR40, UR40, 0x1, URZ, 0x3c, !UPT ;  /* 0x0000000128287892 */ /* 0x000fce000f8e3cff */
[----:B------:R-:W-:Y:S02]  /*c290*/  @!UP0 UIADD3 UR4, UPT, UPT, UR37, 0x7068, URZ ;  /* 0x0000706825048890 */ /* 0x000fe4000fffe0ff */
[----:B------:R-:W-:Y:S02]  /*c2a0*/  UISETP.NE.AND UP0, UPT, UR46, URZ, UPT ;  /* 0x000000ff2e00728c */ /* 0x000fe4000bf05270 */
[----:B------:R-:W-:-:S09]  /*c2b0*/  UPRMT UR4, UR38, 0x654, UR4 ;  /* 0x0000065426047896 */ /* 0x000fd20008000004 */
[----:B--2---:R-:W-:Y:S01]  /*c2c0*/  SYNCS.ARRIVE.TRANS64.RED.A1T0 RZ, [UR4], RZ ;  /* 0x000000ffffff79a7 */ /* 0x004fe20008100404 */
[----:B------:R-:W-:Y:S05]  /*c2d0*/  BRA.U UP0, `(.L_x_233) ;  /* 0x0000000100047547 */ /* 0x000fea000b800000 */
[----:B------:R-:W-:Y:S05]  /*c2e0*/  BPT.TRAP 0x1 ;  /* 0x000000040000795c */ /* 0x000fea0000300000 */
.L_x_233:
[----:B------:R-:W-:Y:S01]  /*c2f0*/  MOV R0, UR39 ;  /* 0x0000002700007c02 */ /* 0x000fe20008000f00 */
[----:B------:R-:W-:Y:S01]  /*c300*/  FADD2 R56, R56.F32x2.HI_LO, RZ.F32 ;  /* 0x000000ff3838724b */ /* 0x000fe20000200000 */
[----:B------:R-:W-:Y:S01]  /*c310*/  FSETP.NEU.AND P1, PT, R16, R17, PT ;  /* 0x000000111000720b */ /* 0x000fe20003f2d000 */
[----:B------:R-:W-:Y:S01]  /*c320*/  FADD2 R58, R58.F32x2.HI_LO, RZ.F32 ;  /* 0x000000ff3a3a724b */ /* 0x000fe20000200000 */
[----:B------:R-:W-:Y:S01]  /*c330*/  SHF.L.U32 R0, R0, 0x1f, RZ ;  /* 0x0000001f00007819 */ /* 0x000fe200000006ff */
[----:B------:R-:W-:Y:S02]  /*c340*/  FADD2 R56, R56.F32x2.HI_LO, R64.F32x2.HI_LO ;  /* 0x000000403838724b */ /* 0x000fe40000000000 */
[----:B------:R-:W-:Y:S01]  /*c350*/  FADD2 R60, R60.F32x2.HI_LO, RZ.F32 ;  /* 0x000000ff3c3c724b */ /* 0x000fe20000200000 */
[----:B------:R-:W2:Y:S01]  /*c360*/  SYNCS.PHASECHK.TRANS64.TRYWAIT P2, [UR55], R0 ;  /* 0x00000000ff0075a7 */ /* 0x000ea20008041137 */
[----:B------:R-:W-:Y:S02]  /*c370*/  FADD2 R58, R58.F32x2.HI_LO, R66.F32x2.HI_LO ;  /* 0x000000423a3a724b */ /* 0x000fe40000000000 */
[----:B------:R-:W-:-:S02]  /*c380*/  FADD2 R60, R60.F32x2.HI_LO, R68.F32x2.HI_LO ;  /* 0x000000443c3c724b */ /* 0x000fc40000000000 */
[----:B------:R-:W-:Y:S02]  /*c390*/  FADD2 R56, R56.F32x2.HI_LO, R72.F32x2.HI_LO ;  /* 0x000000483838724b */ /* 0x000fe40000000000 */
[----:B------:R-:W-:Y:S01]  /*c3a0*/  FADD2 R58, R58.F32x2.HI_LO, R74.F32x2.HI_LO ;  /* 0x0000004a3a3a724b */ /* 0x000fe20000000000 */
[----:B--2---:R-:W-:Y:S06]  /*c3b0*/  @!P2 BRA `(.L_x_234) ;  /* 0x000000380068a947 */ /* 0x004fec0003800000 */
.L_x_381:
[----:B------:R-:W-:Y:S01]  /*c3c0*/  BSSY.RECONVERGENT B0, `(.L_x_235) ;  /* 0x000000a000007945 */ /* 0x000fe20003800200 */
[----:B--2---:R-:W-:-:S03]  /*c3d0*/  MOV R3, 0x3f000000 ;  /* 0x3f00000000037802 */ /* 0x004fc60000000f00 */
[----:B------:R-:W-:Y:S05]  /*c3e0*/  @!P1 BRA `(.L_x_236) ;  /* 0x00000000001c9947 */ /* 0x000fea0003800000 */
[----:B------:R-:W-:-:S04]  /*c3f0*/  FADD R0, -R17, R16 ;  /* 0x0000001011007221 */ /* 0x000fc80000000100 */
[----:B------:R-:W-:-:S05]  /*c400*/  FMUL R0, R0, UR36 ;  /* 0x0000002400007c20 */ /* 0x000fca0008400000 */
[----:B------:R-:W-:-:S13]  /*c410*/  FSETP.GEU.AND P1, PT, R0, -126, PT ;  /* 0xc2fc00000000780b */ /* 0x000fda0003f2e000 */
[----:B------:R-:W-:-:S04]  /*c420*/  @!P1 FMUL R0, R0, 0.5 ;  /* 0x3f00000000009820 */ /* 0x000fc80000400000 */
[----:B------:R-:W2:Y:S02]  /*c430*/  MUFU.EX2 R3, R0 ;  /* 0x0000000000037308 */ /* 0x000ea40000000800 */
[----:B--2---:R-:W-:-:S04]  /*c440*/  @!P1 FMUL R3, R3, R3 ;  /* 0x0000000303039220 */ /* 0x004fc80000400000 */
[----:B------:R-:W-:Y:S02]  /*c450*/  FMUL R3, R3, 0.5 ;  /* 0x3f00000003037820 */ /* 0x000fe40000400000 */
.L_x_236:
[----:B------:R-:W-:Y:S05]  /*c460*/  BSYNC.RECONVERGENT B0 ;  /* 0x0000000000007941 */ /* 0x000fea0003800200 */
.L_x_235:
[----:B------:R-:W-:Y:S01]  /*c470*/  FMUL R18, R3, R18 ;  /* 0x0000001203127220 */ /* 0x000fe20000400000 */
[----:B------:R-:W-:Y:S01]  /*c480*/  FADD2 R60, R60.F32x2.HI_LO, R76.F32x2.HI_LO ;  /* 0x0000004c3c3c724b */ /* 0x000fe20000000000 */
[----:B------:R-:W-:Y:S01]  /*c490*/  UISETP.NE.AND UP0, UPT, UR51, URZ, UPT ;  /* 0x000000ff3300728c */ /* 0x000fe2000bf05270 */
[----:B------:R-:W-:Y:S02]  /*c4a0*/  FADD2 R56, R56.F32x2.HI_LO, R80.F32x2.HI_LO ;  /* 0x000000503838724b */ /* 0x000fe40000000000 */
[----:B------:R-:W-:Y:S02]  /*c4b0*/  FADD2 R22, R18.F32, R22.F32x2.HI_LO ;  /* 0x000000161216724b */ /* 0x000fe40000040000 */
[----:B------:R-:W-:Y:S02]  /*c4c0*/  FADD2 R58, R58.F32x2.HI_LO, R82.F32x2.HI_LO ;  /* 0x000000523a3a724b */ /* 0x000fe40000000000 */
[----:B------:R-:W-:Y:S02]  /*c4d0*/  FADD2 R22, R22.F32x2.HI_LO, R62.F32x2.HI_LO ;  /* 0x0000003e1616724b */ /* 0x000fe40000000000 */
[----:B------:R-:W-:-:S02]  /*c4e0*/  FADD2 R60, R60.F32x2.HI_LO, R84.F32x2.HI_LO ;  /* 0x000000543c3c724b */ /* 0x000fc40000000000 */
[----:B------:R-:W-:Y:S02]  /*c4f0*/  FADD2 R22, R22.F32x2.HI_LO, R70.F32x2.HI_LO ;  /* 0x000000461616724b */ /* 0x000fe40000000000 */
[----:B------:R-:W-:Y:S02]  /*c500*/  FADD2 R56, R56.F32x2.HI_LO, R88.F32x2.HI_LO ;  /* 0x000000583838724b */ /* 0x000fe40000000000 */
[----:B------:R-:W-:Y:S02]  /*c510*/  FADD2 R22, R22.F32x2.HI_LO, R78.F32x2.HI_LO ;  /* 0x0000004e1616724b */ /* 0x000fe40000000000 */
        /* <DEDUP_REMOVED lines=16> */
[----:B------:R-:W-:-:S04]  /*c620*/  FADD2 R22, R22.F32x2.HI_LO, R56.F32x2.HI_LO ;  /* 0x000000381616724b */ /* 0x000fc80000000000 */
[----:B------:R-:W-:-:S04]  /*c630*/  FADD2 R22, R22.F32x2.HI_LO, R58.F32x2.HI_LO ;  /* 0x0000003a1616724b */ /* 0x000fc80000000000 */
[----:B------:R-:W-:Y:S01]  /*c640*/  FADD R18, R22, R23 ;  /* 0x0000001716127221 */ /* 0x000fe20000000000 */
[----:B------:R-:W-:Y:S06]  /*c650*/  BRA.U UP0, `(.L_x_237) ;  /* 0x00000001006c7547 */ /* 0x000fec000b800000 */
[----:B------:R-:W-:Y:S05]  /*c660*/  @P0 BRA `(.L_x_238) ;  /* 0x0000000000040947 */ /* 0x000fea0003800000 */
[----:B------:R-:W-:Y:S05]  /*c670*/  BPT.TRAP 0x1 ;  /* 0x000000040000795c */ /* 0x000fea0000300000 */
.L_x_238:
[----:B------:R-:W-:Y:S01]  /*c680*/  IMAD.U32 R3, RZ, RZ, UR40 ;  /* 0x00000028ff037e24 */ /* 0x000fe2000f8e00ff */
[----:B------:R-:W-:-:S04]  /*c690*/  ISETP.NE.AND P0, PT, R2, R123, PT ;  /* 0x0000007b0200720c */ /* 0x000fc80003f05270 */
[----:B------:R-:W-:-:S04]  /*c6a0*/  SHF.L.U32 R3, R3, 0x1f, RZ ;  /* 0x0000001f03037819 */ /* 0x000fc800000006ff */
[----:B------:R-:W2:Y:S02]  /*c6b0*/  SYNCS.PHASECHK.TRANS64.TRYWAIT P1, [UR43], R3 ;  /* 0x00000003ff0075a7 */ /* 0x000ea4000802112b */
[----:B--2---:R-:W-:Y:S05]  /*c6c0*/  @!P1 BRA `(.L_x_239) ;  /* 0x0000003400bc9947 */ /* 0x004fea0003800000 */
.L_x_382:
[----:B------:R-:W-:Y:S05]  /*c6d0*/  @!P0 BRA `(.L_x_240) ;  /* 0x0000000000408947 */ /* 0x000fea0003800000 */
        /* <DEDUP_REMOVED lines=16> */
.L_x_240:
[----:B------:R-:W-:Y:S05]  /*c7e0*/  WARPSYNC.ALL ;  /* 0x0000000000007948 */ /* 0x000fea0003800000 */
[----:B------:R-:W-:-:S13]  /*c7f0*/  R2UR UR4, R121 ;  /* 0x00000000790472ca */ /* 0x000fda00000e0000 */
[----:B------:R3:W-:Y:S02]  /*c800*/  STTM.x2 tmem[UR4], R18 ;  /* 0x00000012000079ed */ /* 0x0007e400080c0004 */
.L_x_237:
[----:B------:R-:W-:Y:S01]  /*c810*/  UISETP.NE.AND UP0, UPT, UR57, URZ, UPT ;  /* 0x000000ff3900728c */ /* 0x000fe2000bf05270 */
[----:B------:R-:W-:Y:S01]  /*c820*/  MOV R16, R19 ;  /* 0x0000001300107202 */ /* 0x000fe20000000f00 */
[----:B------:R-:W-:Y:S02]  /*c830*/  UIADD3 UR5, UPT, UPT, UR51, 0x1, URZ ;  /* 0x0000000133057890 */ /* 0x000fe4000fffe0ff */
[----:B------:R-:W-:Y:S02]  /*c840*/  USEL UR50, UR50, UR40, UP0 ;  /* 0x0000002832327287 */ /* 0x000fe40008000000 */
[----:B------:R-:W-:Y:S02]  /*c850*/  USEL UR49, UR40, UR49, UP0 ;  /* 0x0000003128317287 */ /* 0x000fe40008000000 */
[----:B------:R-:W-:Y:S02]  /*c860*/  UISETP.GT.AND UP0, UPT, UR5, 0x1, UPT ;  /* 0x000000010500788c */ /* 0x000fe4000bf04270 */
[----:B------:R-:W-:-:S02]  /*c870*/  UIADD3 UR4, UPT, UPT, UR51, -0x1, URZ ;  /* 0xffffffff33047890 */ /* 0x000fc4000fffe0ff */
[----:B------:R-:W-:-:S05]  /*c880*/  ULOP3.LUT UR56, UR56, 0x1, URZ, 0x3c, !UPT ;  /* 0x0000000138387892 */ /* 0x000fca000f8e3cff */
[----:B------:R-:W-:Y:S01]  /*c890*/  UMOV UR51, UR4 ;  /* 0x0000000400337c82 */ /* 0x000fe20008000000 */
[----:B------:R-:W-:Y:S06]  /*c8a0*/  BRA.U UP0, `(.L_x_241) ;  /* 0xffffffd900f87547 */ /* 0x000fec000b83ffff */
.L_x_223:
[----:B------:R-:W-:-:S09]  /*c8b0*/  UISETP.NE.AND UP0, UPT, UR46, URZ, UPT ;  /* 0x000000ff2e00728c */ /* 0x000fd2000bf05270 */
[----:B------:R-:W-:Y:S05]  /*c8c0*/  BRA.U UP0, `(.L_x_242) ;  /* 0x0000000100047547 */ /* 0x000fea000b800000 */
[----:B------:R-:W-:Y:S05]  /*c8d0*/  BPT.TRAP 0x1 ;  /* 0x000000040000795c */ /* 0x000fea0000300000 */
.L_x_242:
[----:B------:R-:W-:Y:S02]  /*c8e0*/  UISETP.NE.AND UP1, UPT, UR57, URZ, UPT ;  /* 0x000000ff3900728c */ /* 0x000fe4000bf25270 */
[----:B------:R-:W-:-:S09]  /*c8f0*/  UIADD3 UR4, UPT, UPT, UR37, 0x7080, URZ ;  /* 0x0000708025047890 */ /* 0x000fd2000fffe0ff */
[----:B------:R-:W-:-:S09]  /*c900*/  @UP1 UIADD3 UR4, UPT, UPT, UR37, 0x7070, URZ ;  /* 0x0000707025041890 */ /* 0x000fd2000fffe0ff */
[----:B------:R-:W-:Y:S01]  /*c910*/  SYNCS.ARRIVE.TRANS64.A1T0 RZ, [UR4], RZ ;  /* 0x000000ffffff79a7 */ /* 0x000fe20008100004 */
[----:B------:R-:W-:Y:S01]  /*c920*/  USEL UR4, UR54, UR53, UP1 ;  /* 0x0000003536047287 */ /* 0x000fe20008800000 */
[----:B------:R-:W-:Y:S11]  /*c930*/  BRA.U UP0, `(.L_x_243) ;  /* 0x0000000100047547 */ /* 0x000ff6000b800000 */
[----:B------:R-:W-:Y:S05]  /*c940*/  BPT.TRAP 0x1 ;  /* 0x000000040000795c */ /* 0x000fea0000300000 */
.L_x_243:
[----:B------:R-:W-:-:S06]  /*c950*/  ULOP3.LUT UR4, UR4, 0x1, URZ, 0x3c, !UPT ;  /* 0x0000000104047892 */ /* 0x000fcc000f8e3cff */
[----:B-12---:R-:W-:-:S04]  /*c960*/  MOV R3, UR4 ;  /* 0x0000000400037c02 */ /* 0x006fc80008000f00 */
[----:B------:R-:W-:-:S04]  /*c970*/  SHF.L.U32 R3, R3, 0x1f, RZ ;  /* 0x0000001f03037819 */ /* 0x000fc800000006ff */
[----:B------:R-:W1:Y:S02]  /*c980*/  SYNCS.PHASECHK.TRANS64.TRYWAIT P0, [UR55], R3 ;  /* 0x00000003ff0075a7 */ /* 0x000e640008001137 */
[----:B-1----:R-:W-:Y:S05]  /*c990*/  @!P0 BRA `(.L_x_244) ;  /* 0x0000003400208947 */ /* 0x002fea0003800000 */
.L_x_383:
[----:B------:R-:W-:-:S04]  /*c9a0*/  UISETP.NE.AND UP0, UPT, UR57, URZ, UPT ;  /* 0x000000ff3900728c */ /* 0x000fc8000bf05270 */
[----:B------:R-:W-:-:S04]  /*c9b0*/  USEL UR47, UR48, UR47, UP0 ;  /* 0x0000002f302f7287 */ /* 0x000fc80008000000 */
[----:B------:R-:W-:-:S09]  /*c9c0*/  UISETP.GT.U32.AND UP0, UPT, UR47, 0x1, UPT ;  /* 0x000000012f00788c */ /* 0x000fd2000bf04070 */
[----:B------:R-:W-:Y:S05]  /*c9d0*/  BRA.U UP0, `(.L_x_245) ;  /* 0x0000000100087547 */ /* 0x000fea000b800000 */
[----:B------:R-:W-:Y:S05]  /*c9e0*/  BPT.TRAP 0x1 ;  /* 0x000000040000795c */ /* 0x000fea0000300000 */
[----:B------:R-:W-:Y:S05]  /*c9f0*/  BPT.TRAP 0x1 ;  /* 0x000000040000795c */ /* 0x000fea0000300000 */
.L_x_245:
[----:B------:R-:W-:Y:S02]  /*ca00*/  UISETP.NE.AND UP0, UPT, UR57, URZ, UPT ;  /* 0x000000ff3900728c */ /* 0x000fe4000bf05270 */
[----:B------:R-:W-:-:S09]  /*ca10*/  UIADD3 UR4, UPT, UPT, UR37, 0x7068, URZ ;  /* 0x0000706825047890 */ /* 0x000fd2000fffe0ff */
[----:B------:R-:W-:-:S04]  /*ca20*/  @UP0 UIADD3 UR4, UPT, UPT, UR37, 0x7058, URZ ;  /* 0x0000705825040890 */ /* 0x000fc8000fffe0ff */
[----:B------:R-:W-:-:S09]  /*ca30*/  UPRMT UR4, UR38, 0x654, UR4 ;  /* 0x0000065426047896 */ /* 0x000fd20008000004 */
[----:B------:R-:W-:Y:S01]  /*ca40*/  SYNCS.ARRIVE.TRANS64.RED.A1T0 RZ, [UR4], RZ ;  /* 0x000000ffffff79a7 */ /* 0x000fe20008100404 */
[----:B------:R-:W-:Y:S05]  /*ca50*/  EXIT ;  /* 0x000000000000794d */ /* 0x000fea0003800000 */
.L_x_26:
[----:B------:R-:W-:-:S05]  /*ca60*/  IMAD.MOV.U32 R3, RZ, RZ, -0x4 ;  /* 0xfffffffcff037424 */ /* 0x000fca00078e00ff */
[----:B------:R-:W-:-:S05]  /*ca70*/  VIADDMNMX.U32 R0, R2, R3, 0x2, PT ;  /* 0x0000000202007446 */ /* 0x000fca0003800003 */
[----:B------:R-:W-:-:S04]  /*ca80*/  IMAD.SHL.U32 R0, R0, 0x4, RZ ;  /* 0x0000000400007824 */ /* 0x000fc800078e00ff */
[----:B------:R-:W1:Y:S02]  /*ca90*/  LDC R2, c[0x2][R0] ;  /* 0x0080000000027b82 */ /* 0x000e640000000800 */
[----:B-1----:R-:W-:-:S04]  /*caa0*/  SHF.R.S32.HI R3, RZ, 0x1f, R2 ;  /* 0x0000001fff037819 */ /* 0x002fc80000011402 */
.L_x_428:
[----:B------:R-:W-:Y:S05]  /*cab0*/  BRX R2 -0xcac0                                                                                                                                                                                                                                                                                                                                                                                                                                                                                                                                                                                                  (*"BRANCH_TARGETS .L_x_429,.L_x_430,.L_x_431"*) ;  /* 0xffffff3402507949 */ /* 0x000fea000383ffff */
.L_x_431:
[----:B------:R-:W-:-:S08]  /*cac0*/  NOP ;  /* 0x0000000000007918 */ /* 0x000fd00000000000 */
[----:B------:R-:W-:-:S00]  /*cad0*/  USETMAXREG.DEALLOC.CTAPOOL 0x18 ;  /* 0x00000018000079c8 */ /* 0x000fc000080e0500 */
[----:B------:R-:W-:Y:S05]  /*cae0*/  EXIT ;  /* 0x000000000000794d */ /* 0x000fea0003800000 */
.L_x_429:
[----:B------:R-:W-:-:S08]  /*caf0*/  NOP ;  /* 0x0000000000007918 */ /* 0x000fd00000000000 */
[----:B------:R-:W1:-:S00]  /*cb00*/  USETMAXREG.DEALLOC.CTAPOOL 0x20 ;  /* 0x00000020000079c8 */ /* 0x000e4000080e0500 */
[----:B------:R-:W2:Y:S01]  /*cb10*/  S2UR UR11, SR_CTAID.X ;  /* 0x00000000000b79c3 */ /* 0x000ea20000002500 */
[----:B------:R-:W3:Y:S07]  /*cb20*/  LDCU.64 UR6, c[0x0][0x380] ;  /* 0x00007000ff0677ac */ /* 0x000eee0008000a00 */
[----:B------:R-:W4:Y:S01]  /*cb30*/  S2UR UR37, SR_CTAID.Z ;  /* 0x00000000002579c3 */ /* 0x000f220000002700 */
[----:B---3--:R-:W-:Y:S02]  /*cb40*/  UISETP.NE.AND UP1, UPT, UR7, URZ, UPT ;  /* 0x000000ff0700728c */ /* 0x008fe4000bf25270 */
[----:B--2---:R-:W-:-:S04]  /*cb50*/  USHF.L.U32 UR11, UR11, 0x8, URZ ;  /* 0x000000080b0b7899 */ /* 0x004fc800080006ff */
[----:B------:R-:W-:-:S06]  /*cb60*/  UISETP.GE.U32.OR UP1, UPT, UR11, UR6, !UP1 ;  /* 0x000000060b00728c */ /* 0x000fcc000cf26470 */
[----:B------:R-:W-:-:S13]  /*cb70*/  PLOP3.LUT P1, PT, PT, PT, UP1, 0x80, 0x8 ;  /* 0x000000000008781c */ /* 0x000fda0003f2f018 */
[----:B-1--4-:R-:W-:Y:S05]  /*cb80*/  @P1 EXIT ;  /* 0x000000000000194d */ /* 0x012fea0003800000 */
[----:B------:R-:W1:Y:S01]  /*cb90*/  LDCU UR12, c[0x0][0x38c] ;  /* 0x00007180ff0c77ac */ /* 0x000e620008000800 */
[----:B------:R-:W2:Y:S01]  /*cba0*/  S2UR UR4, SR_CTAID.Y ;  /* 0x00000000000479c3 */ /* 0x000ea20000002600 */
[----:B------:R-:W-:Y:S01]  /*cbb0*/  BSSY.RECONVERGENT B0, `(.L_x_246) ;  /* 0x0000019000007945 */ /* 0x000fe20003800200 */
[----:B------:R-:W-:Y:S01]  /*cbc0*/  UMOV UR8, URZ ;  /* 0x000000ff00087c82 */ /* 0x000fe20008000000 */
[----:B-1----:R-:W1:Y:S01]  /*cbd0*/  I2F.U32.RP R2, UR12 ;  /* 0x0000000c00027d06 */ /* 0x002e620008209000 */
[----:B------:R-:W-:-:S07]  /*cbe0*/  UISETP.NE.U32.AND UP1, UPT, UR12, URZ, UPT ;  /* 0x000000ff0c00728c */ /* 0x000fce000bf25070 */
[----:B-1----:R-:W1:Y:S02]  /*cbf0*/  MUFU.RCP R0, R2 ;  /* 0x0000000200007308 */ /* 0x002e640000001000 */
[----:B-1----:R-:W-:-:S06]  /*cc00*/  IADD3 R0, PT, PT, R0, 0xffffffe, RZ ;  /* 0x0ffffffe00007810 */ /* 0x002fcc0007ffe0ff */
[----:B------:R-:W1:Y:S02]  /*cc10*/  F2I.FTZ.U32.TRUNC.NTZ R0, R0 ;  /* 0x0000000000007305 */ /* 0x000e64000021f000 */
[----:B-1----:R-:W-:-:S13]  /*cc20*/  R2UR UR9, R0 ;  /* 0x00000000000972ca */ /* 0x002fda00000e0000 */
[----:B------:R-:W-:-:S04]  /*cc30*/  UIADD3 UR5, UPT, UPT, URZ, -UR9, URZ ;  /* 0x80000009ff057290 */ /* 0x000fc8000fffe0ff */
[----:B------:R-:W-:-:S04]  /*cc40*/  UIMAD UR5, UR5, UR12, URZ ;  /* 0x0000000c050572a4 */ /* 0x000fc8000f8e02ff */
[----:B------:R-:W-:-:S04]  /*cc50*/  UIMAD.WIDE.U32 UR8, UR9, UR5, UR8 ;  /* 0x00000005090872a5 */ /* 0x000fc8000f8e0008 */
[----:B--2---:R-:W-:-:S07]  /*cc60*/  UIMAD.WIDE.U32 UR8, UR9, UR4, URZ ;  /* 0x00000004090872a5 */ /* 0x004fce000f8e00ff */
[----:B------:R-:W-:Y:S02]  /*cc70*/  UMOV UR36, UR9 ;  /* 0x0000000900247c82 */ /* 0x000fe40008000000 */
[----:B------:R-:W-:-:S04]  /*cc80*/  UIADD3 UR5, UPT, UPT, -UR36, URZ, URZ ;  /* 0x000000ff24057290 */ /* 0x000fc8000fffe1ff */
[----:B------:R-:W-:-:S04]  /*cc90*/  UIMAD UR5, UR12, UR5, UR4 ;  /* 0x000000050c0572a4 */ /* 0x000fc8000f8e0204 */
[----:B------:R-:W-:-:S11]  /*cca0*/  UISETP.GE.U32.AND UP5, UPT, UR5, UR12, UPT ;  /* 0x0000000c0500728c */ /* 0x000fd6000bfa6070 */
[----:B------:R-:W-:Y:S02]  /*ccb0*/  @UP5 UIADD3 UR5, UPT, UPT, UR5, -UR12, URZ ;  /* 0x8000000c05055290 */ /* 0x000fe4000fffe0ff */
[----:B------:R-:W-:Y:S02]  /*ccc0*/  @UP5 UIADD3 UR36, UPT, UPT, UR36, 0x1, URZ ;  /* 0x0000000124245890 */ /* 0x000fe4000fffe0ff */
[----:B------:R-:W-:-:S11]  /*ccd0*/  UISETP.GE.U32.AND UP4, UPT, UR5, UR12, UPT ;  /* 0x0000000c0500728c */ /* 0x000fd6000bf86070 */
[----:B------:R-:W-:Y:S02]  /*cce0*/  @UP4 UIADD3 UR36, UPT, UPT, UR36, 0x1, URZ ;  /* 0x0000000124244890 */ /* 0x000fe4000fffe0ff */
[----:B------:R-:W-:-:S04]  /*ccf0*/  @!UP1 ULOP3.LUT UR36, URZ, UR12, URZ, 0x33, !UPT ;  /* 0x0000000cff249292 */ /* 0x000fc8000f8e33ff */
[----:B------:R-:W-:-:S04]  /*cd00*/  UIADD3 UR5, UPT, UPT, -UR36, URZ, URZ ;  /* 0x000000ff24057290 */ /* 0x000fc8000fffe1ff */
[----:B------:R-:W-:Y:S01]  /*cd10*/  UIMAD UR12, UR12, UR5, UR4 ;  /* 0x000000050c0c72a4 */ /* 0x000fe2000f8e0204 */
[----:B------:R-:W-:Y:S11]  /*cd20*/  @!P3 BRA `(.L_x_247) ;  /* 0x000000000004b947 */ /* 0x000ff60003800000 */
[----:B------:R-:W-:Y:S05]  /*cd30*/  BPT.TRAP 0x1 ;  /* 0x000000040000795c */ /* 0x000fea0000300000 */
.L_x_247:
[----:B------:R-:W-:Y:S05]  /*cd40*/  BSYNC.RECONVERGENT B0 ;  /* 0x0000000000007941 */ /* 0x000fea0003800200 */
.L_x_246:
[----:B------:R-:W1:Y:S01]  /*cd50*/  S2UR UR8, SR_CgaCtaId ;  /* 0x00000000000879c3 */ /* 0x000e620000008800 */
[----:B------:R-:W-:Y:S01]  /*cd60*/  HFMA2 R3, -RZ, RZ, 0, 5.9604644775390625e-08 ;  /* 0x00000001ff037431 */ /* 0x000fe200000001ff */
[----:B------:R-:W-:-:S04]  /*cd70*/  UMOV UR4, 0x400 ;  /* 0x0000040000047882 */ /* 0x000fc80000000000 */
[----:B------:R-:W-:Y:S01]  /*cd80*/  SHF.L.U32 R3, R3, 0x1f, RZ ;  /* 0x0000001f03037819 */ /* 0x000fe200000006ff */
[----:B-1----:R-:W-:-:S09]  /*cd90*/  ULEA UR8, UR8, UR4, 0x18 ;  /* 0x0000000408087291 */ /* 0x002fd2000f8ec0ff */
[----:B------:R-:W1:Y:S02]  /*cda0*/  SYNCS.PHASECHK.TRANS64.TRYWAIT P1, [UR8+0x7010], R3 ;  /* 0x00701003ff0075a7 */ /* 0x000e640008021108 */
[----:B-1----:R-:W-:Y:S05]  /*cdb0*/  @!P1 BRA `(.L_x_248) ;  /* 0x0000003000309947 */ /* 0x002fea0003800000 */
.L_x_385:
[----:B------:R-:W-:Y:S01]  /*cdc0*/  PLOP3.LUT P5, PT, P5, P6, PT, 0xf8, 0x8f ;  /* 0x00000000008f781c */ /* 0x000fe20002fadf70 */
[----:B------:R-:W-:Y:S01]  /*cdd0*/  BSSY.RECONVERGENT B0, `(.L_x_249) ;  /* 0x0000005000007945 */ /* 0x000fe20003800200 */
[----:B-1----:R-:W-:-:S04]  /*cde0*/  @!P0 MOV R0, 0x2000 ;  /* 0x0000200000008802 */ /* 0x002fc80000000f00 */
[----:B------:R1:W-:Y:S07]  /*cdf0*/  @!P0 SYNCS.ARRIVE.TRANS64 RZ, [UR8+0x7000], R0 ;  /* 0x00700000ffff89a7 */ /* 0x0003ee0008000008 */
[----:B------:R-:W-:Y:S05]  /*ce00*/  @!P5 BRA `(.L_x_250) ;  /* 0x000000000004d947 */ /* 0x000fea0003800000 */
[----:B------:R-:W-:Y:S05]  /*ce10*/  BPT.TRAP 0x1 ;  /* 0x000000040000795c */ /* 0x000fea0000300000 */
.L_x_250:
[----:B------:R-:W-:Y:S05]  /*ce20*/  BSYNC.RECONVERGENT B0 ;  /* 0x0000000000007941 */ /* 0x000fea0003800200 */
.L_x_249:
[----:B------:R-:W-:Y:S01]  /*ce30*/  LOP3.LUT P1, RZ, R18, 0x1f, RZ, 0xc0, !PT ;  /* 0x0000001f12ff7812 */ /* 0x000fe2000782c0ff */
[----:B------:R-:W-:Y:S03]  /*ce40*/  BSSY.RECONVERGENT B0, `(.L_x_251) ;  /* 0x0000004000007945 */ /* 0x000fe60003800200 */
[----:B------:R-:W-:-:S13]  /*ce50*/  PLOP3.LUT P1, PT, P1, P0, PT, 0x8f, 0xf8 ;  /* 0x0000000000f8781c */ /* 0x000fda0000f21177 */
[----:B------:R-:W-:Y:S05]  /*ce60*/  @P1 BRA `(.L_x_252) ;  /* 0x0000000000041947 */ /* 0x000fea0003800000 */
[----:B------:R-:W-:Y:S05]  /*ce70*/  BPT.TRAP 0x1 ;  /* 0x000000040000795c */ /* 0x000fea0000300000 */
.L_x_252:
[----:B------:R-:W-:Y:S05]  /*ce80*/  BSYNC.RECONVERGENT B0 ;  /* 0x0000000000007941 */ /* 0x000fea0003800200 */
.L_x_251:
[----:B------:R-:W2:Y:S01]  /*ce90*/  LDCU.64 UR4, c[0x0][0x348] ;  /* 0x00006900ff0477ac */ /* 0x000ea20008000a00 */
[----:B------:R-:W-:Y:S01]  /*cea0*/  UIADD3 UR9, UPT, UPT, UR8, 0x7000, URZ ;  /* 0x0000700008097890 */ /* 0x000fe2000fffe0ff */
[----:B------:R-:W-:Y:S01]  /*ceb0*/  UMOV UR10, URZ ;  /* 0x000000ff000a7c82 */ /* 0x000fe20008000000 */
[----:B------:R-:W-:Y:S01]  /*cec0*/  UMOV UR13, UR36 ;  /* 0x00000024000d7c82 */ /* 0x000fe20008000000 */
[----:B------:R-:W-:Y:S01]  /*ced0*/  UMOV UR14, UR37 ;  /* 0x00000025000e7c82 */ /* 0x000fe20008000000 */
[----:B--2---:R-:W-:-:S03]  /*cee0*/  UIADD3 UR16, UP1, UPT, UR4, 0x80, URZ ;  /* 0x0000008004107890 */ /* 0x004fc6000ff3e0ff */
[----:B------:R-:W-:Y:S01]  /*cef0*/  UMOV UR4, 0x0 ;  /* 0x0000000000047882 */ /* 0x000fe20000000000 */
[----:B------:R-:W-:-:S03]  /*cf00*/  UIADD3.X UR17, UPT, UPT, URZ, UR5, URZ, UP1, !UPT ;  /* 0x00000005ff117290 */ /* 0x000fc60008ffe4ff */
[----:B------:R-:W-:-:S06]  /*cf10*/  UMOV UR5, 0x10000000 ;  /* 0x1000000000057882 */ /* 0x000fcc0000000000 */
[----:B------:R2:W-:Y:S02]  /*cf20*/  UTMALDG.5D [UR8], [UR16], desc[UR4] ;  /* 0x00000408100075b4 */ /* 0x0005e40008021000 */
[----:B--2---:R-:W-:Y:S05]  /*cf30*/  BRA.U !UP0, `(.L_x_253) ;  /* 0x0000000108047547 */ /* 0x004fea000b800000 */
[----:B------:R-:W-:Y:S05]  /*cf40*/  BPT.TRAP 0x1 ;  /* 0x000000040000795c */ /* 0x000fea0000300000 */
.L_x_253:
[----:B------:R-:W2:Y:S02]  /*cf50*/  SYNCS.PHASECHK.TRANS64.TRYWAIT P1, [UR8+0x7038], R3 ;  /* 0x00703803ff0075a7 */ /* 0x000ea40008021108 */
[----:B--2---:R-:W-:Y:S05]  /*cf60*/  @!P1 BRA `(.L_x_254) ;  /* 0x0000002c00dc9947 */ /* 0x004fea0003800000 */
.L_x_387:
[----:B-1----:R-:W-:Y:S01]  /*cf70*/  @!P0 MOV R0, 0x1000 ;  /* 0x0000100000008802 */ /* 0x002fe20000000f00 */
[----:B------:R-:W-:-:S03]  /*cf80*/  UPLOP3.LUT UP2, UPT, UP2, UP3, UPT, 0xf8, 0x8f ;  /* 0x00000000008f789c */ /* 0x000fc60001747f70 */
[----:B------:R1:W-:Y:S06]  /*cf90*/  @!P0 SYNCS.ARRIVE.TRANS64 RZ, [UR8+0x7020], R0 ;  /* 0x00702000ffff89a7 */ /* 0x0003ec0008000008 */
[----:B------:R-:W-:Y:S05]  /*cfa0*/  BRA.U !UP2, `(.L_x_255) ;  /* 0x000000010a047547 */ /* 0x000fea000b800000 */
[----:B------:R-:W-:Y:S05]  /*cfb0*/  BPT.TRAP 0x1 ;  /* 0x000000040000795c */ /* 0x000fea0000300000 */
.L_x_255:
[----:B------:R-:W-:Y:S01]  /*cfc0*/  LOP3.LUT P1, R18, R18, 0x1f, RZ, 0xc0, !PT ;  /* 0x0000001f12127812 */ /* 0x000fe2000782c0ff */
[----:B------:R-:W-:Y:S03]  /*cfd0*/  BSSY.RECONVERGENT B0, `(.L_x_256) ;  /* 0x0000004000007945 */ /* 0x000fe60003800200 */
[----:B------:R-:W-:-:S13]  /*cfe0*/  PLOP3.LUT P1, PT, P1, P0, PT, 0x8f, 0xf8 ;  /* 0x0000000000f8781c */ /* 0x000fda0000f21177 */
[----:B------:R-:W-:Y:S05]  /*cff0*/  @P1 BRA `(.L_x_257) ;  /* 0x0000000000041947 */ /* 0x000fea0003800000 */
[----:B------:R-:W-:Y:S05]  /*d000*/  BPT.TRAP 0x1 ;  /* 0x000000040000795c */ /* 0x000fea0000300000 */
.L_x_257:
[----:B------:R-:W-:Y:S05]  /*d010*/  BSYNC.RECONVERGENT B0 ;  /* 0x0000000000007941 */ /* 0x000fea0003800200 */
.L_x_256:
[----:B------:R-:W2:Y:S01]  /*d020*/  LDCU.64 UR4, c[0x0][0x348] ;  /* 0x00006900ff0477ac */ /* 0x000ea20008000a00 */
[----:B------:R-:W-:Y:S01]  /*d030*/  BSSY.RECONVERGENT B0, `(.L_x_258) ;  /* 0x000000e000007945 */ /* 0x000fe20003800200 */
[----:B------:R-:W-:Y:S02]  /*d040*/  UIADD3 UR16, UPT, UPT, UR8, 0x4000, URZ ;  /* 0x0000400008107890 */ /* 0x000fe4000fffe0ff */
[----:B------:R-:W-:Y:S01]  /*d050*/  UIADD3 UR17, UPT, UPT, UR8, 0x7020, URZ ;  /* 0x0000702008117890 */ /* 0x000fe2000fffe0ff */
[----:B------:R-:W-:Y:S01]  /*d060*/  UMOV UR18, URZ ;  /* 0x000000ff00127c82 */ /* 0x000fe20008000000 */
[----:B------:R-:W-:Y:S01]  /*d070*/  UMOV UR19, URZ ;  /* 0x000000ff00137c82 */ /* 0x000fe20008000000 */
[----:B------:R-:W-:Y:S01]  /*d080*/  UMOV UR20, UR36 ;  /* 0x0000002400147c82 */ /* 0x000fe20008000000 */
[----:B------:R-:W-:Y:S01]  /*d090*/  UMOV UR21, UR37 ;  /* 0x0000002500157c82 */ /* 0x000fe20008000000 */
[----:B--2---:R-:W-:-:S03]  /*d0a0*/  UIADD3 UR14, UP1, UPT, UR4, 0x180, URZ ;  /* 0x00000180040e7890 */ /* 0x004fc6000ff3e0ff */
[----:B------:R-:W-:Y:S01]  /*d0b0*/  UMOV UR4, 0x0 ;  /* 0x0000000000047882 */ /* 0x000fe20000000000 */
[----:B------:R-:W-:-:S03]  /*d0c0*/  UIADD3.X UR15, UPT, UPT, URZ, UR5, URZ, UP1, !UPT ;  /* 0x00000005ff0f7290 */ /* 0x000fc60008ffe4ff */
[----:B------:R-:W-:-:S06]  /*d0d0*/  UMOV UR5, 0x10000000 ;  /* 0x1000000000057882 */ /* 0x000fcc0000000000 */
[----:B------:R2:W-:Y:S02]  /*d0e0*/  UTMALDG.4D [UR16], [UR14], desc[UR4] ;  /* 0x000004100e0075b4 */ /* 0x0005e40008019000 */
[----:B--2---:R-:W-:Y:S05]  /*d0f0*/  @!P3 BRA `(.L_x_259) ;  /* 0x000000000004b947 */ /* 0x004fea0003800000 */
[----:B------:R-:W-:Y:S05]  /*d100*/  BPT.TRAP 0x1 ;  /* 0x000000040000795c */ /* 0x000fea0000300000 */
.L_x_259:
[----:B------:R-:W-:Y:S05]  /*d110*/  BSYNC.RECONVERGENT B0 ;  /* 0x0000000000007941 */ /* 0x000fea0003800200 */
.L_x_258:
[----:B------:R-:W2:Y:S02]  /*d120*/  SYNCS.PHASECHK.TRANS64.TRYWAIT P1, [UR8+0x7018], R3 ;  /* 0x00701803ff0075a7 */ /* 0x000ea40008021108 */
[----:B--2---:R-:W-:Y:S05]  /*d130*/  @!P1 BRA `(.L_x_260) ;  /* 0x0000002c00809947 */ /* 0x004fea0003800000 */
.L_x_389:
[----:B-1----:R-:W-:Y:S01]  /*d140*/  @!P0 MOV R0, 0x2000 ;  /* 0x0000200000008802 */ /* 0x002fe20000000f00 */
[----:B------:R-:W-:Y:S03]  /*d150*/  BSSY.RECONVERGENT B0, `(.L_x_261) ;  /* 0x0000004000007945 */ /* 0x000fe60003800200 */
[----:B------:R1:W-:Y:S01]  /*d160*/  @!P0 SYNCS.ARRIVE.TRANS64 RZ, [UR8+0x7008], R0 ;  /* 0x00700800ffff89a7 */ /* 0x0003e20008000008 */
[----:B------:R-:W-:Y:S05]  /*d170*/  @!P5 BRA `(.L_x_262) ;  /* 0x000000000004d947 */ /* 0x000fea0003800000 */
[----:B------:R-:W-:Y:S05]  /*d180*/  BPT.TRAP 0x1 ;  /* 0x000000040000795c */ /* 0x000fea0000300000 */
.L_x_262:
[----:B------:R-:W-:Y:S05]  /*d190*/  BSYNC.RECONVERGENT B0 ;  /* 0x0000000000007941 */ /* 0x000fea0003800200 */
.L_x_261:
[----:B------:R-:W-:Y:S01]  /*d1a0*/  ISETP.EQ.OR P2, PT, R18, RZ, P0 ;  /* 0x000000ff1200720c */ /* 0x000fe20000742670 */
[----:B------:R-:W-:-:S12]  /*d1b0*/  BSSY.RECONVERGENT B0, `(.L_x_263) ;  /* 0x0000003000007945 */ /* 0x000fd80003800200 */
[----:B------:R-:W-:Y:S05]  /*d1c0*/  @P2 BRA `(.L_x_264) ;  /* 0x0000000000042947 */ /* 0x000fea0003800000 */
[----:B------:R-:W-:Y:S05]  /*d1d0*/  BPT.TRAP 0x1 ;  /* 0x000000040000795c */ /* 0x000fea0000300000 */
.L_x_264:
[----:B------:R-:W-:Y:S05]  /*d1e0*/  BSYNC.RECONVERGENT B0 ;  /* 0x0000000000007941 */ /* 0x000fea0003800200 */
.L_x_263:
[----:B------:R-:W2:Y:S01]  /*d1f0*/  LDCU.64 UR4, c[0x0][0x348] ;  /* 0x00006900ff0477ac */ /* 0x000ea20008000a00 */
[----:B------:R-:W-:Y:S02]  /*d200*/  UIADD3 UR19, UPT, UPT, UR11, 0x80, URZ ;  /* 0x000000800b137890 */ /* 0x000fe4000fffe0ff */
[----:B------:R-:W-:Y:S02]  /*d210*/  UIADD3 UR16, UPT, UPT, UR8, 0x2000, URZ ;  /* 0x0000200008107890 */ /* 0x000fe4000fffe0ff */
[----:B------:R-:W-:Y:S01]  /*d220*/  UIADD3 UR17, UPT, UPT, UR8, 0x7008, URZ ;  /* 0x0000700808117890 */ /* 0x000fe2000fffe0ff */
[----:B------:R-:W-:Y:S01]  /*d230*/  UMOV UR18, URZ ;  /* 0x000000ff00127c82 */ /* 0x000fe20008000000 */
[----:B------:R-:W-:Y:S01]  /*d240*/  UMOV UR20, UR12 ;  /* 0x0000000c00147c82 */ /* 0x000fe20008000000 */
        /* <DEDUP_REMOVED lines=9> */
.L_x_265:
[----:B------:R-:W2:Y:S02]  /*d2e0*/  SYNCS.PHASECHK.TRANS64.TRYWAIT P1, [UR8+0x7040], R3 ;  /* 0x00704003ff0075a7 */ /* 0x000ea40008021108 */
[----:B--2---:R-:W-:Y:S05]  /*d2f0*/  @!P1 BRA `(.L_x_266) ;  /* 0x0000002c00289947 */ /* 0x004fea0003800000 */
.L_x_391:
[----:B-1----:R-:W-:-:S04]  /*d300*/  @!P0 MOV R0, 0x1000 ;  /* 0x0000100000008802 */ /* 0x002fc80000000f00 */
[----:B------:R1:W-:Y:S01]  /*d310*/  @!P0 SYNCS.ARRIVE.TRANS64 RZ, [UR8+0x7028], R0 ;  /* 0x00702800ffff89a7 */ /* 0x0003e20008000008 */
[----:B------:R-:W-:Y:S05]  /*d320*/  BRA.U !UP2, `(.L_x_267) ;  /* 0x000000010a047547 */ /* 0x000fea000b800000 */
[----:B------:R-:W-:Y:S05]  /*d330*/  BPT.TRAP 0x1 ;  /* 0x000000040000795c */ /* 0x000fea0000300000 */
.L_x_267:
[----:B------:R-:W-:Y:S04]  /*d340*/  BSSY.RECONVERGENT B0, `(.L_x_268) ;  /* 0x0000003000007945 */ /* 0x000fe80003800200 */
[----:B------:R-:W-:Y:S05]  /*d350*/  @P2 BRA `(.L_x_269) ;  /* 0x0000000000042947 */ /* 0x000fea0003800000 */
[----:B------:R-:W-:Y:S05]  /*d360*/  BPT.TRAP 0x1 ;  /* 0x000000040000795c */ /* 0x000fea0000300000 */
.L_x_269:
[----:B------:R-:W-:Y:S05]  /*d370*/  BSYNC.RECONVERGENT B0 ;  /* 0x0000000000007941 */ /* 0x000fea0003800200 */
.L_x_268:
[----:B------:R-:W2:Y:S01]  /*d380*/  LDCU.64 UR4, c[0x0][0x348] ;  /* 0x00006900ff0477ac */ /* 0x000ea20008000a00 */
[----:B------:R-:W-:Y:S02]  /*d390*/  UIADD3 UR32, UPT, UPT, UR8, 0x5000, URZ ;  /* 0x0000500008207890 */ /* 0x000fe4000fffe0ff */
[----:B------:R-:W-:Y:S01]  /*d3a0*/  UIADD3 UR33, UPT, UPT, UR8, 0x7028, URZ ;  /* 0x0000702808217890 */ /* 0x000fe2000fffe0ff */
[----:B------:R-:W-:Y:S01]  /*d3b0*/  UMOV UR34, URZ ;  /* 0x000000ff00227c82 */ /* 0x000fe20008000000 */
[----:B------:R-:W-:Y:S01]  /*d3c0*/  UMOV UR35, URZ ;  /* 0x000000ff00237c82 */ /* 0x000fe20008000000 */
[----:B--2---:R-:W-:-:S03]  /*d3d0*/  UIADD3 UR10, UP1, UPT, UR4, 0x280, URZ ;  /* 0x00000280040a7890 */ /* 0x004fc6000ff3e0ff */
[----:B------:R-:W-:Y:S01]  /*d3e0*/  UMOV UR4, 0x0 ;  /* 0x0000000000047882 */ /* 0x000fe20000000000 */
[----:B------:R-:W-:-:S03]  /*d3f0*/  UIADD3.X UR11, UPT, UPT, URZ, UR5, URZ, UP1, !UPT ;  /* 0x00000005ff0b7290 */ /* 0x000fc60008ffe4ff */
[----:B------:R-:W-:-:S06]  /*d400*/  UMOV UR5, 0x10000000 ;  /* 0x1000000000057882 */ /* 0x000fcc0000000000 */
[----:B------:R2:W-:Y:S01]  /*d410*/  UTMALDG.4D [UR32], [UR10], desc[UR4] ;  /* 0x000004200a0075b4 */ /* 0x0005e20008019000 */
[----:B------:R-:W-:Y:S01]  /*d420*/  NOP ;  /* 0x0000000000007918 */ /* 0x000fe20000000000 */
[----:B------:R-:W-:-:S06]  /*d430*/  UISETP.GE.AND UP1, UPT, UR7, 0x41, UPT ;  /* 0x000000410700788c */ /* 0x000fcc000bf26270 */
[----:B------:R-:W-:-:S13]  /*d440*/  PLOP3.LUT P1, PT, PT, PT, UP1, 0x80, 0x8 ;  /* 0x000000000008781c */ /* 0x000fda0003f2f018 */
[----:B--2---:R-:W-:Y:S05]  /*d450*/  @!P1 EXIT ;  /* 0x000000000000994d */ /* 0x004fea0003800000 */
[----:B------:R-:W-:Y:S01]  /*d460*/  UIADD3 UR5, UPT, UPT, UR7, 0x3f, URZ ;  /* 0x0000003f07057890 */ /* 0x000fe2000fffe0ff */
[----:B------:R-:W-:Y:S01]  /*d470*/  HFMA2 R2, -RZ, RZ, 0, 5.9604644775390625e-08 ;  /* 0x00000001ff027431 */ /* 0x000fe200000001ff */
[----:B------:R-:W-:Y:S02]  /*d480*/  UMOV UR10, 0x2 ;  /* 0x00000002000a7882 */ /* 0x000fe40000000000 */
[----:B------:R-:W-:-:S04]  /*d490*/  USHF.R.S32.HI UR4, URZ, 0x1f, UR5 ;  /* 0x0000001fff047899 */ /* 0x000fc80008011405 */
[----:B------:R-:W-:-:S04]  /*d4a0*/  ULEA.HI UR4, UR4, UR5, URZ, 0x6 ;  /* 0x0000000504047291 */ /* 0x000fc8000f8f30ff */
[----:B------:R-:W-:-:S04]  /*d4b0*/  USHF.R.S32.HI UR9, URZ, 0x6, UR4 ;  /* 0x00000006ff097899 */ /* 0x000fc80008011404 */
[----:B------:R-:W-:-:S04]  /*d4c0*/  UISETP.LT.AND UP1, UPT, UR9, 0x2, UPT ;  /* 0x000000020900788c */ /* 0x000fc8000bf21270 */
[----:B------:R-:W-:-:S04]  /*d4d0*/  USEL UR4, UR9, 0x2, UP1 ;  /* 0x0000000209047887 */ /* 0x000fc80008800000 */
[----:B------:R-:W-:-:S04]  /*d4e0*/  UIADD3 UR9, UPT, UPT, UR9, -UR4, URZ ;  /* 0x8000000409097290 */ /* 0x000fc8000fffe0ff */
[----:B------:R-:W-:Y:S02]  /*d4f0*/  UISETP.GE.U32.AND UP1, UPT, UR9, 0x3, UPT ;  /* 0x000000030900788c */ /* 0x000fe4000bf26070 */
[----:B------:R-:W-:Y:S01]  /*d500*/  UIADD3 UR11, UPT, UPT, UR9, 0x1, URZ ;  /* 0x00000001090b7890 */ /* 0x000fe2000fffe0ff */
[----:B------:R-:W2:Y:S03]  /*d510*/  LDCU.64 UR4, c[0x0][0x348] ;  /* 0x00006900ff0477ac */ /* 0x000ea60008000a00 */
[----:B------:R-:W-:Y:S01]  /*d520*/  ULOP3.LUT UR6, UR11, 0x3, URZ, 0xc0, !UPT ;  /* 0x000000030b067892 */ /* 0x000fe2000f8ec0ff */
[----:B------:R-:W-:Y:S02]  /*d530*/  UMOV UR9, 0x1 ;  /* 0x0000000100097882 */ /* 0x000fe40000000000 */
[----:B------:R-:W-:Y:S09]  /*d540*/  BRA.U !UP1, `(.L_x_270) ;  /* 0x0000001109107547 */ /* 0x000ff2000b800000 */
[----:B------:R-:W-:Y:S01]  /*d550*/  ULOP3.LUT UR9, UR11, 0xfffffffc, URZ, 0xc0, !UPT ;  /* 0xfffffffc0b097892 */ /* 0x000fe2000f8ec0ff */
[----:B------:R-:W-:Y:S01]  /*d560*/  MOV R2, 0x1 ;  /* 0x0000000100027802 */ /* 0x000fe20000000f00 */
[----:B------:R-:W-:Y:S01]  /*d570*/  UMOV UR10, 0x2 ;  /* 0x00000002000a7882 */ /* 0x000fe20000000000 */
[----:B------:R-:W-:Y:S01]  /*d580*/  UMOV UR7, URZ ;  /* 0x000000ff00077c82 */ /* 0x000fe20008000000 */
[----:B------:R-:W-:Y:S01]  /*d590*/  UIADD3 UR9, UPT, UPT, -UR9, URZ, URZ ;  /* 0x000000ff09097290 */ /* 0x000fe2000fffe1ff */
[----:B------:R-:W-:-:S11]  /*d5a0*/  UMOV UR27, 0x80 ;  /* 0x00000080001b7882 */ /* 0x000fd60000000000 */
.L_x_311:
[----:B------:R-:W-:Y:S05]  /*d5b0*/  BRA.U !UP0, `(.L_x_271) ;  /* 0x0000000108047547 */ /* 0x000fea000b800000 */
[----:B--2---:R-:W-:Y:S05]  /*d5c0*/  BPT.TRAP 0x1 ;  /* 0x000000040000795c */ /* 0x004fea0000300000 */
.L_x_271:
[----:B------:R-:W3:Y:S01]  /*d5d0*/  S2UR UR8, SR_CgaCtaId ;  /* 0x00000000000879c3 */ /* 0x000ee20000008800 */
[----:B------:R-:W-:Y:S01]  /*d5e0*/  UMOV UR11, 0x400 ;  /* 0x00000400000b7882 */ /* 0x000fe20000000000 */
[----:B------:R-:W-:Y:S01]  /*d5f0*/  SHF.L.U32 R3, R2, 0x1f, RZ ;  /* 0x0000001f02037819 */ /* 0x000fe200000006ff */
[----:B---3--:R-:W-:-:S04]  /*d600*/  ULEA UR8, UR8, UR11, 0x18 ;  /* 0x0000000b08087291 */ /* 0x008fc8000f8ec0ff */
[----:B------:R-:W-:-:S09]  /*d610*/  ULEA UR33, UR10, UR8, 0x3 ;  /* 0x000000080a217291 */ /* 0x000fd2000f8e18ff */
[----:B------:R-:W3:Y:S02]  /*d620*/  SYNCS.PHASECHK.TRANS64.TRYWAIT P1, [UR33+0x7038], R3 ;  /* 0x00703803ff0075a7 */ /* 0x000ee40008021121 */
[----:B---3--:R-:W-:Y:S05]  /*d630*/  @!P1 BRA `(.L_x_272) ;  /* 0x0000002800709947 */ /* 0x008fea0003800000 */
.L_x_393:
[----:B-1----:R-:W-:-:S04]  /*d640*/  @!P0 MOV R0, 0x1000 ;  /* 0x0000100000008802 */ /* 0x002fc80000000f00 */
[----:B------:R1:W-:Y:S01]  /*d650*/  @!P0 SYNCS.ARRIVE.TRANS64 RZ, [UR33+0x7020], R0 ;  /* 0x00702000ffff89a7 */ /* 0x0003e20008000021 */
[----:B------:R-:W-:Y:S05]  /*d660*/  BRA.U !UP2, `(.L_x_273) ;  /* 0x000000010a047547 */ /* 0x000fea000b800000 */
[----:B--2---:R-:W-:Y:S05]  /*d670*/  BPT.TRAP 0x1 ;  /* 0x000000040000795c */ /* 0x004fea0000300000 */
.L_x_273:
[----:B------:R-:W-:Y:S04]  /*d680*/  BSSY.RECONVERGENT B0, `(.L_x_274) ;  /* 0x0000003000007945 */ /* 0x000fe80003800200 */
[----:B------:R-:W-:Y:S05]  /*d690*/  @P2 BRA `(.L_x_275) ;  /* 0x0000000000042947 */ /* 0x000fea0003800000 */
[----:B--2---:R-:W-:Y:S05]  /*d6a0*/  BPT.TRAP 0x1 ;  /* 0x000000040000795c */ /* 0x004fea0000300000 */
.L_x_275:
[----:B--2---:R-:W-:Y:S05]  /*d6b0*/  BSYNC.RECONVERGENT B0 ;  /* 0x0000000000007941 */ /* 0x004fea0003800200 */
.L_x_274:
[----:B------:R-:W-:Y:S02]  /*d6c0*/  ULEA UR32, UR10, UR8, 0xc ;  /* 0x000000080a207291 */ /* 0x000fe4000f8e60ff */
[----:B------:R-:W-:Y:S02]  /*d6d0*/  UIADD3 UR14, UP1, UPT, UR4, 0x180, URZ ;  /* 0x00000180040e7890 */ /* 0x000fe4000ff3e0ff */
[----:B------:R-:W-:Y:S02]  /*d6e0*/  UIADD3 UR35, UPT, UPT, UR27, -0x40, URZ ;  /* 0xffffffc01b237890 */ /* 0x000fe4000fffe0ff */
[----:B------:R-:W-:Y:S02]  /*d6f0*/  UIADD3 UR33, UPT, UPT, UR33, 0x7020, URZ ;  /* 0x0000702021217890 */ /* 0x000fe4000fffe0ff */
[----:B------:R-:W-:Y:S02]  /*d700*/  UIADD3 UR32, UPT, UPT, UR32, 0x4000, URZ ;  /* 0x0000400020207890 */ /* 0x000fe4000fffe0ff */
[----:B------:R-:W-:Y:S01]  /*d710*/  UIADD3.X UR15, UPT, UPT, URZ, UR5, URZ, UP1, !UPT ;  /* 0x00000005ff0f7290 */ /* 0x000fe20008ffe4ff */
[----:B------:R-:W-:Y:S01]  /*d720*/  UMOV UR12, 0x0 ;  /* 0x00000000000c7882 */ /* 0x000fe20000000000 */
[----:B------:R-:W-:Y:S01]  /*d730*/  UMOV UR13, 0x10000000 ;  /* 0x10000000000d7882 */ /* 0x000fe20000000000 */
[----:B------:R-:W-:Y:S01]  /*d740*/  UMOV UR34, URZ ;  /* 0x000000ff00227c82 */ /* 0x000fe20008000000 */
[----:B------:R-:W-:-:S05]  /*d750*/  UIADD3 UR10, UPT, UPT, UR10, 0x1, URZ ;  /* 0x000000010a0a7890 */ /* 0x000fca000fffe0ff */
[----:B------:R2:W-:Y:S01]  /*d760*/  UTMALDG.4D [UR32], [UR14], desc[UR12] ;  /* 0x00000c200e0075b4 */ /* 0x0005e20008019000 */
[----:B------:R-:W-:-:S04]  /*d770*/  UISETP.NE.AND UP1, UPT, UR10, 0x3, UPT ;  /* 0x000000030a00788c */ /* 0x000fc8000bf25270 */
[----:B------:R-:W-:Y:S02]  /*d780*/  USEL UR11, URZ, 0x1, UP1 ;  /* 0x00000001ff0b7887 */ /* 0x000fe40008800000 */
[----:B------:R-:W-:-:S04]  /*d790*/  USEL UR10, UR10, URZ, UP1 ;  /* 0x000000ff0a0a7287 */ /* 0x000fc80008800000 */
[----:B------:R-:W-:Y:S01]  /*d7a0*/  LOP3.LUT R2, R2, UR11, RZ, 0x3c, !PT ;  /* 0x0000000b02027c12 */ /* 0x000fe2000f8e3cff */
[----:B--2---:R-:W-:Y:S07]  /*d7b0*/  BRA.U !UP0, `(.L_x_276) ;  /* 0x0000000108047547 */ /* 0x004fee000b800000 */
[----:B------:R-:W-:Y:S05]  /*d7c0*/  BPT.TRAP 0x1 ;  /* 0x000000040000795c */ /* 0x000fea0000300000 */
.L_x_276:
[----:B------:R-:W-:Y:S01]  /*d7d0*/  ULEA UR17, UR10, UR8, 0x3 ;  /* 0x000000080a117291 */ /* 0x000fe2000f8e18ff */
[----:B------:R-:W-:-:S08]  /*d7e0*/  SHF.L.U32 R3, R2, 0x1f, RZ ;  /* 0x0000001f02037819 */ /* 0x000fd000000006ff */
[----:B------:R-:W2:Y:S02]  /*d7f0*/  SYNCS.PHASECHK.TRANS64.TRYWAIT P1, [UR17+0x7038], R3 ;  /* 0x00703803ff0075a7 */ /* 0x000ea40008021111 */
[----:B--2---:R-:W-:Y:S05]  /*d800*/  @!P1 BRA `(.L_x_277) ;  /* 0x0000002800149947 */ /* 0x004fea0003800000 */
.L_x_395:
[----:B-1----:R-:W-:-:S04]  /*d810*/  @!P0 MOV R0, 0x1000 ;  /* 0x0000100000008802 */ /* 0x002fc80000000f00 */
[----:B------:R1:W-:Y:S01]  /*d820*/  @!P0 SYNCS.ARRIVE.TRANS64 RZ, [UR17+0x7020], R0 ;  /* 0x00702000ffff89a7 */ /* 0x0003e20008000011 */
[----:B------:R-:W-:Y:S05]  /*d830*/  BRA.U !UP2, `(.L_x_278) ;  /* 0x000000010a047547 */ /* 0x000fea000b800000 */
[----:B------:R-:W-:Y:S05]  /*d840*/  BPT.TRAP 0x1 ;  /* 0x000000040000795c */ /* 0x000fea0000300000 */
.L_x_278:
[----:B------:R-:W-:Y:S04]  /*d850*/  BSSY.RECONVERGENT B0, `(.L_x_279) ;  /* 0x0000003000007945 */ /* 0x000fe80003800200 */
[----:B------:R-:W-:Y:S05]  /*d860*/  @P2 BRA `(.L_x_280) ;  /* 0x0000000000042947 */ /* 0x000fea0003800000 */
[----:B------:R-:W-:Y:S05]  /*d870*/  BPT.TRAP 0x1 ;  /* 0x000000040000795c */ /* 0x000fea0000300000 */
.L_x_280:
[----:B------:R-:W-:Y:S05]  /*d880*/  BSYNC.RECONVERGENT B0 ;  /* 0x0000000000007941 */ /* 0x000fea0003800200 */
.L_x_279:
        /* <DEDUP_REMOVED lines=9> */
[----:B------:R-:W-:Y:S01]  /*d920*/  UMOV UR20, UR36 ;  /* 0x0000002400147c82 */ /* 0x000fe20008000000 */
[----:B------:R-:W-:Y:S01]  /*d930*/  UMOV UR21, UR37 ;  /* 0x0000002500157c82 */ /* 0x000fe20008000000 */
[----:B------:R-:W-:-:S03]  /*d940*/  UIADD3 UR10, UPT, UPT, UR10, 0x1, URZ ;  /* 0x000000010a0a7890 */ /* 0x000fc6000fffe0ff */
[----:B------:R2:W-:Y:S01]  /*d950*/  UTMALDG.4D [UR16], [UR14], desc[UR12] ;  /* 0x00000c100e0075b4 */ /* 0x0005e20008019000 */
[----:B------:R-:W-:-:S04]  /*d960*/  UISETP.NE.AND UP1, UPT, UR10, 0x3, UPT ;  /* 0x000000030a00788c */ /* 0x000fc8000bf25270 */
[----:B------:R-:W-:Y:S02]  /*d970*/  USEL UR11, URZ, 0x1, UP1 ;  /* 0x00000001ff0b7887 */ /* 0x000fe40008800000 */
[----:B------:R-:W-:-:S04]  /*d980*/  USEL UR10, UR10, URZ, UP1 ;  /* 0x000000ff0a0a7287 */ /* 0x000fc80008800000 */
[----:B------:R-:W-:Y:S01]  /*d990*/  LOP3.LUT R2, R2, UR11, RZ, 0x3c, !PT ;  /* 0x0000000b02027c12 */ /* 0x000fe2000f8e3cff */
[----:B--2---:R-:W-:Y:S07]  /*d9a0*/  BRA.U !UP0, `(.L_x_281) ;  /* 0x0000000108047547 */ /* 0x004fee000b800000 */
[----:B------:R-:W-:Y:S05]  /*d9b0*/  BPT.TRAP 0x1 ;  /* 0x000000040000795c */ /* 0x000fea0000300000 */
.L_x_281:
[----:B------:R-:W-:Y:S01]  /*d9c0*/  ULEA UR25, UR10, UR8, 0x3 ;  /* 0x000000080a197291 */ /* 0x000fe2000f8e18ff */
[----:B------:R-:W-:-:S08]  /*d9d0*/  SHF.L.U32 R3, R2, 0x1f, RZ ;  /* 0x0000001f02037819 */ /* 0x000fd000000006ff */
[----:B------:R-:W2:Y:S02]  /*d9e0*/  SYNCS.PHASECHK.TRANS64.TRYWAIT P1, [UR25+0x7038], R3 ;  /* 0x00703803ff0075a7 */ /* 0x000ea40008021119 */
[----:B--2---:R-:W-:Y:S05]  /*d9f0*/  @!P1 BRA `(.L_x_282) ;  /* 0x0000002400b09947 */ /* 0x004fea0003800000 */
.L_x_397:
[----:B-1----:R-:W-:-:S04]  /*da00*/  @!P0 MOV R0, 0x1000 ;  /* 0x0000100000008802 */ /* 0x002fc80000000f00 */
[----:B------:R1:W-:Y:S01]  /*da10*/  @!P0 SYNCS.ARRIVE.TRANS64 RZ, [UR25+0x7020], R0 ;  /* 0x00702000ffff89a7 */ /* 0x0003e20008000019 */
[----:B------:R-:W-:Y:S05]  /*da20*/  BRA.U !UP2, `(.L_x_283) ;  /* 0x000000010a047547 */ /* 0x000fea000b800000 */
[----:B------:R-:W-:Y:S05]  /*da30*/  BPT.TRAP 0x1 ;  /* 0x000000040000795c */ /* 0x000fea0000300000 */
.L_x_283:
[----:B------:R-:W-:Y:S04]  /*da40*/  BSSY.RECONVERGENT B0, `(.L_x_284) ;  /* 0x0000003000007945 */ /* 0x000fe80003800200 */
[----:B------:R-:W-:Y:S05]  /*da50*/  @P2 BRA `(.L_x_285) ;  /* 0x0000000000042947 */ /* 0x000fea0003800000 */
[----:B------:R-:W-:Y:S05]  /*da60*/  BPT.TRAP 0x1 ;  /* 0x000000040000795c */ /* 0x000fea0000300000 */
.L_x_285:
[----:B------:R-:W-:Y:S05]  /*da70*/  BSYNC.RECONVERGENT B0 ;  /* 0x0000000000007941 */ /* 0x000fea0003800200 */
.L_x_284:
[----:B------:R-:W-:Y:S02]  /*da80*/  ULEA UR24, UR10, UR8, 0xc ;  /* 0x000000080a187291 */ /* 0x000fe4000f8e60ff */
[----:B------:R-:W-:Y:S02]  /*da90*/  UIADD3 UR14, UP1, UPT, UR4, 0x180, URZ ;  /* 0x00000180040e7890 */ /* 0x000fe4000ff3e0ff */
        /* <DEDUP_REMOVED lines=16> */
.L_x_286:
[----:B------:R-:W-:Y:S01]  /*dba0*/  ULEA UR17, UR10, UR8, 0x3 ;  /* 0x000000080a117291 */ /* 0x000fe2000f8e18ff */
[----:B------:R-:W-:-:S08]  /*dbb0*/  SHF.L.U32 R3, R2, 0x1f, RZ ;  /* 0x0000001f02037819 */ /* 0x000fd000000006ff */
[----:B------:R-:W2:Y:S02]  /*dbc0*/  SYNCS.PHASECHK.TRANS64.TRYWAIT P1, [UR17+0x7038], R3 ;  /* 0x00703803ff0075a7 */ /* 0x000ea40008021111 */
[----:B--2---:R-:W-:Y:S05]  /*dbd0*/  @!P1 BRA `(.L_x_287) ;  /* 0x0000002400509947 */ /* 0x004fea0003800000 */
.L_x_399:
[----:B-1----:R-:W-:-:S04]  /*dbe0*/  @!P0 MOV R0, 0x1000 ;  /* 0x0000100000008802 */ /* 0x002fc80000000f00 */
[----:B------:R1:W-:Y:S01]  /*dbf0*/  @!P0 SYNCS.ARRIVE.TRANS64 RZ, [UR17+0x7020], R0 ;  /* 0x00702000ffff89a7 */ /* 0x0003e20008000011 */
[----:B------:R-:W-:Y:S05]  /*dc00*/  BRA.U !UP2, `(.L_x_288) ;  /* 0x000000010a047547 */ /* 0x000fea000b800000 */
[----:B------:R-:W-:Y:S05]  /*dc10*/  BPT.TRAP 0x1 ;  /* 0x000000040000795c */ /* 0x000fea0000300000 */
.L_x_288:
[----:B------:R-:W-:Y:S04]  /*dc20*/  BSSY.RECONVERGENT B0, `(.L_x_289) ;  /* 0x0000003000007945 */ /* 0x000fe80003800200 */
[----:B------:R-:W-:Y:S05]  /*dc30*/  @P2 BRA `(.L_x_290) ;  /* 0x0000000000042947 */ /* 0x000fea0003800000 */
[----:B------:R-:W-:Y:S05]  /*dc40*/  BPT.TRAP 0x1 ;  /* 0x000000040000795c */ /* 0x000fea0000300000 */
.L_x_290:
[----:B------:R-:W-:Y:S05]  /*dc50*/  BSYNC.RECONVERGENT B0 ;  /* 0x0000000000007941 */ /* 0x000fea0003800200 */
.L_x_289:
        /* <DEDUP_REMOVED lines=10> */
[----:B------:R-:W-:Y:S01]  /*dd00*/  UMOV UR21, UR37 ;  /* 0x0000002500157c82 */ /* 0x000fe20008000000 */
[----:B------:R-:W-:-:S02]  /*dd10*/  UIADD3 UR10, UPT, UPT, UR10, 0x1, URZ ;  /* 0x000000010a0a7890 */ /* 0x000fc4000fffe0ff */
[----:B------:R2:W-:Y:S02]  /*dd20*/  UTMALDG.4D [UR16], [UR14], desc[UR12] ;  /* 0x00000c100e0075b4 */ /* 0x0005e40008019000 */
[----:B------:R-:W-:-:S04]  /*dd30*/  UISETP.NE.AND UP1, UPT, UR10, 0x3, UPT ;  /* 0x000000030a00788c */ /* 0x000fc8000bf25270 */
[----:B------:R-:W-:Y:S02]  /*dd40*/  USEL UR11, URZ, 0x1, UP1 ;  /* 0x00000001ff0b7887 */ /* 0x000fe40008800000 */
[----:B------:R-:W-:-:S04]  /*dd50*/  USEL UR10, UR10, URZ, UP1 ;  /* 0x000000ff0a0a7287 */ /* 0x000fc80008800000 */
[----:B------:R-:W-:Y:S01]  /*dd60*/  LOP3.LUT R2, R2, UR11, RZ, 0x3c, !PT ;  /* 0x0000000b02027c12 */ /* 0x000fe2000f8e3cff */
[----:B--2---:R-:W-:Y:S07]  /*dd70*/  BRA.U !UP0, `(.L_x_291) ;  /* 0x0000000108047547 */ /* 0x004fee000b800000 */
[----:B------:R-:W-:Y:S05]  /*dd80*/  BPT.TRAP 0x1 ;  /* 0x000000040000795c */ /* 0x000fea0000300000 */
.L_x_291:
[----:B------:R-:W-:Y:S01]  /*dd90*/  ULEA UR17, UR10, UR8, 0x3 ;  /* 0x000000080a117291 */ /* 0x000fe2000f8e18ff */
[----:B------:R-:W-:-:S08]  /*dda0*/  SHF.L.U32 R3, R2, 0x1f, RZ ;  /* 0x0000001f02037819 */ /* 0x000fd000000006ff */
[----:B------:R-:W2:Y:S02]  /*ddb0*/  SYNCS.PHASECHK.TRANS64.TRYWAIT P1, [UR17+0x7038], R3 ;  /* 0x00703803ff0075a7 */ /* 0x000ea40008021111 */
[----:B--2---:R-:W-:Y:S05]  /*ddc0*/  @!P1 BRA `(.L_x_292) ;  /* 0x0000002000ec9947 */ /* 0x004fea0003800000 */
.L_x_401:
[----:B-1----:R-:W-:-:S04]  /*ddd0*/  @!P0 MOV R0, 0x1000 ;  /* 0x0000100000008802 */ /* 0x002fc80000000f00 */
[----:B------:R1:W-:Y:S01]  /*dde0*/  @!P0 SYNCS.ARRIVE.TRANS64 RZ, [UR17+0x7020], R0 ;  /* 0x00702000ffff89a7 */ /* 0x0003e20008000011 */
[----:B------:R-:W-:Y:S05]  /*ddf0*/  BRA.U !UP2, `(.L_x_293) ;  /* 0x000000010a047547 */ /* 0x000fea000b800000 */
[----:B------:R-:W-:Y:S05]  /*de00*/  BPT.TRAP 0x1 ;  /* 0x000000040000795c */ /* 0x000fea0000300000 */
.L_x_293:
[----:B------:R-:W-:Y:S04]  /*de10*/  BSSY.RECONVERGENT B0, `(.L_x_294) ;  /* 0x0000003000007945 */ /* 0x000fe80003800200 */
[----:B------:R-:W-:Y:S05]  /*de20*/  @P2 BRA `(.L_x_295) ;  /* 0x0000000000042947 */ /* 0x000fea0003800000 */
[----:B------:R-:W-:Y:S05]  /*de30*/  BPT.TRAP 0x1 ;  /* 0x000000040000795c */ /* 0x000fea0000300000 */
.L_x_295:
[----:B------:R-:W-:Y:S05]  /*de40*/  BSYNC.RECONVERGENT B0 ;  /* 0x0000000000007941 */ /* 0x000fea0003800200 */
.L_x_294:
[----:B------:R-:W-:Y:S02]  /*de50*/  ULEA UR16, UR10, UR8, 0xc ;  /* 0x000000080a107291 */ /* 0x000fe4000f8e60ff */
[----:B------:R-:W-:Y:S02]  /*de60*/  UIADD3 UR14, UP1, UPT, UR4, 0x180, URZ ;  /* 0x00000180040e7890 */ /* 0x000fe4000ff3e0ff */
[----:B------:R-:W-:Y:S02]  /*de70*/  UIADD3 UR19, UPT, UPT, UR27, 0x40, URZ ;  /* 0x000000401b137890 */ /* 0x000fe4000fffe0ff */
        /* <DEDUP_REMOVED lines=16> */
.L_x_296:
[----:B------:R-:W-:Y:S01]  /*df80*/  ULEA UR17, UR10, UR8, 0x3 ;  /* 0x000000080a117291 */ /* 0x000fe2000f8e18ff */
[----:B------:R-:W-:-:S08]  /*df90*/  SHF.L.U32 R3, R2, 0x1f, RZ ;  /* 0x0000001f02037819 */ /* 0x000fd000000006ff */
[----:B------:R-:W2:Y:S02]  /*dfa0*/  SYNCS.PHASECHK.TRANS64.TRYWAIT P1, [UR17+0x7038], R3 ;  /* 0x00703803ff0075a7 */ /* 0x000ea40008021111 */
[----:B--2---:R-:W-:Y:S05]  /*dfb0*/  @!P1 BRA `(.L_x_297) ;  /* 0x0000002000889947 */ /* 0x004fea0003800000 */
.L_x_403:
[----:B-1----:R-:W-:-:S04]  /*dfc0*/  @!P0 MOV R0, 0x1000 ;  /* 0x0000100000008802 */ /* 0x002fc80000000f00 */
[----:B------:R1:W-:Y:S01]  /*dfd0*/  @!P0 SYNCS.ARRIVE.TRANS64 RZ, [UR17+0x7020], R0 ;  /* 0x00702000ffff89a7 */ /* 0x0003e20008000011 */
[----:B------:R-:W-:Y:S05]  /*dfe0*/  BRA.U !UP2, `(.L_x_298) ;  /* 0x000000010a047547 */ /* 0x000fea000b800000 */
[----:B------:R-:W-:Y:S05]  /*dff0*/  BPT.TRAP 0x1 ;  /* 0x000000040000795c */ /* 0x000fea0000300000 */
.L_x_298:
[----:B------:R-:W-:Y:S04]  /*e000*/  BSSY.RECONVERGENT B0, `(.L_x_299) ;  /* 0x0000003000007945 */ /* 0x000fe80003800200 */
[----:B------:R-:W-:Y:S05]  /*e010*/  @P2 BRA `(.L_x_300) ;  /* 0x0000000000042947 */ /* 0x000fea0003800000 */
[----:B------:R-:W-:Y:S05]  /*e020*/  BPT.TRAP 0x1 ;  /* 0x000000040000795c */ /* 0x000fea0000300000 */
.L_x_300:
[----:B------:R-:W-:Y:S05]  /*e030*/  BSYNC.RECONVERGENT B0 ;  /* 0x0000000000007941 */ /* 0x000fea0003800200 */
.L_x_299:
        /* <DEDUP_REMOVED lines=19> */
.L_x_301:
[----:B------:R-:W-:Y:S01]  /*e170*/  ULEA UR17, UR10, UR8, 0x3 ;  /* 0x000000080a117291 */ /* 0x000fe2000f8e18ff */
[----:B------:R-:W-:-:S08]  /*e180*/  SHF.L.U32 R3, R2, 0x1f, RZ ;  /* 0x0000001f02037819 */ /* 0x000fd000000006ff */
[----:B------:R-:W2:Y:S02]  /*e190*/  SYNCS.PHASECHK.TRANS64.TRYWAIT P1, [UR17+0x7038], R3 ;  /* 0x00703803ff0075a7 */ /* 0x000ea40008021111 */
[----:B--2---:R-:W-:Y:S05]  /*e1a0*/  @!P1 BRA `(.L_x_302) ;  /* 0x0000002000249947 */ /* 0x004fea0003800000 */
.L_x_405:
[----:B-1----:R-:W-:-:S04]  /*e1b0*/  @!P0 MOV R0, 0x1000 ;  /* 0x0000100000008802 */ /* 0x002fc80000000f00 */
[----:B------:R1:W-:Y:S01]  /*e1c0*/  @!P0 SYNCS.ARRIVE.TRANS64 RZ, [UR17+0x7020], R0 ;  /* 0x00702000ffff89a7 */ /* 0x0003e20008000011 */
[----:B------:R-:W-:Y:S05]  /*e1d0*/  BRA.U !UP2, `(.L_x_303) ;  /* 0x000000010a047547 */ /* 0x000fea000b800000 */
[----:B------:R-:W-:Y:S05]  /*e1e0*/  BPT.TRAP 0x1 ;  /* 0x000000040000795c */ /* 0x000fea0000300000 */
.L_x_303:
[----:B------:R-:W-:Y:S04]  /*e1f0*/  BSSY.RECONVERGENT B0, `(.L_x_304) ;  /* 0x0000003000007945 */ /* 0x000fe80003800200 */
[----:B------:R-:W-:Y:S05]  /*e200*/  @P2 BRA `(.L_x_305) ;  /* 0x0000000000042947 */ /* 0x000fea0003800000 */
[----:B------:R-:W-:Y:S05]  /*e210*/  BPT.TRAP 0x1 ;  /* 0x000000040000795c */ /* 0x000fea0000300000 */
.L_x_305:
[----:B------:R-:W-:Y:S05]  /*e220*/  BSYNC.RECONVERGENT B0 ;  /* 0x0000000000007941 */ /* 0x000fea0003800200 */
.L_x_304:
        /* <DEDUP_REMOVED lines=19> */
.L_x_306:
[----:B------:R-:W-:Y:S01]  /*e360*/  ULEA UR17, UR10, UR8, 0x3 ;  /* 0x000000080a117291 */ /* 0x000fe2000f8e18ff */
[----:B------:R-:W-:-:S08]  /*e370*/  SHF.L.U32 R3, R2, 0x1f, RZ ;  /* 0x0000001f02037819 */ /* 0x000fd000000006ff */
[----:B------:R-:W2:Y:S02]  /*e380*/  SYNCS.PHASECHK.TRANS64.TRYWAIT P1, [UR17+0x7038], R3 ;  /* 0x00703803ff0075a7 */ /* 0x000ea40008021111 */
[----:B--2---:R-:W-:Y:S05]  /*e390*/  @!P1 BRA `(.L_x_307) ;  /* 0x0000001c00c09947 */ /* 0x004fea0003800000 */
.L_x_407:
[----:B-1----:R-:W-:-:S04]  /*e3a0*/  @!P0 MOV R0, 0x1000 ;  /* 0x0000100000008802 */ /* 0x002fc80000000f00 */
[----:B------:R1:W-:Y:S01]  /*e3b0*/  @!P0 SYNCS.ARRIVE.TRANS64 RZ, [UR17+0x7020], R0 ;  /* 0x00702000ffff89a7 */ /* 0x0003e20008000011 */
[----:B------:R-:W-:Y:S05]  /*e3c0*/  BRA.U !UP2, `(.L_x_308) ;  /* 0x000000010a047547 */ /* 0x000fea000b800000 */
[----:B------:R-:W-:Y:S05]  /*e3d0*/  BPT.TRAP 0x1 ;  /* 0x000000040000795c */ /* 0x000fea0000300000 */
.L_x_308:
[----:B------:R-:W-:Y:S04]  /*e3e0*/  BSSY.RECONVERGENT B0, `(.L_x_309) ;  /* 0x0000003000007945 */ /* 0x000fe80003800200 */
[----:B------:R-:W-:Y:S05]  /*e3f0*/  @P2 BRA `(.L_x_310) ;  /* 0x0000000000042947 */ /* 0x000fea0003800000 */
[----:B------:R-:W-:Y:S05]  /*e400*/  BPT.TRAP 0x1 ;  /* 0x000000040000795c */ /* 0x000fea0000300000 */
.L_x_310:
[----:B------:R-:W-:Y:S05]  /*e410*/  BSYNC.RECONVERGENT B0 ;  /* 0x0000000000007941 */ /* 0x000fea0003800200 */
.L_x_309:
        /* <DEDUP_REMOVED lines=13> */
[----:B------:R-:W-:Y:S02]  /*e4f0*/  UIADD3 UR9, UPT, UPT, UR9, 0x4, URZ ;  /* 0x0000000409097890 */ /* 0x000fe4000fffe0ff */
[----:B------:R-:W-:Y:S02]  /*e500*/  UISETP.NE.AND UP1, UPT, UR10, 0x3, UPT ;  /* 0x000000030a00788c */ /* 0x000fe4000bf25270 */
[----:B------:R-:W-:Y:S02]  /*e510*/  UIADD3 UR7, UPT, UPT, UR7, 0x4, URZ ;  /* 0x0000000407077890 */ /* 0x000fe4000fffe0ff */
[----:B------:R-:W-:Y:S02]  /*e520*/  USEL UR11, URZ, 0x1, UP1 ;  /* 0x00000001ff0b7887 */ /* 0x000fe40008800000 */
[----:B------:R-:W-:Y:S02]  /*e530*/  USEL UR10, UR10, URZ, UP1 ;  /* 0x000000ff0a0a7287 */ /* 0x000fe40008800000 */
[----:B------:R-:W-:-:S02]  /*e540*/  UISETP.NE.AND UP1, UPT, UR9, URZ, UPT ;  /* 0x000000ff0900728c */ /* 0x000fc4000bf25270 */
[----:B------:R-:W-:Y:S01]  /*e550*/  LOP3.LUT R2, R2, UR11, RZ, 0x3c, !PT ;  /* 0x0000000b02027c12 */ /* 0x000fe2000f8e3cff */
[----:B------:R-:W-:-:S06]  /*e560*/  UIADD3 UR27, UPT, UPT, UR27, 0x100, URZ ;  /* 0x000001001b1b7890 */ /* 0x000fcc000fffe0ff */
[----:B---3--:R-:W-:Y:S06]  /*e570*/  BRA.U UP1, `(.L_x_311) ;  /* 0xfffffff1010c7547 */ /* 0x008fec000b83ffff */
[----:B------:R-:W-:Y:S02]  /*e580*/  UIADD3 UR9, UPT, UPT, UR7, 0x1, URZ ;  /* 0x0000000107097890 */ /* 0x000fe4000fffe0ff */
.L_x_270:
[----:B------:R-:W-:-:S13]  /*e590*/  ISETP.NE.AND P1, PT, RZ, UR6, PT ;  /* 0x00000006ff007c0c */ /* 0x000fda000bf25270 */
[----:B--2---:R-:W-:Y:S05]  /*e5a0*/  @!P1 EXIT ;  /* 0x000000000000994d */ /* 0x004fea0003800000 */
[----:B------:R-:W-:Y:S02]  /*e5b0*/  UIADD3 UR7, UPT, UPT, -UR6, URZ, URZ ;  /* 0x000000ff06077290 */ /* 0x000fe4000fffe1ff */
[----:B------:R-:W-:-:S12]  /*e5c0*/  USHF.L.U32 UR27, UR9, 0x6, URZ ;  /* 0x00000006091b7899 */ /* 0x000fd800080006ff */
.L_x_322:
[----:B------:R-:W-:Y:S05]  /*e5d0*/  BRA.U !UP0, `(.L_x_312) ;  /* 0x0000000108047547 */ /* 0x000fea000b800000 */
[----:B------:R-:W-:Y:S05]  /*e5e0*/  BPT.TRAP 0x1 ;  /* 0x000000040000795c */ /* 0x000fea0000300000 */
.L_x_312:
[----:B------:R-:W-:Y:S01]  /*e5f0*/  ULEA UR25, UR10, UR8, 0x3 ;  /* 0x000000080a197291 */ /* 0x000fe2000f8e18ff */
[----:B------:R-:W-:-:S08]  /*e600*/  SHF.L.U32 R3, R2, 0x1f, RZ ;  /* 0x0000001f02037819 */ /* 0x000fd000000006ff */
[----:B------:R-:W2:Y:S02]  /*e610*/  SYNCS.PHASECHK.TRANS64.TRYWAIT P1, [UR25+0x7038], R3 ;  /* 0x00703803ff0075a7 */ /* 0x000ea40008021119 */
[----:B--2---:R-:W-:Y:S05]  /*e620*/  @!P1 BRA `(.L_x_313) ;  /* 0x0000001c00349947 */ /* 0x004fea0003800000 */
.L_x_409:
[----:B-1----:R-:W-:-:S04]  /*e630*/  @!P0 MOV R0, 0x1000 ;  /* 0x0000100000008802 */ /* 0x002fc80000000f00 */
[----:B------:R1:W-:Y:S01]  /*e640*/  @!P0 SYNCS.ARRIVE.TRANS64 RZ, [UR25+0x7020], R0 ;  /* 0x00702000ffff89a7 */ /* 0x0003e20008000019 */
[----:B------:R-:W-:Y:S05]  /*e650*/  BRA.U !UP2, `(.L_x_314) ;  /* 0x000000010a047547 */ /* 0x000fea000b800000 */
[----:B------:R-:W-:Y:S05]  /*e660*/  BPT.TRAP 0x1 ;  /* 0x000000040000795c */ /* 0x000fea0000300000 */
.L_x_314:
[----:B------:R-:W-:Y:S04]  /*e670*/  BSSY.RECONVERGENT B0, `(.L_x_315) ;  /* 0x0000003000007945 */ /* 0x000fe80003800200 */
[----:B------:R-:W-:Y:S05]  /*e680*/  @P2 BRA `(.L_x_316) ;  /* 0x0000000000042947 */ /* 0x000fea0003800000 */
[----:B------:R-:W-:Y:S05]  /*e690*/  BPT.TRAP 0x1 ;  /* 0x000000040000795c */ /* 0x000fea0000300000 */
.L_x_316:
[----:B------:R-:W-:Y:S05]  /*e6a0*/  BSYNC.RECONVERGENT B0 ;  /* 0x0000000000007941 */ /* 0x000fea0003800200 */
.L_x_315:
        /* <DEDUP_REMOVED lines=18> */
.L_x_317:
[----:B------:R-:W-:Y:S01]  /*e7d0*/  ULEA UR17, UR6, UR8, 0x3 ;  /* 0x0000000806117291 */ /* 0x000fe2000f8e18ff */
[----:B------:R-:W-:-:S08]  /*e7e0*/  SHF.L.U32 R3, R2, 0x1f, RZ ;  /* 0x0000001f02037819 */ /* 0x000fd000000006ff */
[----:B------:R-:W2:Y:S02]  /*e7f0*/  SYNCS.PHASECHK.TRANS64.TRYWAIT P1, [UR17+0x7038], R3 ;  /* 0x00703803ff0075a7 */ /* 0x000ea40008021111 */
[----:B--2---:R-:W-:Y:S05]  /*e800*/  @!P1 BRA `(.L_x_318) ;  /* 0x0000001800d49947 */ /* 0x004fea0003800000 */
.L_x_411:
[----:B-1----:R-:W-:-:S04]  /*e810*/  @!P0 MOV R0, 0x1000 ;  /* 0x0000100000008802 */ /* 0x002fc80000000f00 */
[----:B------:R1:W-:Y:S01]  /*e820*/  @!P0 SYNCS.ARRIVE.TRANS64 RZ, [UR17+0x7020], R0 ;  /* 0x00702000ffff89a7 */ /* 0x0003e20008000011 */
[----:B------:R-:W-:Y:S05]  /*e830*/  BRA.U !UP2, `(.L_x_319) ;  /* 0x000000010a047547 */ /* 0x000fea000b800000 */
[----:B------:R-:W-:Y:S05]  /*e840*/  BPT.TRAP 0x1 ;  /* 0x000000040000795c */ /* 0x000fea0000300000 */
.L_x_319:
[----:B------:R-:W-:Y:S04]  /*e850*/  BSSY.RECONVERGENT B0, `(.L_x_320) ;  /* 0x0000003000007945 */ /* 0x000fe80003800200 */
[----:B------:R-:W-:Y:S05]  /*e860*/  @P2 BRA `(.L_x_321) ;  /* 0x0000000000042947 */ /* 0x000fea0003800000 */
[----:B------:R-:W-:Y:S05]  /*e870*/  BPT.TRAP 0x1 ;  /* 0x000000040000795c */ /* 0x000fea0000300000 */
.L_x_321:
[----:B------:R-:W-:Y:S05]  /*e880*/  BSYNC.RECONVERGENT B0 ;  /* 0x0000000000007941 */ /* 0x000fea0003800200 */
.L_x_320:
        /* <DEDUP_REMOVED lines=12> */
[----:B------:R2:W-:Y:S01]  /*e950*/  UTMALDG.4D [UR16], [UR14], desc[UR12] ;  /* 0x00000c100e0075b4 */ /* 0x0005e20008019000 */
[----:B------:R-:W-:Y:S02]  /*e960*/  UIADD3 UR7, UPT, UPT, UR7, 0x1, URZ ;  /* 0x0000000107077890 */ /* 0x000fe4000fffe0ff */
[----:B------:R-:W-:Y:S02]  /*e970*/  UISETP.NE.AND UP1, UPT, UR10, 0x3, UPT ;  /* 0x000000030a00788c */ /* 0x000fe4000bf25270 */
[----:B------:R-:W-:Y:S02]  /*e980*/  UIADD3 UR27, UPT, UPT, UR27, 0x40, URZ ;  /* 0x000000401b1b7890 */ /* 0x000fe4000fffe0ff */
[----:B------:R-:W-:Y:S02]  /*e990*/  USEL UR6, URZ, 0x1, UP1 ;  /* 0x00000001ff067887 */ /* 0x000fe40008800000 */
[----:B------:R-:W-:Y:S02]  /*e9a0*/  USEL UR10, UR10, URZ, UP1 ;  /* 0x000000ff0a0a7287 */ /* 0x000fe40008800000 */
[----:B------:R-:W-:-:S02]  /*e9b0*/  UISETP.NE.AND UP1, UPT, UR7, URZ, UPT ;  /* 0x000000ff0700728c */ /* 0x000fc4000bf25270 */
[----:B------:R-:W-:-:S07]  /*e9c0*/  LOP3.LUT R2, R2, UR6, RZ, 0x3c, !PT ;  /* 0x0000000602027c12 */ /* 0x000fce000f8e3cff */
[----:B--2---:R-:W-:Y:S05]  /*e9d0*/  BRA.U UP1, `(.L_x_322) ;  /* 0xfffffff901fc7547 */ /* 0x004fea000b83ffff */
[----:B------:R-:W-:Y:S05]  /*e9e0*/  EXIT ;  /* 0x000000000000794d */ /* 0x000fea0003800000 */
.L_x_430:
[----:B------:R-:W-:-:S08]  /*e9f0*/  NOP ;  /* 0x0000000000007918 */ /* 0x000fd00000000000 */
[----:B------:R-:W1:-:S00]  /*ea00*/  USETMAXREG.DEALLOC.CTAPOOL 0x20 ;  /* 0x00000020000079c8 */ /* 0x000e4000080e0500 */
[----:B------:R-:W2:Y:S08]  /*ea10*/  S2UR UR18, SR_CTAID.X ;  /* 0x00000000001279c3 */ /* 0x000eb00000002500 */
[----:B-1----:R-:W1:Y:S01]  /*ea20*/  LDC R0, c[0x0][0x380] ;  /* 0x0000e000ff007b82 */ /* 0x002e620000000800 */
[----:B--2---:R-:W-:-:S06]  /*ea30*/  USHF.L.U32 UR18, UR18, 0x8, URZ ;  /* 0x0000000812127899 */ /* 0x004fcc00080006ff */
[----:B-1----:R-:W-:-:S13]  /*ea40*/  ISETP.LE.U32.AND P0, PT, R0, UR18, PT ;  /* 0x0000001200007c0c */ /* 0x002fda000bf03070 */
[----:B------:R-:W-:Y:S05]  /*ea50*/  @P0 EXIT ;  /* 0x000000000000094d */ /* 0x000fea0003800000 */
[----:B------:R-:W1:Y:S01]  /*ea60*/  LDCU UR19, c[0x0][0x38c] ;  /* 0x00007180ff1377ac */ /* 0x000e620008000800 */
[----:B------:R-:W2:Y:S01]  /*ea70*/  S2UR UR4, SR_CTAID.Y ;  /* 0x00000000000479c3 */ /* 0x000ea20000002600 */
[----:B------:R-:W-:Y:S01]  /*ea80*/  UMOV UR6, URZ ;  /* 0x000000ff00067c82 */ /* 0x000fe20008000000 */
[----:B------:R-:W-:Y:S01]  /*ea90*/  ELECT P0, URZ, PT ;  /* 0x0000000000ff782f */ /* 0x000fe20003800000 */
[----:B-1----:R-:W1:Y:S01]  /*eaa0*/  I2F.U32.RP R2, UR19 ;  /* 0x0000001300027d06 */ /* 0x002e620008209000 */
[----:B------:R-:W-:-:S07]  /*eab0*/  UISETP.NE.U32.AND UP0, UPT, UR19, URZ, UPT ;  /* 0x000000ff1300728c */ /* 0x000fce000bf05070 */
[----:B-1----:R-:W1:Y:S02]  /*eac0*/  MUFU.RCP R0, R2 ;  /* 0x0000000200007308 */ /* 0x002e640000001000 */
[----:B-1----:R-:W-:-:S06]  /*ead0*/  VIADD R0, R0, 0xffffffe ;  /* 0x0ffffffe00007836 */ /* 0x002fcc0000000000 */
[----:B------:R-:W1:Y:S02]  /*eae0*/  F2I.FTZ.U32.TRUNC.NTZ R0, R0 ;  /* 0x0000000000007305 */ /* 0x000e64000021f000 */
[----:B-1----:R-:W-:-:S13]  /*eaf0*/  R2UR UR7, R0 ;  /* 0x00000000000772ca */ /* 0x002fda00000e0000 */
[----:B------:R-:W-:-:S04]  /*eb00*/  UIADD3 UR5, UPT, UPT, URZ, -UR7, URZ ;  /* 0x80000007ff057290 */ /* 0x000fc8000fffe0ff */
[----:B------:R-:W-:-:S04]  /*eb10*/  UIMAD UR5, UR5, UR19, URZ ;  /* 0x00000013050572a4 */ /* 0x000fc8000f8e02ff */
[----:B------:R-:W-:-:S04]  /*eb20*/  UIMAD.WIDE.U32 UR6, UR7, UR5, UR6 ;  /* 0x00000005070672a5 */ /* 0x000fc8000f8e0006 */
[----:B--2---:R-:W-:-:S07]  /*eb30*/  UIMAD.WIDE.U32 UR20, UR7, UR4, URZ ;  /* 0x00000004071472a5 */ /* 0x004fce000f8e00ff */
[----:B------:R-:W-:Y:S02]  /*eb40*/  UMOV UR20, UR21 ;  /* 0x0000001500147c82 */ /* 0x000fe40008000000 */
[----:B------:R-:W-:Y:S02]  /*eb50*/  UIADD3 UR5, UPT, UPT, -UR20, URZ, URZ ;  /* 0x000000ff14057290 */ /* 0x000fe4000fffe1ff */
[----:B------:R-:W1:Y:S02]  /*eb60*/  S2UR UR21, SR_CTAID.Z ;  /* 0x00000000001579c3 */ /* 0x000e640000002700 */
        /* <DEDUP_REMOVED lines=9> */
[----:B-1----:R-:W-:Y:S11]  /*ec00*/  BRA.U UP6, `(.L_x_323) ;  /* 0x0000000106047547 */ /* 0x002ff6000b800000 */
[----:B------:R-:W-:Y:S05]  /*ec10*/  BPT.TRAP 0x1 ;  /* 0x000000040000795c */ /* 0x000fea0000300000 */
.L_x_323:
[----:B------:R-:W1:Y:S01]  /*ec20*/  S2UR UR4, SR_CgaCtaId ;  /* 0x00000000000479c3 */ /* 0x000e620000008800 */
[----:B------:R-:W-:Y:S01]  /*ec30*/  UMOV UR16, 0x400 ;  /* 0x0000040000107882 */ /* 0x000fe20000000000 */
[----:B------:R-:W-:Y:S01]  /*ec40*/  SHF.L.U32 R3, RZ, 0x1f, RZ ;  /* 0x0000001fff037819 */ /* 0x000fe200000006ff */
[----:B-1----:R-:W-:-:S09]  /*ec50*/  ULEA UR16, UR4, UR16, 0x18 ;  /* 0x0000001004107291 */ /* 0x002fd2000f8ec0ff */
[----:B------:R-:W1:Y:S02]  /*ec60*/  SYNCS.PHASECHK.TRANS64.TRYWAIT P0, [UR16+0x70b0], R3 ;  /* 0x0070b003ff0075a7 */ /* 0x000e640008001110 */
[----:B-1----:R-:W-:Y:S05]  /*ec70*/  @!P0 BRA `(.L_x_324) ;  /* 0x0000001400d08947 */ /* 0x002fea0003800000 */
.L_x_413:
[----:B------:R-:W2:Y:S01]  /*ec80*/  LDCU.64 UR6, c[0x0][0x348] ;  /* 0x00006900ff0677ac */ /* 0x000ea20008000a00 */
[----:B------:R-:W-:Y:S01]  /*ec90*/  UMOV UR17, URZ ;  /* 0x000000ff00117c82 */ /* 0x000fe20008000000 */
[----:B--2---:R-:W-:-:S04]  /*eca0*/  UIADD3 UR6, UP0, UPT, UR6, 0x400, URZ ;  /* 0x0000040006067890 */ /* 0x004fc8000ff1e0ff */
[----:B------:R-:W-:-:S09]  /*ecb0*/  UIADD3.X UR7, UPT, UPT, URZ, UR7, URZ, UP0, !UPT ;  /* 0x00000007ff077290 */ /* 0x000fd200087fe4ff */
[----:B------:R2:W-:Y:S01]  /*ecc0*/  UTMASTG.5D [UR16], [UR6] ;  /* 0x00000010060073b5 */ /* 0x0005e20008020000 */
[----:B------:R0:W-:Y:S01]  /*ecd0*/  UTMACMDFLUSH ;  /* 0x00000000000079b7 */ /* 0x0001e20000000000 */
[----:B--2---:R-:W-:Y:S05]  /*ece0*/  BRA.U UP6, `(.L_x_325) ;  /* 0x0000000106047547 */ /* 0x004fea000b800000 */
[----:B------:R-:W-:Y:S05]  /*ecf0*/  BPT.TRAP 0x1 ;  /* 0x000000040000795c */ /* 0x000fea0000300000 */
.L_x_325:
[----:B------:R-:W2:Y:S02]  /*ed00*/  SYNCS.PHASECHK.TRANS64.TRYWAIT P0, [UR16+0x70b8], R3 ;  /* 0x0070b803ff0075a7 */ /* 0x000ea40008001110 */
[----:B--2---:R-:W-:Y:S05]  /*ed10*/  @!P0 BRA `(.L_x_326) ;  /* 0x0000001400c08947 */ /* 0x004fea0003800000 */
.L_x_415:
[----:B------:R-:W2:Y:S01]  /*ed20*/  LDCU.64 UR6, c[0x0][0x348] ;  /* 0x00006900ff0677ac */ /* 0x000ea20008000a00 */
[----:B------:R-:W-:Y:S02]  /*ed30*/  UIADD3 UR10, UPT, UPT, UR18, 0x80, URZ ;  /* 0x00000080120a7890 */ /* 0x000fe4000fffe0ff */
[----:B------:R-:W-:Y:S01]  /*ed40*/  UIADD3 UR8, UPT, UPT, UR16, 0x2000, URZ ;  /* 0x0000200010087890 */ /* 0x000fe2000fffe0ff */
[----:B------:R-:W-:Y:S01]  /*ed50*/  UMOV UR9, URZ ;  /* 0x000000ff00097c82 */ /* 0x000fe20008000000 */
[----:B------:R-:W-:Y:S01]  /*ed60*/  UMOV UR11, UR19 ;  /* 0x00000013000b7c82 */ /* 0x000fe20008000000 */
[----:B------:R-:W-:Y:S01]  /*ed70*/  UMOV UR12, UR20 ;  /* 0x00000014000c7c82 */ /* 0x000fe20008000000 */
[----:B------:R-:W-:Y:S01]  /*ed80*/  UMOV UR13, UR21 ;  /* 0x00000015000d7c82 */ /* 0x000fe20008000000 */
[----:B--2---:R-:W-:-:S04]  /*ed90*/  UIADD3 UR6, UP0, UPT, UR6, 0x400, URZ ;  /* 0x0000040006067890 */ /* 0x004fc8000ff1e0ff */
[----:B------:R-:W-:-:S09]  /*eda0*/  UIADD3.X UR7, UPT, UPT, URZ, UR7, URZ, UP0, !UPT ;  /* 0x00000007ff077290 */ /* 0x000fd200087fe4ff */
[----:B------:R2:W-:Y:S01]  /*edb0*/  UTMASTG.5D [UR8], [UR6] ;  /* 0x00000008060073b5 */ /* 0x0005e20008020000 */
[----:B------:R0:W-:Y:S01]  /*edc0*/  UTMACMDFLUSH ;  /* 0x00000000000079b7 */ /* 0x0001e20000000000 */
[----:B------:R-:W-:-:S04]  /*edd0*/  DEPBAR.LE SB0, 0x1 ;  /* 0x000080400000791a */ /* 0x000fc80000000000 */
[----:B--2---:R-:W-:Y:S05]  /*ede0*/  BRA.U UP6, `(.L_x_327) ;  /* 0x0000000106047547 */ /* 0x004fea000b800000 */
[----:B------:R-:W-:Y:S05]  /*edf0*/  BPT.TRAP 0x1 ;  /* 0x000000040000795c */ /* 0x000fea0000300000 */
.L_x_327:
[----:B------:R-:W-:-:S04]  /*ee00*/  UIADD3 UR5, UPT, UPT, UR16, 0x70c0, URZ ;  /* 0x000070c010057890 */ /* 0x000fc8000fffe0ff */
[----:B------:R-:W-:-:S09]  /*ee10*/  UPRMT UR5, UR4, 0x654, UR5 ;  /* 0x0000065404057896 */ /* 0x000fd20008000005 */
[----:B------:R-:W-:Y:S01]  /*ee20*/  SYNCS.ARRIVE.TRANS64.RED.A1T0 RZ, [UR5], RZ ;  /* 0x000000ffffff79a7 */ /* 0x000fe20008100405 */
[----:B------:R-:W-:-:S04]  /*ee30*/  DEPBAR.LE SB0, 0x0 ;  /* 0x000080000000791a */ /* 0x000fc80000000000 */
[----:B------:R-:W-:Y:S05]  /*ee40*/  BRA.U UP6, `(.L_x_328) ;  /* 0x0000000106047547 */ /* 0x000fea000b800000 */
[----:B------:R-:W-:Y:S05]  /*ee50*/  BPT.TRAP 0x1 ;  /* 0x000000040000795c */ /* 0x000fea0000300000 */
.L_x_328:
[----:B------:R-:W-:Y:S01]  /*ee60*/  UIADD3 UR5, UPT, UPT, UR16, 0x70c8, URZ ;  /* 0x000070c810057890 */ /* 0x000fe2000fffe0ff */
[----:B------:R-:W-:Y:S02]  /*ee70*/  IMAD.MOV.U32 R2, RZ, RZ, 0xffff ;  /* 0x0000ffffff027424 */ /* 0x000fe400078e00ff */
[----:B-1----:R-:W-:Y:S01]  /*ee80*/  IMAD.MOV.U32 R0, RZ, RZ, 0x1 ;  /* 0x00000001ff007424 */ /* 0x002fe200078e00ff */
[----:B------:R-:W-:-:S09]  /*ee90*/  UPRMT UR5, UR4, 0x654, UR5 ;  /* 0x0000065404057896 */ /* 0x000fd20008000005 */
[----:B------:R-:W-:Y:S01]  /*eea0*/  SYNCS.ARRIVE.TRANS64.RED.A1T0 RZ, [UR5], RZ ;  /* 0x000000ffffff79a7 */ /* 0x000fe20008100405 */
[----:B------:R-:W1:Y:S01]  /*eeb0*/  LDS R3, [UR16+0x70e0] ;  /* 0x0070e010ff037984 */ /* 0x000e620008000800 */
[----:B------:R-:W-:Y:S02]  /*eec0*/  UMOV UR6, 0x40 ;  /* 0x0000004000067882 */ /* 0x000fe40000000000 */
[----:B------:R-:W-:Y:S01]  /*eed0*/  ULEA UR6, UR4, UR6, 0x18 ;  /* 0x0000000604067291 */ /* 0x000fe2000f8ec0ff */
[----:B------:R-:W-:-:S08]  /*eee0*/  NOP ;  /* 0x0000000000007918 */ /* 0x000fd00000000000 */
[----:B------:R-:W2:Y:S01]  /*eef0*/  LDS R5, [UR6+0x14] ;  /* 0x00001406ff057984 */ /* 0x000ea20008000800 */
[----:B-1----:R-:W-:-:S04]  /*ef00*/  LOP3.LUT R3, R3, 0xffff, RZ, 0xc0, !PT ;  /* 0x0000ffff03037812 */ /* 0x002fc800078ec0ff */
[----:B------:R-:W-:-:S04]  /*ef10*/  SHF.R.U32.HI R3, RZ, 0x5, R3 ;  /* 0x00000005ff037819 */ /* 0x000fc80000011603 */
[-C--:B------:R-:W-:Y:S02]  /*ef20*/  SHF.L.U32 R2, R2, R3.reuse, RZ ;  /* 0x0000000302027219 */ /* 0x080fe400000006ff */
[----:B------:R-:W-:Y:S02]  /*ef30*/  SHF.L.U32 R3, R0, R3, RZ ;  /* 0x0000000300037219 */ /* 0x000fe400000006ff */
[----:B--2---:R-:W-:-:S04]  /*ef40*/  LOP3.LUT R5, R5, R2, RZ, 0xc0, !PT ;  /* 0x0000000205057212 */ /* 0x004fc800078ec0ff */
[----:B------:R-:W-:-:S13]  /*ef50*/  ISETP.NE.AND P0, PT, R5, R2, PT ;  /* 0x000000020500720c */ /* 0x000fda0003f05270 */
[----:B------:R-:W-:Y:S05]  /*ef60*/  @P0 BRA `(.L_x_329) ;  /* 0x00000000005c0947 */ /* 0x000fea0003800000 */
[----:B------:R-:W1:Y:S02]  /*ef70*/  LDS R0, [UR6+0x18] ;  /* 0x00001806ff007984 */ /* 0x000e640008000800 */
[----:B-1----:R-:W-:-:S04]  /*ef80*/  LOP3.LUT R0, R0, R3, RZ, 0xc0, !PT ;  /* 0x0000000300007212 */ /* 0x002fc800078ec0ff */
[----:B------:R-:W-:-:S13]  /*ef90*/  ISETP.NE.AND P0, PT, R0, R3, PT ;  /* 0x000000030000720c */ /* 0x000fda0003f05270 */
[----:B------:R-:W-:Y:S05]  /*efa0*/  @P0 BRA `(.L_x_330) ;  /* 0x0000000000400947 */ /* 0x000fea0003800000 */
[----:B------:R-:W-:Y:S01]  /*efb0*/  R2UR UR8, R2 ;  /* 0x00000000020872ca */ /* 0x000fe200000e0000 */
[----:B------:R-:W-:Y:S01]  /*efc0*/  VOTEU.ANY UR7, UPT, PT ;  /* 0x0000000000077886 */ /* 0x000fe200038e0100 */
[----:B------:R-:W1:Y:S01]  /*efd0*/  S2R R2, SR_LANEID ;  /* 0x0000000000027919 */ /* 0x000e620000000000 */
[----:B------:R-:W-:Y:S01]  /*efe0*/  LOP3.LUT R4, RZ, R3, RZ, 0x33, !PT ;  /* 0x00000003ff047212 */ /* 0x000fe200078e33ff */
[----:B------:R-:W-:-:S03]  /*eff0*/  UFLO.U32 UR7, UR7 ;  /* 0x00000007000772bd */ /* 0x000fc600080e0000 */
[----:B------:R-:W2:Y:S06]  /*f000*/  REDUX UR4, R4 ;  /* 0x00000000040473c4 */ /* 0x000eac0000000000 */
[----:B------:R-:W-:-:S06]  /*f010*/  ULOP3.LUT UR8, URZ, UR8, URZ, 0x33, !UPT ;  /* 0x00000008ff087292 */ /* 0x000fcc000f8e33ff */
[----:B------:R-:W-:-:S04]  /*f020*/  IMAD.U32 R0, RZ, RZ, UR8 ;  /* 0x00000008ff007e24 */ /* 0x000fc8000f8e00ff */
[----:B------:R-:W3:Y:S02]  /*f030*/  REDUX UR5, R0 ;  /* 0x00000000000573c4 */ /* 0x000ee40000000000 */
[----:B------:R4:W-:Y:S01]  /*f040*/  UTCATOMSWS.AND URZ, UR8 ;  /* 0x0000000800ff79e3 */ /* 0x0009e20008000000 */
[----:B-1----:R-:W-:Y:S01]  /*f050*/  ISETP.EQ.U32.AND P0, PT, R2, UR7, PT ;  /* 0x0000000702007c0c */ /* 0x002fe2000bf02070 */
[----:B--2---:R-:W-:Y:S02]  /*f060*/  IMAD.U32 R2, RZ, RZ, UR4 ;  /* 0x00000004ff027e24 */ /* 0x004fe4000f8e00ff */
[----:B---3--:R-:W-:-:S10]  /*f070*/  IMAD.U32 R3, RZ, RZ, UR5 ;  /* 0x00000005ff037e24 */ /* 0x008fd4000f8e00ff */
[----:B------:R4:W-:Y:S04]  /*f080*/  @P0 ATOMS.AND RZ, [UR6+0x14], R3 ;  /* 0x00001403ffff098c */ /* 0x0009e8000a800006 */
[----:B------:R4:W-:Y:S01]  /*f090*/  @P0 ATOMS.AND RZ, [UR6+0x18], R2 ;  /* 0x00001802ffff098c */ /* 0x0009e2000a800006 */
[----:B------:R-:W-:Y:S05]  /*f0a0*/  BRA `(.L_x_331) ;  /* 0x0000000000147947 */ /* 0x000fea0003800000 */
.L_x_330:
[----:B------:R-:W-:Y:S02]  /*f0b0*/  MOV R2, 0xf0d0 ;  /* 0x0000f0d000027802 */ /* 0x000fe40000000f00 */
[----:B------:R-:W-:Y:S05]  /*f0c0*/  CALL.REL.NOINC `($__internal_0_$__cuda_sm10x_tcgen05_guardrail_trap_col_being_dealloced_not_returned_by_alloc) ;  /* 0x0000001000ec7944 */ /* 0x000fea0003c00000 */
[----:B------:R-:W-:Y:S05]  /*f0d0*/  BRA `(.L_x_331) ;  /* 0x0000000000087947 */ /* 0x000fea0003800000 */
.L_x_329:
[----:B------:R-:W-:Y:S02]  /*f0e0*/  MOV R2, 0xf100 ;  /* 0x0000f10000027802 */ /* 0x000fe40000000f00 */
[----:B------:R-:W-:Y:S05]  /*f0f0*/  CALL.REL.NOINC `($__internal_2_$__cuda_sm10x_tcgen05_guardrail_trap_unallocated_columns_being_dealloced) ;  /* 0x0000001000f87944 */ /* 0x000fea0003c00000 */
.L_x_331:
[----:B------:R-:W-:Y:S01]  /*f100*/  NOP ;  /* 0x0000000000007918 */ /* 0x000fe20000000000 */
[----:B----4-:R-:W-:Y:S05]  /*f110*/  EXIT ;  /* 0x000000000000794d */ /* 0x010fea0003800000 */
.L_x_35:
[----:B------:R-:W-:-:S07]  /*f120*/  MOV R0, UR4 ;  /* 0x0000000400007c02 */ /* 0x000fce0008000f00 */
.L_x_332:
[----:B-1----:R1:W2:Y:S02]  /*f130*/  SYNCS.PHASECHK.TRANS64.TRYWAIT P0, [R0+URZ+0x7000], R3 ;  /* 0x00700003000075a7 */ /* 0x0022a400080011ff */
[----:B--2---:R-:W-:Y:S05]  /*f140*/  @!P0 NANOSLEEP.SYNCS 0x989680 ;  /* 0x009896800000895d */ /* 0x004fea0003900000 */
[----:B------:R-:W2:Y:S02]  /*f150*/  @!P0 SYNCS.PHASECHK.TRANS64 P0, [R0+URZ+0x7000], R3 ;  /* 0x00700003000085a7 */ /* 0x000ea400080010ff */
[----:B--2---:R-:W-:Y:S05]  /*f160*/  @!P0 BRA `(.L_x_332) ;  /* 0xfffffffc00f08947 */ /* 0x004fea000383ffff */
[----:B------:R-:W-:Y:S05]  /*f170*/  BRA `(.L_x_333) ;  /* 0xffffff2800747947 */ /* 0x000fea000383ffff */
.L_x_37:
[----:B-1----:R-:W-:-:S07]  /*f180*/  MOV R0, UR4 ;  /* 0x0000000400007c02 */ /* 0x002fce0008000f00 */
.L_x_334:
[----:B-1----:R1:W2:Y:S02]  /*f190*/  SYNCS.PHASECHK.TRANS64.TRYWAIT P0, [R0+URZ+0x7020], R3 ;  /* 0x00702003000075a7 */ /* 0x0022a400080011ff */
[----:B--2---:R-:W-:Y:S05]  /*f1a0*/  @!P0 NANOSLEEP.SYNCS 0x989680 ;  /* 0x009896800000895d */ /* 0x004fea0003900000 */
[----:B------:R-:W2:Y:S02]  /*f1b0*/  @!P0 SYNCS.PHASECHK.TRANS64 P0, [R0+URZ+0x7020], R3 ;  /* 0x00702003000085a7 */ /* 0x000ea400080010ff */
[----:B--2---:R-:W-:Y:S05]  /*f1c0*/  @!P0 BRA `(.L_x_334) ;  /* 0xfffffffc00f08947 */ /* 0x004fea000383ffff */
[----:B------:R-:W-:Y:S05]  /*f1d0*/  BRA `(.L_x_335) ;  /* 0xffffff2800707947 */ /* 0x000fea000383ffff */
.L_x_39:
[----:B------:R-:W-:-:S07]  /*f1e0*/  MOV R5, UR4 ;  /* 0x0000000400057c02 */ /* 0x000fce0008000f00 */
.L_x_336:
[----:B--2---:R2:W3:Y:S02]  /*f1f0*/  SYNCS.PHASECHK.TRANS64.TRYWAIT P0, [R5+URZ+0x7058], R2 ;  /* 0x00705802050075a7 */ /* 0x0044e400080011ff */
[----:B---3--:R-:W-:Y:S05]  /*f200*/  @!P0 NANOSLEEP.SYNCS 0x989680 ;  /* 0x009896800000895d */ /* 0x008fea0003900000 */
[----:B------:R-:W3:Y:S02]  /*f210*/  @!P0 SYNCS.PHASECHK.TRANS64 P0, [R5+URZ+0x7058], R2 ;  /* 0x00705802050085a7 */ /* 0x000ee400080010ff */
[----:B---3--:R-:W-:Y:S05]  /*f220*/  @!P0 BRA `(.L_x_336) ;  /* 0xfffffffc00f08947 */ /* 0x008fea000383ffff */
[----:B------:R-:W-:Y:S05]  /*f230*/  BRA `(.L_x_337) ;  /* 0xffffff2800747947 */ /* 0x000fea000383ffff */
.L_x_43:
[----:B------:R-:W-:-:S07]  /*f240*/  MOV R0, UR4 ;  /* 0x0000000400007c02 */ /* 0x000fce0008000f00 */
.L_x_338:
[----:B-1----:R1:W3:Y:S02]  /*f250*/  SYNCS.PHASECHK.TRANS64.TRYWAIT P0, [R0+URZ+0x7008], R3 ;  /* 0x00700803000075a7 */ /* 0x0022e400080011ff */
[----:B---3--:R-:W-:Y:S05]  /*f260*/  @!P0 NANOSLEEP.SYNCS 0x989680 ;  /* 0x009896800000895d */ /* 0x008fea0003900000 */
[----:B------:R-:W3:Y:S02]  /*f270*/  @!P0 SYNCS.PHASECHK.TRANS64 P0, [R0+URZ+0x7008], R3 ;  /* 0x00700803000085a7 */ /* 0x000ee400080010ff */
[----:B---3--:R-:W-:Y:S05]  /*f280*/  @!P0 BRA `(.L_x_338) ;  /* 0xfffffffc00f08947 */ /* 0x008fea000383ffff */
[----:B------:R-:W-:Y:S05]  /*f290*/  BRA `(.L_x_339) ;  /* 0xffffff2800c07947 */ /* 0x000fea000383ffff */
.L_x_45:
[----:B--2---:R-:W-:-:S07]  /*f2a0*/  MOV R5, UR4 ;  /* 0x0000000400057c02 */ /* 0x004fce0008000f00 */
.L_x_340:
[----:B--2---:R2:W3:Y:S02]  /*f2b0*/  SYNCS.PHASECHK.TRANS64.TRYWAIT P0, [R5+URZ+0x7068], R2 ;  /* 0x00706802050075a7 */ /* 0x0044e400080011ff */
[----:B---3--:R-:W-:Y:S05]  /*f2c0*/  @!P0 NANOSLEEP.SYNCS 0x989680 ;  /* 0x009896800000895d */ /* 0x008fea0003900000 */
[----:B------:R-:W3:Y:S02]  /*f2d0*/  @!P0 SYNCS.PHASECHK.TRANS64 P0, [R5+URZ+0x7068], R2 ;  /* 0x00706802050085a7 */ /* 0x000ee400080010ff */
[----:B---3--:R-:W-:Y:S05]  /*f2e0*/  @!P0 BRA `(.L_x_340) ;  /* 0xfffffffc00f08947 */ /* 0x008fea000383ffff */
[----:B------:R-:W-:Y:S05]  /*f2f0*/  BRA `(.L_x_341) ;  /* 0xffffff2800bc7947 */ /* 0x000fea000383ffff */
.L_x_49:
[----:B------:R-:W-:-:S07]  /*f300*/  MOV R0, UR4 ;  /* 0x0000000400007c02 */ /* 0x000fce0008000f00 */
.L_x_342:
[----:B---3--:R3:W4:Y:S02]  /*f310*/  SYNCS.PHASECHK.TRANS64.TRYWAIT P0, [R0+URZ+0x7028], R3 ;  /* 0x00702803000075a7 */ /* 0x00872400080011ff */
[----:B----4-:R-:W-:Y:S05]  /*f320*/  @!P0 NANOSLEEP.SYNCS 0x989680 ;  /* 0x009896800000895d */ /* 0x010fea0003900000 */
[----:B------:R-:W4:Y:S02]  /*f330*/  @!P0 SYNCS.PHASECHK.TRANS64 P0, [R0+URZ+0x7028], R3 ;  /* 0x00702803000085a7 */ /* 0x000f2400080010ff */
[----:B----4-:R-:W-:Y:S05]  /*f340*/  @!P0 BRA `(.L_x_342) ;  /* 0xfffffffc00f08947 */ /* 0x010fea000383ffff */
[----:B------:R-:W-:Y:S05]  /*f350*/  BRA `(.L_x_343) ;  /* 0xffffff2c00147947 */ /* 0x000fea000383ffff */
.L_x_51:
[----:B--2---:R-:W-:-:S07]  /*f360*/  MOV R5, UR4 ;  /* 0x0000000400057c02 */ /* 0x004fce0008000f00 */
.L_x_344:
[----:B--2---:R2:W4:Y:S02]  /*f370*/  SYNCS.PHASECHK.TRANS64.TRYWAIT P0, [R5+URZ+0x70a0], R2 ;  /* 0x0070a002050075a7 */ /* 0x00452400080011ff */
[----:B----4-:R-:W-:Y:S05]  /*f380*/  @!P0 NANOSLEEP.SYNCS 0x989680 ;  /* 0x009896800000895d */ /* 0x010fea0003900000 */
[----:B------:R-:W4:Y:S02]  /*f390*/  @!P0 SYNCS.PHASECHK.TRANS64 P0, [R5+URZ+0x70a0], R2 ;  /* 0x0070a002050085a7 */ /* 0x000f2400080010ff */
[----:B----4-:R-:W-:Y:S05]  /*f3a0*/  @!P0 BRA `(.L_x_344) ;  /* 0xfffffffc00f08947 */ /* 0x010fea000383ffff */
[----:B------:R-:W-:Y:S05]  /*f3b0*/  BRA `(.L_x_345) ;  /* 0xffffff2c000c7947 */ /* 0x000fea000383ffff */
.L_x_53:
[----:B---3--:R-:W-:-:S07]  /*f3c0*/  MOV R0, UR4 ;  /* 0x0000000400007c02 */ /* 0x008fce0008000f00 */
.L_x_346:
[----:B---3--:R3:W4:Y:S02]  /*f3d0*/  SYNCS.PHASECHK.TRANS64.TRYWAIT P0, [R0+URZ+0x7058], R3 ;  /* 0x00705803000075a7 */ /* 0x00872400080011ff */
[----:B----4-:R-:W-:Y:S05]  /*f3e0*/  @!P0 NANOSLEEP.SYNCS 0x989680 ;  /* 0x009896800000895d */ /* 0x010fea0003900000 */
[----:B------:R-:W4:Y:S02]  /*f3f0*/  @!P0 SYNCS.PHASECHK.TRANS64 P0, [R0+URZ+0x7058], R3 ;  /* 0x00705803000085a7 */ /* 0x000f2400080010ff */
[----:B----4-:R-:W-:Y:S05]  /*f400*/  @!P0 BRA `(.L_x_346) ;  /* 0xfffffffc00f08947 */ /* 0x010fea000383ffff */
[----:B------:R-:W-:Y:S05]  /*f410*/  BRA `(.L_x_347) ;  /* 0xffffff2c00047947 */ /* 0x000fea000383ffff */
.L_x_57:
[----:B------:R-:W-:Y:S07]  /*f420*/  MOV R0, UR8 ;  /* 0x0000000800007c02 */ /* 0x000fee0008000f00 */
.L_x_348:
[----:B--2---:R2:W3:Y:S02]  /*f430*/  SYNCS.PHASECHK.TRANS64.TRYWAIT P0, [R0+URZ+0x7020], R3 ;  /* 0x00702003000075a7 */ /* 0x0044e400080011ff */
[----:B---3--:R-:W-:Y:S05]  /*f440*/  @!P0 NANOSLEEP.SYNCS 0x989680 ;  /* 0x009896800000895d */ /* 0x008fea0003900000 */
[----:B------:R-:W3:Y:S02]  /*f450*/  @!P0 SYNCS.PHASECHK.TRANS64 P0, [R0+URZ+0x7020], R3 ;  /* 0x00702003000085a7 */ /* 0x000ee400080010ff */
[----:B---3--:R-:W-:Y:S05]  /*f460*/  @!P0 BRA `(.L_x_348) ;  /* 0xfffffffc00f08947 */ /* 0x008fea000383ffff */
[----:B------:R-:W-:Y:S05]  /*f470*/  BRA `(.L_x_349) ;  /* 0xffffff2c00ec7947 */ /* 0x000fea000383ffff */
.L_x_60:
[----:B------:R-:W-:Y:S07]  /*f480*/  MOV R0, UR4 ;  /* 0x0000000400007c02 */ /* 0x000fee0008000f00 */
.L_x_350:
[----:B--2---:R2:W3:Y:S02]  /*f490*/  SYNCS.PHASECHK.TRANS64.TRYWAIT P0, [R0+URZ+0x70a8], R3 ;  /* 0x0070a803000075a7 */ /* 0x0044e400080011ff */
[----:B---3--:R-:W-:Y:S05]  /*f4a0*/  @!P0 NANOSLEEP.SYNCS 0x989680 ;  /* 0x009896800000895d */ /* 0x008fea0003900000 */
[----:B------:R-:W3:Y:S02]  /*f4b0*/  @!P0 SYNCS.PHASECHK.TRANS64 P0, [R0+URZ+0x70a8], R3 ;  /* 0x0070a803000085a7 */ /* 0x000ee400080010ff */
[----:B---3--:R-:W-:Y:S05]  /*f4c0*/  @!P0 BRA `(.L_x_350) ;  /* 0xfffffffc00f08947 */ /* 0x008fea000383ffff */
[----:B------:R-:W-:Y:S05]  /*f4d0*/  BRA `(.L_x_351) ;  /* 0xffffff3000547947 */ /* 0x000fea000383ffff */
.L_x_62:
[----:B------:R-:W-:Y:S07]  /*f4e0*/  MOV R0, UR4 ;  /* 0x0000000400007c02 */ /* 0x000fee0008000f00 */
.L_x_352:
[----:B--2---:R2:W3:Y:S02]  /*f4f0*/  SYNCS.PHASECHK.TRANS64.TRYWAIT P0, [R0+URZ+0x7068], R3 ;  /* 0x00706803000075a7 */ /* 0x0044e400080011ff */
[----:B---3--:R-:W-:Y:S05]  /*f500*/  @!P0 NANOSLEEP.SYNCS 0x989680 ;  /* 0x009896800000895d */ /* 0x008fea0003900000 */
[----:B------:R-:W3:Y:S02]  /*f510*/  @!P0 SYNCS.PHASECHK.TRANS64 P0, [R0+URZ+0x7068], R3 ;  /* 0x00706803000085a7 */ /* 0x000ee400080010ff */
[----:B---3--:R-:W-:Y:S05]  /*f520*/  @!P0 BRA `(.L_x_352) ;  /* 0xfffffffc00f08947 */ /* 0x008fea000383ffff */
[----:B------:R-:W-:Y:S05]  /*f530*/  BRA `(.L_x_353) ;  /* 0xffffff3000507947 */ /* 0x000fea000383ffff */
.L_x_68:
[----:B------:R-:W-:Y:S07]  /*f540*/  MOV R0, UR8 ;  /* 0x0000000800007c02 */ /* 0x000fee0008000f00 */
.L_x_354:
[----:B--2---:R2:W3:Y:S02]  /*f550*/  SYNCS.PHASECHK.TRANS64.TRYWAIT P0, [R0+URZ+0x7020], R3 ;  /* 0x00702003000075a7 */ /* 0x0044e400080011ff */
[----:B---3--:R-:W-:Y:S05]  /*f560*/  @!P0 NANOSLEEP.SYNCS 0x989680 ;  /* 0x009896800000895d */ /* 0x008fea0003900000 */
[----:B------:R-:W3:Y:S02]  /*f570*/  @!P0 SYNCS.PHASECHK.TRANS64 P0, [R0+URZ+0x7020], R3 ;  /* 0x00702003000085a7 */ /* 0x000ee400080010ff */
[----:B---3--:R-:W-:Y:S05]  /*f580*/  @!P0 BRA `(.L_x_354) ;  /* 0xfffffffc00f08947 */ /* 0x008fea000383ffff */
[----:B------:R-:W-:Y:S05]  /*f590*/  BRA `(.L_x_355) ;  /* 0xffffff3400887947 */ /* 0x000fea000383ffff */
.L_x_70:
[----:B------:R-:W-:Y:S07]  /*f5a0*/  MOV R0, UR4 ;  /* 0x0000000400007c02 */ /* 0x000fee0008000f00 */
.L_x_356:
[----:B--2---:R2:W3:Y:S02]  /*f5b0*/  SYNCS.PHASECHK.TRANS64.TRYWAIT P0, [R0+URZ+0x70a0], R3 ;  /* 0x0070a003000075a7 */ /* 0x0044e400080011ff */
[----:B---3--:R-:W-:Y:S05]  /*f5c0*/  @!P0 NANOSLEEP.SYNCS 0x989680 ;  /* 0x009896800000895d */ /* 0x008fea0003900000 */
[----:B------:R-:W3:Y:S02]  /*f5d0*/  @!P0 SYNCS.PHASECHK.TRANS64 P0, [R0+URZ+0x70a0], R3 ;  /* 0x0070a003000085a7 */ /* 0x000ee400080010ff */
[----:B---3--:R-:W-:Y:S05]  /*f5e0*/  @!P0 BRA `(.L_x_356) ;  /* 0xfffffffc00f08947 */ /* 0x008fea000383ffff */
[----:B------:R-:W-:Y:S05]  /*f5f0*/  BRA `(.L_x_357) ;  /* 0xffffff3400847947 */ /* 0x000fea000383ffff */
.L_x_72:
[----:B------:R-:W-:Y:S07]  /*f600*/  MOV R0, UR4 ;  /* 0x0000000400007c02 */ /* 0x000fee0008000f00 */
.L_x_358:
[----:B--2---:R2:W3:Y:S02]  /*f610*/  SYNCS.PHASECHK.TRANS64.TRYWAIT P0, [R0+URZ+0x7058], R3 ;  /* 0x00705803000075a7 */ /* 0x0044e400080011ff */
[----:B---3--:R-:W-:Y:S05]  /*f620*/  @!P0 NANOSLEEP.SYNCS 0x989680 ;  /* 0x009896800000895d */ /* 0x008fea0003900000 */
[----:B------:R-:W3:Y:S02]  /*f630*/  @!P0 SYNCS.PHASECHK.TRANS64 P0, [R0+URZ+0x7058], R3 ;  /* 0x00705803000085a7 */ /* 0x000ee400080010ff */
[----:B---3--:R-:W-:Y:S05]  /*f640*/  @!P0 BRA `(.L_x_358) ;  /* 0xfffffffc00f08947 */ /* 0x008fea000383ffff */
[----:B------:R-:W-:Y:S05]  /*f650*/  BRA `(.L_x_359) ;  /* 0xffffff3400807947 */ /* 0x000fea000383ffff */
.L_x_80:
[----:B------:R-:W-:-:S07]  /*f660*/  MOV R0, UR4 ;  /* 0x0000000400007c02 */ /* 0x000fce0008000f00 */
.L_x_360:
[----:B--2---:R2:W3:Y:S02]  /*f670*/  SYNCS.PHASECHK.TRANS64.TRYWAIT P0, [R0+URZ+0x70a8], R3 ;  /* 0x0070a803000075a7 */ /* 0x0044e400080011ff */
[----:B---3--:R-:W-:Y:S05]  /*f680*/  @!P0 NANOSLEEP.SYNCS 0x989680 ;  /* 0x009896800000895d */ /* 0x008fea0003900000 */
[----:B------:R-:W3:Y:S02]  /*f690*/  @!P0 SYNCS.PHASECHK.TRANS64 P0, [R0+URZ+0x70a8], R3 ;  /* 0x0070a803000085a7 */ /* 0x000ee400080010ff */
[----:B---3--:R-:W-:Y:S05]  /*f6a0*/  @!P0 BRA `(.L_x_360) ;  /* 0xfffffffc00f08947 */ /* 0x008fea000383ffff */
[----:B------:R-:W-:Y:S05]  /*f6b0*/  BRA `(.L_x_361) ;  /* 0xffffff3800807947 */ /* 0x000fea000383ffff */
.L_x_82:
[----:B--2---:R-:W-:-:S07]  /*f6c0*/  MOV R0, UR4 ;  /* 0x0000000400007c02 */ /* 0x004fce0008000f00 */
.L_x_362:
[----:B--2---:R2:W3:Y:S02]  /*f6d0*/  SYNCS.PHASECHK.TRANS64.TRYWAIT P0, [R0+URZ+0x7068], R5 ;  /* 0x00706805000075a7 */ /* 0x0044e400080011ff */
[----:B---3--:R-:W-:Y:S05]  /*f6e0*/  @!P0 NANOSLEEP.SYNCS 0x989680 ;  /* 0x009896800000895d */ /* 0x008fea0003900000 */
[----:B------:R-:W3:Y:S02]  /*f6f0*/  @!P0 SYNCS.PHASECHK.TRANS64 P0, [R0+URZ+0x7068], R5 ;  /* 0x00706805000085a7 */ /* 0x000ee400080010ff */
[----:B---3--:R-:W-:Y:S05]  /*f700*/  @!P0 BRA `(.L_x_362) ;  /* 0xfffffffc00f08947 */ /* 0x008fea000383ffff */
[----:B------:R-:W-:Y:S05]  /*f710*/  BRA `(.L_x_363) ;  /* 0xffffff38007c7947 */ /* 0x000fea000383ffff */
.L_x_89:
[----:B-1----:R1:W2:Y:S02]  /*f720*/  SYNCS.PHASECHK.TRANS64.TRYWAIT P0, [R16+URZ+0x70c0], R3 ;  /* 0x0070c003100075a7 */ /* 0x0022a400080011ff */
[----:B--2---:R-:W-:Y:S05]  /*f730*/  @!P0 NANOSLEEP.SYNCS 0x989680 ;  /* 0x009896800000895d */ /* 0x004fea0003900000 */
[----:B------:R-:W2:Y:S02]  /*f740*/  @!P0 SYNCS.PHASECHK.TRANS64 P0, [R16+URZ+0x70c0], R3 ;  /* 0x0070c003100085a7 */ /* 0x000ea400080010ff */
[----:B--2---:R-:W-:Y:S05]  /*f750*/  @!P0 BRA `(.L_x_89) ;  /* 0xfffffffc00f08947 */ /* 0x004fea000383ffff */
[----:B------:R-:W-:Y:S05]  /*f760*/  BRA `(.L_x_364) ;  /* 0xffffff3c00ac7947 */ /* 0x000fea000383ffff */
.L_x_155:
[----:B--2---:R2:W5:Y:S02]  /*f770*/  SYNCS.PHASECHK.TRANS64.TRYWAIT P0, [R16+URZ+0x70c8], R3 ;  /* 0x0070c803100075a7 */ /* 0x00456400080011ff */
[----:B-----5:R-:W-:Y:S05]  /*f780*/  @!P0 NANOSLEEP.SYNCS 0x989680 ;  /* 0x009896800000895d */ /* 0x020fea0003900000 */
[----:B------:R-:W5:Y:S02]  /*f790*/  @!P0 SYNCS.PHASECHK.TRANS64 P0, [R16+URZ+0x70c8], R3 ;  /* 0x0070c803100085a7 */ /* 0x000f6400080010ff */
[----:B-----5:R-:W-:Y:S05]  /*f7a0*/  @!P0 BRA `(.L_x_155) ;  /* 0xfffffffc00f08947 */ /* 0x020fea000383ffff */
[----:B------:R-:W-:Y:S05]  /*f7b0*/  BRA `(.L_x_365) ;  /* 0xffffff7000147947 */ /* 0x000fea000383ffff */
.L_x_160:
[----:B-1----:R-:W-:-:S04]  /*f7c0*/  MOV R0, UR39 ;  /* 0x0000002700007c02 */ /* 0x002fc80008000f00 */
[----:B------:R1:W2:Y:S03]  /*f7d0*/  SYNCS.PHASECHK.TRANS64.TRYWAIT P0, [R0+URZ+0x7070], R3 ;  /* 0x00707003000075a7 */ /* 0x0002a600080011ff */
[----:B--2---:R-:W-:Y:S05]  /*f7e0*/  @!P0 NANOSLEEP.SYNCS 0x989680 ;  /* 0x009896800000895d */ /* 0x004fea0003900000 */
[----:B------:R-:W2:Y:S02]  /*f7f0*/  @!P0 SYNCS.PHASECHK.TRANS64 P0, [R0+URZ+0x7070], R3 ;  /* 0x00707003000085a7 */ /* 0x000ea400080010ff */
[----:B--2---:R-:W-:Y:S05]  /*f800*/  @!P0 BRA `(.L_x_160) ;  /* 0xfffffffc00ec8947 */ /* 0x004fea000383ffff */
[----:B------:R-:W-:Y:S05]  /*f810*/  BRA `(.L_x_366) ;  /* 0xffffff7000f87947 */ /* 0x000fea000383ffff */
.L_x_163:
[----:B-1----:R-:W-:-:S04]  /*f820*/  MOV R0, UR39 ;  /* 0x0000002700007c02 */ /* 0x002fc80008000f00 */
[----:B------:R1:W2:Y:S03]  /*f830*/  SYNCS.PHASECHK.TRANS64.TRYWAIT P0, [R0+URZ+0x7080], R3 ;  /* 0x00708003000075a7 */ /* 0x0002a600080011ff */
[----:B--2---:R-:W-:Y:S05]  /*f840*/  @!P0 NANOSLEEP.SYNCS 0x989680 ;  /* 0x009896800000895d */ /* 0x004fea0003900000 */
[----:B------:R-:W2:Y:S02]  /*f850*/  @!P0 SYNCS.PHASECHK.TRANS64 P0, [R0+URZ+0x7080], R3 ;  /* 0x00708003000085a7 */ /* 0x000ea400080010ff */
[----:B--2---:R-:W-:Y:S05]  /*f860*/  @!P0 BRA `(.L_x_163) ;  /* 0xfffffffc00ec8947 */ /* 0x004fea000383ffff */
[----:B------:R-:W-:Y:S05]  /*f870*/  BRA `(.L_x_367) ;  /* 0xffffff7400107947 */ /* 0x000fea000383ffff */
.L_x_166:
[----:B-1----:R-:W-:-:S04]  /*f880*/  MOV R0, UR39 ;  /* 0x0000002700007c02 */ /* 0x002fc80008000f00 */
[----:B------:R1:W2:Y:S03]  /*f890*/  SYNCS.PHASECHK.TRANS64.TRYWAIT P0, [R0+URZ+0x7070], R3 ;  /* 0x00707003000075a7 */ /* 0x0002a600080011ff */
[----:B--2---:R-:W-:Y:S05]  /*f8a0*/  @!P0 NANOSLEEP.SYNCS 0x989680 ;  /* 0x009896800000895d */ /* 0x004fea0003900000 */
[----:B------:R-:W2:Y:S02]  /*f8b0*/  @!P0 SYNCS.PHASECHK.TRANS64 P0, [R0+URZ+0x7070], R3 ;  /* 0x00707003000085a7 */ /* 0x000ea400080010ff */
[----:B--2---:R-:W-:Y:S05]  /*f8c0*/  @!P0 BRA `(.L_x_166) ;  /* 0xfffffffc00ec8947 */ /* 0x004fea000383ffff */
[----:B------:R-:W-:Y:S05]  /*f8d0*/  BRA `(.L_x_368) ;  /* 0xffffff7400787947 */ /* 0x000fea000383ffff */
.L_x_168:
[----:B-1----:R-:W-:-:S04]  /*f8e0*/  MOV R0, UR39 ;  /* 0x0000002700007c02 */ /* 0x002fc80008000f00 */
[----:B------:R1:W2:Y:S03]  /*f8f0*/  SYNCS.PHASECHK.TRANS64.TRYWAIT P0, [R0+URZ+0x7090], R3 ;  /* 0x00709003000075a7 */ /* 0x0002a600080011ff */
[----:B--2---:R-:W-:Y:S05]  /*f900*/  @!P0 NANOSLEEP.SYNCS 0x989680 ;  /* 0x009896800000895d */ /* 0x004fea0003900000 */
[----:B------:R-:W2:Y:S02]  /*f910*/  @!P0 SYNCS.PHASECHK.TRANS64 P0, [R0+URZ+0x7090], R3 ;  /* 0x00709003000085a7 */ /* 0x000ea400080010ff */
[----:B--2---:R-:W-:Y:S05]  /*f920*/  @!P0 BRA `(.L_x_168) ;  /* 0xfffffffc00ec8947 */ /* 0x004fea000383ffff */
[----:B------:R-:W-:Y:S05]  /*f930*/  BRA `(.L_x_369) ;  /* 0xffffff7400b87947 */ /* 0x000fea000383ffff */
.L_x_177:
[----:B-1----:R-:W-:-:S04]  /*f940*/  MOV R0, UR39 ;  /* 0x0000002700007c02 */ /* 0x002fc80008000f00 */
[----:B------:R1:W4:Y:S03]  /*f950*/  SYNCS.PHASECHK.TRANS64.TRYWAIT P1, [R0+URZ+0x7080], R3 ;  /* 0x00708003000075a7 */ /* 0x00032600080211ff */
[----:B----4-:R-:W-:Y:S05]  /*f960*/  @!P1 NANOSLEEP.SYNCS 0x989680 ;  /* 0x009896800000995d */ /* 0x010fea0003900000 */
[----:B------:R-:W4:Y:S02]  /*f970*/  @!P1 SYNCS.PHASECHK.TRANS64 P1, [R0+URZ+0x7080], R3 ;  /* 0x00708003000095a7 */ /* 0x000f2400080210ff */
[----:B----4-:R-:W-:Y:S05]  /*f980*/  @!P1 BRA `(.L_x_177) ;  /* 0xfffffffc00ec9947 */ /* 0x010fea000383ffff */
[----:B------:R-:W-:Y:S05]  /*f990*/  BRA `(.L_x_370) ;  /* 0xffffff7c009c7947 */ /* 0x000fea000383ffff */
.L_x_180:
[----:B-1----:R-:W-:-:S04]  /*f9a0*/  MOV R0, UR39 ;  /* 0x0000002700007c02 */ /* 0x002fc80008000f00 */
[----:B------:R1:W4:Y:S03]  /*f9b0*/  SYNCS.PHASECHK.TRANS64.TRYWAIT P0, [R0+URZ+0x7098], R3 ;  /* 0x00709803000075a7 */ /* 0x00032600080011ff */
[----:B----4-:R-:W-:Y:S05]  /*f9c0*/  @!P0 NANOSLEEP.SYNCS 0x989680 ;  /* 0x009896800000895d */ /* 0x010fea0003900000 */
[----:B------:R-:W4:Y:S02]  /*f9d0*/  @!P0 SYNCS.PHASECHK.TRANS64 P0, [R0+URZ+0x7098], R3 ;  /* 0x00709803000085a7 */ /* 0x000f2400080010ff */
[----:B----4-:R-:W-:Y:S05]  /*f9e0*/  @!P0 BRA `(.L_x_180) ;  /* 0xfffffffc00ec8947 */ /* 0x010fea000383ffff */
[----:B------:R-:W-:Y:S05]  /*f9f0*/  BRA `(.L_x_371) ;  /* 0xffffff8000247947 */ /* 0x000fea000383ffff */
.L_x_191:
[----:B-1----:R-:W-:-:S04]  /*fa00*/  MOV R0, UR40 ;  /* 0x0000002800007c02 */ /* 0x002fc80008000f00 */
[----:B------:R1:W5:Y:S03]  /*fa10*/  SYNCS.PHASECHK.TRANS64.TRYWAIT P0, [R0+URZ+0x7070], R3 ;  /* 0x00707003000075a7 */ /* 0x00036600080011ff */
[----:B-----5:R-:W-:Y:S05]  /*fa20*/  @!P0 NANOSLEEP.SYNCS 0x989680 ;  /* 0x009896800000895d */ /* 0x020fea0003900000 */
[----:B------:R-:W5:Y:S02]  /*fa30*/  @!P0 SYNCS.PHASECHK.TRANS64 P0, [R0+URZ+0x7070], R3 ;  /* 0x00707003000085a7 */ /* 0x000f6400080010ff */
[----:B-----5:R-:W-:Y:S05]  /*fa40*/  @!P0 BRA `(.L_x_191) ;  /* 0xfffffffc00ec8947 */ /* 0x020fea000383ffff */
[----:B------:R-:W-:Y:S05]  /*fa50*/  BRA `(.L_x_372) ;  /* 0xffffff88002c7947 */ /* 0x000fea000383ffff */
.L_x_194:
[----:B-1----:R-:W-:-:S04]  /*fa60*/  MOV R0, UR40 ;  /* 0x0000002800007c02 */ /* 0x002fc80008000f00 */
[----:B------:R1:W5:Y:S03]  /*fa70*/  SYNCS.PHASECHK.TRANS64.TRYWAIT P0, [R0+URZ+0x7090], R3 ;  /* 0x00709003000075a7 */ /* 0x00036600080011ff */
[----:B-----5:R-:W-:Y:S05]  /*fa80*/  @!P0 NANOSLEEP.SYNCS 0x989680 ;  /* 0x009896800000895d */ /* 0x020fea0003900000 */
[----:B------:R-:W5:Y:S02]  /*fa90*/  @!P0 SYNCS.PHASECHK.TRANS64 P0, [R0+URZ+0x7090], R3 ;  /* 0x00709003000085a7 */ /* 0x000f6400080010ff */
[----:B-----5:R-:W-:Y:S05]  /*faa0*/  @!P0 BRA `(.L_x_194) ;  /* 0xfffffffc00ec8947 */ /* 0x020fea000383ffff */
[----:B------:R-:W-:Y:S05]  /*fab0*/  BRA `(.L_x_373) ;  /* 0xffffff8800487947 */ /* 0x000fea000383ffff */
.L_x_196:
[----:B-1----:R-:W-:-:S04]  /*fac0*/  MOV R0, UR40 ;  /* 0x0000002800007c02 */ /* 0x002fc80008000f00 */
[----:B------:R1:W2:Y:S03]  /*fad0*/  SYNCS.PHASECHK.TRANS64.TRYWAIT P0, [R0+URZ+0x70c0], R5 ;  /* 0x0070c005000075a7 */ /* 0x0002a600080011ff */
[----:B--2---:R-:W-:Y:S05]  /*fae0*/  @!P0 NANOSLEEP.SYNCS 0x989680 ;  /* 0x009896800000895d */ /* 0x004fea0003900000 */
[----:B------:R-:W2:Y:S02]  /*faf0*/  @!P0 SYNCS.PHASECHK.TRANS64 P0, [R0+URZ+0x70c0], R5 ;  /* 0x0070c005000085a7 */ /* 0x000ea400080010ff */
[----:B--2---:R-:W-:Y:S05]  /*fb00*/  @!P0 BRA `(.L_x_196) ;  /* 0xfffffffc00ec8947 */ /* 0x004fea000383ffff */
[----:B------:R-:W-:Y:S05]  /*fb10*/  BRA `(.L_x_374) ;  /* 0xffffff8800507947 */ /* 0x000fea000383ffff */
.L_x_206:
[----:B---3--:R-:W-:-:S04]  /*fb20*/  MOV R0, UR40 ;  /* 0x0000002800007c02 */ /* 0x008fc80008000f00 */
[----:B------:R3:W1:Y:S03]  /*fb30*/  SYNCS.PHASECHK.TRANS64.TRYWAIT P1, [R0+URZ+0x7080], R3 ;  /* 0x00708003000075a7 */ /* 0x00066600080211ff */
[----:B-1----:R-:W-:Y:S05]  /*fb40*/  @!P1 NANOSLEEP.SYNCS 0x989680 ;  /* 0x009896800000995d */ /* 0x002fea0003900000 */
[----:B------:R-:W1:Y:S02]  /*fb50*/  @!P1 SYNCS.PHASECHK.TRANS64 P1, [R0+URZ+0x7080], R3 ;  /* 0x00708003000095a7 */ /* 0x000e6400080210ff */
[----:B-1----:R-:W-:Y:S05]  /*fb60*/  @!P1 BRA `(.L_x_206) ;  /* 0xfffffffc00ec9947 */ /* 0x002fea000383ffff */
[----:B------:R-:W-:Y:S05]  /*fb70*/  BRA `(.L_x_375) ;  /* 0xffffff94009c7947 */ /* 0x000fea000383ffff */
.L_x_210:
[----:B--2---:R-:W-:-:S04]  /*fb80*/  MOV R0, UR40 ;  /* 0x0000002800007c02 */ /* 0x004fc80008000f00 */
[----:B------:R2:W3:Y:S03]  /*fb90*/  SYNCS.PHASECHK.TRANS64.TRYWAIT P0, [R0+URZ+0x7098], R3 ;  /* 0x00709803000075a7 */ /* 0x0004e600080011ff */
[----:B---3--:R-:W-:Y:S05]  /*fba0*/  @!P0 NANOSLEEP.SYNCS 0x989680 ;  /* 0x009896800000895d */ /* 0x008fea0003900000 */
[----:B------:R-:W3:Y:S02]  /*fbb0*/  @!P0 SYNCS.PHASECHK.TRANS64 P0, [R0+URZ+0x7098], R3 ;  /* 0x00709803000085a7 */ /* 0x000ee400080010ff */
[----:B---3--:R-:W-:Y:S05]  /*fbc0*/  @!P0 BRA `(.L_x_210) ;  /* 0xfffffffc00ec8947 */ /* 0x008fea000383ffff */
[----:B------:R-:W-:Y:S05]  /*fbd0*/  BRA `(.L_x_376) ;  /* 0xffffff9800047947 */ /* 0x000fea000383ffff */
.L_x_212:
[----:B--2---:R-:W-:-:S04]  /*fbe0*/  MOV R0, UR40 ;  /* 0x0000002800007c02 */ /* 0x004fc80008000f00 */
[----:B------:R2:W3:Y:S03]  /*fbf0*/  SYNCS.PHASECHK.TRANS64.TRYWAIT P0, [R0+URZ+0x70c8], R3 ;  /* 0x0070c803000075a7 */ /* 0x0004e600080011ff */
[----:B---3--:R-:W-:Y:S05]  /*fc00*/  @!P0 NANOSLEEP.SYNCS 0x989680 ;  /* 0x009896800000895d */ /* 0x008fea0003900000 */
[----:B------:R-:W3:Y:S02]  /*fc10*/  @!P0 SYNCS.PHASECHK.TRANS64 P0, [R0+URZ+0x70c8], R3 ;  /* 0x0070c803000085a7 */ /* 0x000ee400080010ff */
[----:B---3--:R-:W-:Y:S05]  /*fc20*/  @!P0 BRA `(.L_x_212) ;  /* 0xfffffffc00ec8947 */ /* 0x008fea000383ffff */
[----:B------:R-:W-:Y:S05]  /*fc30*/  BRA `(.L_x_377) ;  /* 0xffffff98000c7947 */ /* 0x000fea000383ffff */
.L_x_222:
[----:B-1----:R-:W-:-:S04]  /*fc40*/  MOV R0, UR55 ;  /* 0x0000003700007c02 */ /* 0x002fc80008000f00 */
[----:B------:R1:W2:Y:S03]  /*fc50*/  SYNCS.PHASECHK.TRANS64.TRYWAIT P0, [R0+URZ], R3 ;  /* 0x00000003000075a7 */ /* 0x0002a600080011ff */
[----:B--2---:R-:W-:Y:S05]  /*fc60*/  @!P0 NANOSLEEP.SYNCS 0x989680 ;  /* 0x009896800000895d */ /* 0x004fea0003900000 */
[----:B------:R-:W2:Y:S02]  /*fc70*/  @!P0 SYNCS.PHASECHK.TRANS64 P0, [R0+URZ], R3 ;  /* 0x00000003000085a7 */ /* 0x000ea400080010ff */
[----:B--2---:R-:W-:Y:S05]  /*fc80*/  @!P0 BRA `(.L_x_222) ;  /* 0xfffffffc00ec8947 */ /* 0x004fea000383ffff */
[----:B------:R-:W-:Y:S05]  /*fc90*/  BRA `(.L_x_378) ;  /* 0xffffffa400747947 */ /* 0x000fea000383ffff */
.L_x_225:
[----:B-1----:R-:W-:-:S04]  /*fca0*/  MOV R0, UR43 ;  /* 0x0000002b00007c02 */ /* 0x002fc80008000f00 */
[----:B------:R1:W2:Y:S03]  /*fcb0*/  SYNCS.PHASECHK.TRANS64.TRYWAIT P1, [R0+URZ], R3 ;  /* 0x00000003000075a7 */ /* 0x0002a600080211ff */
[----:B--2---:R-:W-:Y:S05]  /*fcc0*/  @!P1 NANOSLEEP.SYNCS 0x989680 ;  /* 0x009896800000995d */ /* 0x004fea0003900000 */
[----:B------:R-:W2:Y:S02]  /*fcd0*/  @!P1 SYNCS.PHASECHK.TRANS64 P1, [R0+URZ], R3 ;  /* 0x00000003000095a7 */ /* 0x000ea400080210ff */
[----:B--2---:R-:W-:Y:S05]  /*fce0*/  @!P1 BRA `(.L_x_225) ;  /* 0xfffffffc00ec9947 */ /* 0x004fea000383ffff */
[----:B------:R-:W-:Y:S05]  /*fcf0*/  BRA `(.L_x_379) ;  /* 0xffffffa800187947 */ /* 0x000fea000383ffff */
.L_x_230:
[----:B-1----:R-:W-:-:S04]  /*fd00*/  MOV R4, UR52 ;  /* 0x0000003400047c02 */ /* 0x002fc80008000f00 */
[----:B------:R1:W2:Y:S03]  /*fd10*/  SYNCS.PHASECHK.TRANS64.TRYWAIT P2, [R4+URZ], R3 ;  /* 0x00000003040075a7 */ /* 0x0002a600080411ff */
[----:B--2---:R-:W-:Y:S05]  /*fd20*/  @!P2 NANOSLEEP.SYNCS 0x989680 ;  /* 0x009896800000a95d */ /* 0x004fea0003900000 */
[----:B------:R-:W2:Y:S02]  /*fd30*/  @!P2 SYNCS.PHASECHK.TRANS64 P2, [R4+URZ], R3 ;  /* 0x000000030400a5a7 */ /* 0x000ea400080410ff */
[----:B--2---:R-:W-:Y:S05]  /*fd40*/  @!P2 BRA `(.L_x_230) ;  /* 0xfffffffc00eca947 */ /* 0x004fea000383ffff */
[----:B------:R-:W-:Y:S05]  /*fd50*/  BRA `(.L_x_380) ;  /* 0xffffffb000087947 */ /* 0x000fea000383ffff */
.L_x_234:
[----:B--2---:R-:W-:-:S04]  /*fd60*/  MOV R3, UR55 ;  /* 0x0000003700037c02 */ /* 0x004fc80008000f00 */
[----:B------:R2:W3:Y:S03]  /*fd70*/  SYNCS.PHASECHK.TRANS64.TRYWAIT P2, [R3+URZ], R0 ;  /* 0x00000000030075a7 */ /* 0x0004e600080411ff */
[----:B---3--:R-:W-:Y:S05]  /*fd80*/  @!P2 NANOSLEEP.SYNCS 0x989680 ;  /* 0x009896800000a95d */ /* 0x008fea0003900000 */
[----:B------:R-:W3:Y:S02]  /*fd90*/  @!P2 SYNCS.PHASECHK.TRANS64 P2, [R3+URZ], R0 ;  /* 0x000000000300a5a7 */ /* 0x000ee400080410ff */
[----:B---3--:R-:W-:Y:S05]  /*fda0*/  @!P2 BRA `(.L_x_234) ;  /* 0xfffffffc00eca947 */ /* 0x008fea000383ffff */
[----:B------:R-:W-:Y:S05]  /*fdb0*/  BRA `(.L_x_381) ;  /* 0xffffffc400807947 */ /* 0x000fea000383ffff */
.L_x_239:
[----:B--2---:R-:W-:-:S04]  /*fdc0*/  MOV R0, UR43 ;  /* 0x0000002b00007c02 */ /* 0x004fc80008000f00 */
[----:B------:R2:W3:Y:S03]  /*fdd0*/  SYNCS.PHASECHK.TRANS64.TRYWAIT P1, [R0+URZ], R3 ;  /* 0x00000003000075a7 */ /* 0x0004e600080211ff */
[----:B---3--:R-:W-:Y:S05]  /*fde0*/  @!P1 NANOSLEEP.SYNCS 0x989680 ;  /* 0x009896800000995d */ /* 0x008fea0003900000 */
[----:B------:R-:W3:Y:S02]  /*fdf0*/  @!P1 SYNCS.PHASECHK.TRANS64 P1, [R0+URZ], R3 ;  /* 0x00000003000095a7 */ /* 0x000ee400080210ff */
[----:B---3--:R-:W-:Y:S05]  /*fe00*/  @!P1 BRA `(.L_x_239) ;  /* 0xfffffffc00ec9947 */ /* 0x008fea000383ffff */
[----:B------:R-:W-:Y:S05]  /*fe10*/  BRA `(.L_x_382) ;  /* 0xffffffc8002c7947 */ /* 0x000fea000383ffff */
.L_x_244:
[----:B-1----:R-:W-:-:S04]  /*fe20*/  MOV R0, UR55 ;  /* 0x0000003700007c02 */ /* 0x002fc80008000f00 */
[----:B------:R1:W2:Y:S03]  /*fe30*/  SYNCS.PHASECHK.TRANS64.TRYWAIT P0, [R0+URZ], R3 ;  /* 0x00000003000075a7 */ /* 0x0002a600080011ff */
[----:B--2---:R-:W-:Y:S05]  /*fe40*/  @!P0 NANOSLEEP.SYNCS 0x989680 ;  /* 0x009896800000895d */ /* 0x004fea0003900000 */
[----:B------:R-:W2:Y:S02]  /*fe50*/  @!P0 SYNCS.PHASECHK.TRANS64 P0, [R0+URZ], R3 ;  /* 0x00000003000085a7 */ /* 0x000ea400080010ff */
[----:B--2---:R-:W-:Y:S05]  /*fe60*/  @!P0 BRA `(.L_x_244) ;  /* 0xfffffffc00ec8947 */ /* 0x004fea000383ffff */
[----:B------:R-:W-:Y:S05]  /*fe70*/  BRA `(.L_x_383) ;  /* 0xffffffc800c87947 */ /* 0x000fea000383ffff */
.L_x_248:
[----:B------:R-:W-:-:S07]  /*fe80*/  MOV R0, UR8 ;  /* 0x0000000800007c02 */ /* 0x000fce0008000f00 */
.L_x_384:
[----:B-1----:R1:W2:Y:S02]  /*fe90*/  SYNCS.PHASECHK.TRANS64.TRYWAIT P1, [R0+URZ+0x7010], R3 ;  /* 0x00701003000075a7 */ /* 0x0022a400080211ff */
[----:B--2---:R-:W-:Y:S05]  /*fea0*/  @!P1 NANOSLEEP.SYNCS 0x989680 ;  /* 0x009896800000995d */ /* 0x004fea0003900000 */
[----:B------:R-:W2:Y:S02]  /*feb0*/  @!P1 SYNCS.PHASECHK.TRANS64 P1, [R0+URZ+0x7010], R3 ;  /* 0x00701003000095a7 */ /* 0x000ea400080210ff */
[----:B--2---:R-:W-:Y:S05]  /*fec0*/  @!P1 BRA `(.L_x_384) ;  /* 0xfffffffc00f09947 */ /* 0x004fea000383ffff */
[----:B------:R-:W-:Y:S05]  /*fed0*/  BRA `(.L_x_385) ;  /* 0xffffffcc00b87947 */ /* 0x000fea000383ffff */
.L_x_254:
[----:B-1----:R-:W-:-:S07]  /*fee0*/  MOV R0, UR8 ;  /* 0x0000000800007c02 */ /* 0x002fce0008000f00 */
.L_x_386:
[----:B-1----:R1:W2:Y:S02]  /*fef0*/  SYNCS.PHASECHK.TRANS64.TRYWAIT P1, [R0+URZ+0x7038], R3 ;  /* 0x00703803000075a7 */ /* 0x0022a400080211ff */
[----:B--2---:R-:W-:Y:S05]  /*ff00*/  @!P1 NANOSLEEP.SYNCS 0x989680 ;  /* 0x009896800000995d */ /* 0x004fea0003900000 */
[----:B------:R-:W2:Y:S02]  /*ff10*/  @!P1 SYNCS.PHASECHK.TRANS64 P1, [R0+URZ+0x7038], R3 ;  /* 0x00703803000095a7 */ /* 0x000ea400080210ff */
[----:B--2---:R-:W-:Y:S05]  /*ff20*/  @!P1 BRA `(.L_x_386) ;  /* 0xfffffffc00f09947 */ /* 0x004fea000383ffff */
[----:B------:R-:W-:Y:S05]  /*ff30*/  BRA `(.L_x_387) ;  /* 0xffffffd0000c7947 */ /* 0x000fea000383ffff */
.L_x_260:
[----:B-1----:R-:W-:-:S07]  /*ff40*/  MOV R0, UR8 ;  /* 0x0000000800007c02 */ /* 0x002fce0008000f00 */
.L_x_388:
[----:B-1----:R1:W2:Y:S02]  /*ff50*/  SYNCS.PHASECHK.TRANS64.TRYWAIT P1, [R0+URZ+0x7018], R3 ;  /* 0x00701803000075a7 */ /* 0x0022a400080211ff */
[----:B--2---:R-:W-:Y:S05]  /*ff60*/  @!P1 NANOSLEEP.SYNCS 0x989680 ;  /* 0x009896800000995d */ /* 0x004fea0003900000 */
[----:B------:R-:W2:Y:S02]  /*ff70*/  @!P1 SYNCS.PHASECHK.TRANS64 P1, [R0+URZ+0x7018], R3 ;  /* 0x00701803000095a7 */ /* 0x000ea400080210ff */
[----:B--2---:R-:W-:Y:S05]  /*ff80*/  @!P1 BRA `(.L_x_388) ;  /* 0xfffffffc00f09947 */ /* 0x004fea000383ffff */
[----:B------:R-:W-:Y:S05]  /*ff90*/  BRA `(.L_x_389) ;  /* 0xffffffd000687947 */ /* 0x000fea000383ffff */
.L_x_266:
[----:B-1----:R-:W-:-:S07]  /*ffa0*/  MOV R0, UR8 ;  /* 0x0000000800007c02 */ /* 0x002fce0008000f00 */
.L_x_390:
[----:B-1----:R1:W2:Y:S02]  /*ffb0*/  SYNCS.PHASECHK.TRANS64.TRYWAIT P1, [R0+URZ+0x7040], R3 ;  /* 0x00704003000075a7 */ /* 0x0022a400080211ff */
[----:B--2---:R-:W-:Y:S05]  /*ffc0*/  @!P1 NANOSLEEP.SYNCS 0x989680 ;  /* 0x009896800000995d */ /* 0x004fea0003900000 */
[----:B------:R-:W2:Y:S02]  /*ffd0*/  @!P1 SYNCS.PHASECHK.TRANS64 P1, [R0+URZ+0x7040], R3 ;  /* 0x00704003000095a7 */ /* 0x000ea400080210ff */
[----:B--2---:R-:W-:Y:S05]  /*ffe0*/  @!P1 BRA `(.L_x_390) ;  /* 0xfffffffc00f09947 */ /* 0x004fea000383ffff */
[----:B------:R-:W-:Y:S05]  /*fff0*/  BRA `(.L_x_391) ;  /* 0xffffffd000c07947 */ /* 0x000fea000383ffff */
.L_x_272:
[----:B-1----:R-:W-:-:S07]  /*10000*/  MOV R0, UR33 ;  /* 0x0000002100007c02 */ /* 0x002fce0008000f00 */
.L_x_392:
[----:B-1----:R1:W3:Y:S02]  /*10010*/  SYNCS.PHASECHK.TRANS64.TRYWAIT P1, [R0+URZ+0x7038], R3 ;  /* 0x00703803000075a7 */ /* 0x0022e400080211ff */
[----:B---3--:R-:W-:Y:S05]  /*10020*/  @!P1 NANOSLEEP.SYNCS 0x989680 ;  /* 0x009896800000995d */ /* 0x008fea0003900000 */
[----:B------:R-:W3:Y:S02]  /*10030*/  @!P1 SYNCS.PHASECHK.TRANS64 P1, [R0+URZ+0x7038], R3 ;  /* 0x00703803000095a7 */ /* 0x000ee400080210ff */
[----:B---3--:R-:W-:Y:S05]  /*10040*/  @!P1 BRA `(.L_x_392) ;  /* 0xfffffffc00f09947 */ /* 0x008fea000383ffff */
[----:B------:R-:W-:Y:S05]  /*10050*/  BRA `(.L_x_393) ;  /* 0xffffffd400787947 */ /* 0x000fea000383ffff */
.L_x_277:
[----:B-1----:R-:W-:-:S07]  /*10060*/  MOV R0, UR17 ;  /* 0x0000001100007c02 */ /* 0x002fce0008000f00 */
.L_x_394:
[----:B-1----:R1:W2:Y:S02]  /*10070*/  SYNCS.PHASECHK.TRANS64.TRYWAIT P1, [R0+URZ+0x7038], R3 ;  /* 0x00703803000075a7 */ /* 0x0022a400080211ff */
[----:B--2---:R-:W-:Y:S05]  /*10080*/  @!P1 NANOSLEEP.SYNCS 0x989680 ;  /* 0x009896800000995d */ /* 0x004fea0003900000 */
[----:B------:R-:W2:Y:S02]  /*10090*/  @!P1 SYNCS.PHASECHK.TRANS64 P1, [R0+URZ+0x7038], R3 ;  /* 0x00703803000095a7 */ /* 0x000ea400080210ff */
[----:B--2---:R-:W-:Y:S05]  /*100a0*/  @!P1 BRA `(.L_x_394) ;  /* 0xfffffffc00f09947 */ /* 0x004fea000383ffff */
[----:B------:R-:W-:Y:S05]  /*100b0*/  BRA `(.L_x_395) ;  /* 0xffffffd400d47947 */ /* 0x000fea000383ffff */
.L_x_282:
[----:B-1----:R-:W-:-:S07]  /*100c0*/  MOV R0, UR25 ;  /* 0x0000001900007c02 */ /* 0x002fce0008000f00 */
.L_x_396:
[----:B-1----:R1:W2:Y:S02]  /*100d0*/  SYNCS.PHASECHK.TRANS64.TRYWAIT P1, [R0+URZ+0x7038], R3 ;  /* 0x00703803000075a7 */ /* 0x0022a400080211ff */
[----:B--2---:R-:W-:Y:S05]  /*100e0*/  @!P1 NANOSLEEP.SYNCS 0x989680 ;  /* 0x009896800000995d */ /* 0x004fea0003900000 */
[----:B------:R-:W2:Y:S02]  /*100f0*/  @!P1 SYNCS.PHASECHK.TRANS64 P1, [R0+URZ+0x7038], R3 ;  /* 0x00703803000095a7 */ /* 0x000ea400080210ff */
[----:B--2---:R-:W-:Y:S05]  /*10100*/  @!P1 BRA `(.L_x_396) ;  /* 0xfffffffc00f09947 */ /* 0x004fea000383ffff */
[----:B------:R-:W-:Y:S05]  /*10110*/  BRA `(.L_x_397) ;  /* 0xffffffd800387947 */ /* 0x000fea000383ffff */
.L_x_287:
[----:B-1----:R-:W-:-:S07]  /*10120*/  MOV R0, UR17 ;  /* 0x0000001100007c02 */ /* 0x002fce0008000f00 */
.L_x_398:
[----:B-1----:R1:W2:Y:S02]  /*10130*/  SYNCS.PHASECHK.TRANS64.TRYWAIT P1, [R0+URZ+0x7038], R3 ;  /* 0x00703803000075a7 */ /* 0x0022a400080211ff */
[----:B--2---:R-:W-:Y:S05]  /*10140*/  @!P1 NANOSLEEP.SYNCS 0x989680 ;  /* 0x009896800000995d */ /* 0x004fea0003900000 */
[----:B------:R-:W2:Y:S02]  /*10150*/  @!P1 SYNCS.PHASECHK.TRANS64 P1, [R0+URZ+0x7038], R3 ;  /* 0x00703803000095a7 */ /* 0x000ea400080210ff */
[----:B--2---:R-:W-:Y:S05]  /*10160*/  @!P1 BRA `(.L_x_398) ;  /* 0xfffffffc00f09947 */ /* 0x004fea000383ffff */
[----:B------:R-:W-:Y:S05]  /*10170*/  BRA `(.L_x_399) ;  /* 0xffffffd800987947 */ /* 0x000fea000383ffff */
.L_x_292:
[----:B-1----:R-:W-:-:S07]  /*10180*/  MOV R0, UR17 ;  /* 0x0000001100007c02 */ /* 0x002fce0008000f00 */
.L_x_400:
[----:B-1----:R1:W2:Y:S02]  /*10190*/  SYNCS.PHASECHK.TRANS64.TRYWAIT P1, [R0+URZ+0x7038], R3 ;  /* 0x00703803000075a7 */ /* 0x0022a400080211ff */
[----:B--2---:R-:W-:Y:S05]  /*101a0*/  @!P1 NANOSLEEP.SYNCS 0x989680 ;  /* 0x009896800000995d */ /* 0x004fea0003900000 */
[----:B------:R-:W2:Y:S02]  /*101b0*/  @!P1 SYNCS.PHASECHK.TRANS64 P1, [R0+URZ+0x7038], R3 ;  /* 0x00703803000095a7 */ /* 0x000ea400080210ff */
[----:B--2---:R-:W-:Y:S05]  /*101c0*/  @!P1 BRA `(.L_x_400) ;  /* 0xfffffffc00f09947 */ /* 0x004fea000383ffff */
[----:B------:R-:W-:Y:S05]  /*101d0*/  BRA `(.L_x_401) ;  /* 0xffffffd800fc7947 */ /* 0x000fea000383ffff */
.L_x_297:
[----:B-1----:R-:W-:-:S07]  /*101e0*/  MOV R0, UR17 ;  /* 0x0000001100007c02 */ /* 0x002fce0008000f00 */
.L_x_402:
[----:B-1----:R1:W2:Y:S02]  /*101f0*/  SYNCS.PHASECHK.TRANS64.TRYWAIT P1, [R0+URZ+0x7038], R3 ;  /* 0x00703803000075a7 */ /* 0x0022a400080211ff */
[----:B--2---:R-:W-:Y:S05]  /*10200*/  @!P1 NANOSLEEP.SYNCS 0x989680 ;  /* 0x009896800000995d */ /* 0x004fea0003900000 */
[----:B------:R-:W2:Y:S02]  /*10210*/  @!P1 SYNCS.PHASECHK.TRANS64 P1, [R0+URZ+0x7038], R3 ;  /* 0x00703803000095a7 */ /* 0x000ea400080210ff */
[----:B--2---:R-:W-:Y:S05]  /*10220*/  @!P1 BRA `(.L_x_402) ;  /* 0xfffffffc00f09947 */ /* 0x004fea000383ffff */
[----:B------:R-:W-:Y:S05]  /*10230*/  BRA `(.L_x_403) ;  /* 0xffffffdc00607947 */ /* 0x000fea000383ffff */
.L_x_302:
[----:B-1----:R-:W-:-:S07]  /*10240*/  MOV R0, UR17 ;  /* 0x0000001100007c02 */ /* 0x002fce0008000f00 */
.L_x_404:
[----:B-1----:R1:W2:Y:S02]  /*10250*/  SYNCS.PHASECHK.TRANS64.TRYWAIT P1, [R0+URZ+0x7038], R3 ;  /* 0x00703803000075a7 */ /* 0x0022a400080211ff */
[----:B--2---:R-:W-:Y:S05]  /*10260*/  @!P1 NANOSLEEP.SYNCS 0x989680 ;  /* 0x009896800000995d */ /* 0x004fea0003900000 */
[----:B------:R-:W2:Y:S02]  /*10270*/  @!P1 SYNCS.PHASECHK.TRANS64 P1, [R0+URZ+0x7038], R3 ;  /* 0x00703803000095a7 */ /* 0x000ea400080210ff */
[----:B--2---:R-:W-:Y:S05]  /*10280*/  @!P1 BRA `(.L_x_404) ;  /* 0xfffffffc00f09947 */ /* 0x004fea000383ffff */
[----:B------:R-:W-:Y:S05]  /*10290*/  BRA `(.L_x_405) ;  /* 0xffffffdc00c47947 */ /* 0x000fea000383ffff */
.L_x_307:
[----:B-1----:R-:W-:-:S07]  /*102a0*/  MOV R0, UR17 ;  /* 0x0000001100007c02 */ /* 0x002fce0008000f00 */
.L_x_406:
[----:B-1----:R1:W2:Y:S02]  /*102b0*/  SYNCS.PHASECHK.TRANS64.TRYWAIT P1, [R0+URZ+0x7038], R3 ;  /* 0x00703803000075a7 */ /* 0x0022a400080211ff */
[----:B--2---:R-:W-:Y:S05]  /*102c0*/  @!P1 NANOSLEEP.SYNCS 0x989680 ;  /* 0x009896800000995d */ /* 0x004fea0003900000 */
[----:B------:R-:W2:Y:S02]  /*102d0*/  @!P1 SYNCS.PHASECHK.TRANS64 P1, [R0+URZ+0x7038], R3 ;  /* 0x00703803000095a7 */ /* 0x000ea400080210ff */
[----:B--2---:R-:W-:Y:S05]  /*102e0*/  @!P1 BRA `(.L_x_406) ;  /* 0xfffffffc00f09947 */ /* 0x004fea000383ffff */
[----:B------:R-:W-:Y:S05]  /*102f0*/  BRA `(.L_x_407) ;  /* 0xffffffe000287947 */ /* 0x000fea000383ffff */
.L_x_313:
[----:B-1----:R-:W-:-:S07]  /*10300*/  MOV R0, UR25 ;  /* 0x0000001900007c02 */ /* 0x002fce0008000f00 */
.L_x_408:
[----:B-1----:R1:W2:Y:S02]  /*10310*/  SYNCS.PHASECHK.TRANS64.TRYWAIT P1, [R0+URZ+0x7038], R3 ;  /* 0x00703803000075a7 */ /* 0x0022a400080211ff */
[----:B--2---:R-:W-:Y:S05]  /*10320*/  @!P1 NANOSLEEP.SYNCS 0x989680 ;  /* 0x009896800000995d */ /* 0x004fea0003900000 */
[----:B------:R-:W2:Y:S02]  /*10330*/  @!P1 SYNCS.PHASECHK.TRANS64 P1, [R0+URZ+0x7038], R3 ;  /* 0x00703803000095a7 */ /* 0x000ea400080210ff */
[----:B--2---:R-:W-:Y:S05]  /*10340*/  @!P1 BRA `(.L_x_408) ;  /* 0xfffffffc00f09947 */ /* 0x004fea000383ffff */
[----:B------:R-:W-:Y:S05]  /*10350*/  BRA `(.L_x_409) ;  /* 0xffffffe000b47947 */ /* 0x000fea000383ffff */
.L_x_318:
[----:B-1----:R-:W-:-:S07]  /*10360*/  MOV R0, UR17 ;  /* 0x0000001100007c02 */ /* 0x002fce0008000f00 */
.L_x_410:
[----:B-1----:R1:W2:Y:S02]  /*10370*/  SYNCS.PHASECHK.TRANS64.TRYWAIT P1, [R0+URZ+0x7038], R3 ;  /* 0x00703803000075a7 */ /* 0x0022a400080211ff */
[----:B--2---:R-:W-:Y:S05]  /*10380*/  @!P1 NANOSLEEP.SYNCS 0x989680 ;  /* 0x009896800000995d */ /* 0x004fea0003900000 */
[----:B------:R-:W2:Y:S02]  /*10390*/  @!P1 SYNCS.PHASECHK.TRANS64 P1, [R0+URZ+0x7038], R3 ;  /* 0x00703803000095a7 */ /* 0x000ea400080210ff */
[----:B--2---:R-:W-:Y:S05]  /*103a0*/  @!P1 BRA `(.L_x_410) ;  /* 0xfffffffc00f09947 */ /* 0x004fea000383ffff */
[----:B------:R-:W-:Y:S05]  /*103b0*/  BRA `(.L_x_411) ;  /* 0xffffffe400147947 */ /* 0x000fea000383ffff */
.L_x_324:
[----:B------:R-:W-:-:S07]  /*103c0*/  MOV R0, UR16 ;  /* 0x0000001000007c02 */ /* 0x000fce0008000f00 */
.L_x_412:
[----:B-1----:R1:W2:Y:S02]  /*103d0*/  SYNCS.PHASECHK.TRANS64.TRYWAIT P0, [R0+URZ+0x70b0], R3 ;  /* 0x0070b003000075a7 */ /* 0x0022a400080011ff */
[----:B--2---:R-:W-:Y:S05]  /*103e0*/  @!P0 NANOSLEEP.SYNCS 0x989680 ;  /* 0x009896800000895d */ /* 0x004fea0003900000 */
[----:B------:R-:W2:Y:S02]  /*103f0*/  @!P0 SYNCS.PHASECHK.TRANS64 P0, [R0+URZ+0x70b0], R3 ;  /* 0x0070b003000085a7 */ /* 0x000ea400080010ff */
[----:B--2---:R-:W-:Y:S05]  /*10400*/  @!P0 BRA `(.L_x_412) ;  /* 0xfffffffc00f08947 */ /* 0x004fea000383ffff */
[----:B------:R-:W-:Y:S05]  /*10410*/  BRA `(.L_x_413) ;  /* 0xffffffe800187947 */ /* 0x000fea000383ffff */
.L_x_326:
[----:B-1----:R-:W-:-:S07]  /*10420*/  MOV R0, UR16 ;  /* 0x0000001000007c02 */ /* 0x002fce0008000f00 */
.L_x_414:
[----:B-1----:R1:W2:Y:S02]  /*10430*/  SYNCS.PHASECHK.TRANS64.TRYWAIT P0, [R0+URZ+0x70b8], R3 ;  /* 0x0070b803000075a7 */ /* 0x0022a400080011ff */
[----:B--2---:R-:W-:Y:S05]  /*10440*/  @!P0 NANOSLEEP.SYNCS 0x989680 ;  /* 0x009896800000895d */ /* 0x004fea0003900000 */
[----:B------:R-:W2:Y:S02]  /*10450*/  @!P0 SYNCS.PHASECHK.TRANS64 P0, [R0+URZ+0x70b8], R3 ;  /* 0x0070b803000085a7 */ /* 0x000ea400080010ff */
[----:B--2---:R-:W-:Y:S05]  /*10460*/  @!P0 BRA `(.L_x_414) ;  /* 0xfffffffc00f08947 */ /* 0x004fea000383ffff */
[----:B------:R-:W-:Y:S05]  /*10470*/  BRA `(.L_x_415) ;  /* 0xffffffe800287947 */ /* 0x000fea000383ffff */
        .weak           $__internal_0_$__cuda_sm10x_tcgen05_guardrail_trap_col_being_dealloced_not_returned_by_alloc
        .type           $__internal_0_$__cuda_sm10x_tcgen05_guardrail_trap_col_being_dealloced_not_returned_by_alloc,@function
        .size           $__internal_0_$__cuda_sm10x_tcgen05_guardrail_trap_col_being_dealloced_not_returned_by_alloc,($__internal_1_$__cuda_sm10x_tcgen05_guardrail_trap_phase_invalid_during_alloc - $__internal_0_$__cuda_sm10x_tcgen05_guardrail_trap_col_being_dealloced_not_returned_by_alloc)
$__internal_0_$__cuda_sm10x_tcgen05_guardrail_trap_col_being_dealloced_not_returned_by_alloc:
[----:B------:R-:W-:Y:S05]  /*10480*/  BPT.TRAP 0x1 ;  /* 0x000000040000795c */ /* 0x000fea0000300000 */
[----:B------:R-:W-:-:S04]  /*10490*/  HFMA2 R3, -RZ, RZ, 0, 0 ;  /* 0x00000000ff037431 */ /* 0x000fc800000001ff */
[----:B------:R-:W-:Y:S05]  /*104a0*/  RET.REL.NODEC R2 `(_ZN7cutlass13device_kernelINS_4fmha6kernel36Sm100FmhaFwdKernelTmaWarpspecializedIN4cute5tupleIJiiiNS5_IJNS5_IJiiEEEiEEEEEENS1_10collective38Sm100FmhaFwdMainloopTmaWarpspecializedINS_10bfloat16_tEffNS5_IJNS4_1CILi256EEENSC_ILi64EEENSC_ILi32EEEEEENS5_IJiNSC_ILi1EEES7_EEENS5_IJiSH_NS5_IJNS5_IJNSC_ILi0EEEiEEEiEEEEEESM_NS9_6NoMaskENS5_IJNSC_ILi2EEESH_SH_EEENSC_ILb0EEEEENS9_38Sm100FmhaFwdEpilogueTmaWarpspecializedINS_6half_tEfNS5_IJNSC_ILi128EEESF_SE_EEESI_NS5_IJSH_S7_EEESQ_EENS2_23IndividualTileSchedulerENS2_41Sm100FmhaCtxKernelWarpspecializedScheduleEEEEEvNT_6ParamsE) ;  /* 0xfffffef802d47950 */ /* 0x000fea0003c3ffff */
        .weak           $__internal_1_$__cuda_sm10x_tcgen05_guardrail_trap_phase_invalid_during_alloc
        .type           $__internal_1_$__cuda_sm10x_tcgen05_guardrail_trap_phase_invalid_during_alloc,@function
        .size           $__internal_1_$__cuda_sm10x_tcgen05_guardrail_trap_phase_invalid_during_alloc,($__internal_2_$__cuda_sm10x_tcgen05_guardrail_trap_unallocated_columns_being_dealloced - $__internal_1_$__cuda_sm10x_tcgen05_guardrail_trap_phase_invalid_during_alloc)
$__internal_1_$__cuda_sm10x_tcgen05_guardrail_trap_phase_invalid_during_alloc:
[----:B------:R-:W-:Y:S05]  /*104b0*/  BPT.TRAP 0x1 ;  /* 0x000000040000795c */ /* 0x000fea0000300000 */
[----:B------:R-:W-:-:S04]  /*104c0*/  MOV R3, 0x0 ;  /* 0x0000000000037802 */ /* 0x000fc80000000f00 */
[----:B------:R-:W-:Y:S05]  /*104d0*/  RET.REL.NODEC R2 `(_ZN7cutlass13device_kernelINS_4fmha6kernel36Sm100FmhaFwdKernelTmaWarpspecializedIN4cute5tupleIJiiiNS5_IJNS5_IJiiEEEiEEEEEENS1_10collective38Sm100FmhaFwdMainloopTmaWarpspecializedINS_10bfloat16_tEffNS5_IJNS4_1CILi256EEENSC_ILi64EEENSC_ILi32EEEEEENS5_IJiNSC_ILi1EEES7_EEENS5_IJiSH_NS5_IJNS5_IJNSC_ILi0EEEiEEEiEEEEEESM_NS9_6NoMaskENS5_IJNSC_ILi2EEESH_SH_EEENSC_ILb0EEEEENS9_38Sm100FmhaFwdEpilogueTmaWarpspecializedINS_6half_tEfNS5_IJNSC_ILi128EEESF_SE_EEESI_NS5_IJSH_S7_EEESQ_EENS2_23IndividualTileSchedulerENS2_41Sm100FmhaCtxKernelWarpspecializedScheduleEEEEEvNT_6ParamsE) ;  /* 0xfffffef802c87950 */ /* 0x000fea0003c3ffff */
        .weak           $__internal_2_$__cuda_sm10x_tcgen05_guardrail_trap_unallocated_columns_being_dealloced
        .type           $__internal_2_$__cuda_sm10x_tcgen05_guardrail_trap_unallocated_columns_being_dealloced,@function
        .size           $__internal_2_$__cuda_sm10x_tcgen05_guardrail_trap_unallocated_columns_being_dealloced,($__internal_3_$__cuda_sm3x_div_rn_noftz_f32_slowpath - $__internal_2_$__cuda_sm10x_tcgen05_guardrail_trap_unallocated_columns_being_dealloced)
$__internal_2_$__cuda_sm10x_tcgen05_guardrail_trap_unallocated_columns_being_dealloced:
[----:B------:R-:W-:Y:S05]  /*104e0*/  BPT.TRAP 0x1 ;  /* 0x000000040000795c */ /* 0x000fea0000300000 */
[----:B------:R-:W-:-:S04]  /*104f0*/  HFMA2 R3, -RZ, RZ, 0, 0 ;  /* 0x00000000ff037431 */ /* 0x000fc800000001ff */
[----:B------:R-:W-:Y:S05]  /*10500*/  RET.REL.NODEC R2 `(_ZN7cutlass13device_kernelINS_4fmha6kernel36Sm100FmhaFwdKernelTmaWarpspecializedIN4cute5tupleIJiiiNS5_IJNS5_IJiiEEEiEEEEEENS1_10collective38Sm100FmhaFwdMainloopTmaWarpspecializedINS_10bfloat16_tEffNS5_IJNS4_1CILi256EEENSC_ILi64EEENSC_ILi32EEEEEENS5_IJiNSC_ILi1EEES7_EEENS5_IJiSH_NS5_IJNS5_IJNSC_ILi0EEEiEEEiEEEEEESM_NS9_6NoMaskENS5_IJNSC_ILi2EEESH_SH_EEENSC_ILb0EEEEENS9_38Sm100FmhaFwdEpilogueTmaWarpspecializedINS_6half_tEfNS5_IJNSC_ILi128EEESF_SE_EEESI_NS5_IJSH_S7_EEESQ_EENS2_23IndividualTileSchedulerENS2_41Sm100FmhaCtxKernelWarpspecializedScheduleEEEEEvNT_6ParamsE) ;  /* 0xfffffef802bc7950 */ /* 0x000fea0003c3ffff */
        .weak           $__internal_3_$__cuda_sm3x_div_rn_noftz_f32_slowpath
        .type           $__internal_3_$__cuda_sm3x_div_rn_noftz_f32_slowpath,@function
        .size           $__internal_3_$__cuda_sm3x_div_rn_noftz_f32_slowpath,(.L_x_432 - $__internal_3_$__cuda_sm3x_div_rn_noftz_f32_slowpath)
$__internal_3_$__cuda_sm3x_div_rn_noftz_f32_slowpath:
[----:B------:R-:W-:Y:S01]  /*10510*/  SHF.R.U32.HI R3, RZ, 0x17, R22 ;  /* 0x00000017ff037819 */ /* 0x000fe20000011616 */
[----:B------:R-:W-:Y:S01]  /*10520*/  BSSY.RECONVERGENT B1, `(.L_x_416) ;  /* 0x0000065000017945 */ /* 0x000fe20003800200 */
[--C-:B------:R-:W-:Y:S01]  /*10530*/  SHF.R.U32.HI R8, RZ, 0x17, R32.reuse ;  /* 0x00000017ff087819 */ /* 0x100fe20000011620 */
[----:B------:R-:W-:Y:S01]  /*10540*/  IMAD.MOV.U32 R7, RZ, RZ, R32 ;  /* 0x000000ffff077224 */ /* 0x000fe200078e0020 */
[----:B------:R-:W-:Y:S01]  /*10550*/  LOP3.LUT R3, R3, 0xff, RZ, 0xc0, !PT ;  /* 0x000000ff03037812 */ /* 0x000fe200078ec0ff */
[----:B------:R-:W-:Y:S01]  /*10560*/  IMAD.MOV.U32 R6, RZ, RZ, R22 ;  /* 0x000000ffff067224 */ /* 0x000fe200078e0016 */
[----:B------:R-:W-:-:S03]  /*10570*/  LOP3.LUT R8, R8, 0xff, RZ, 0xc0, !PT ;  /* 0x000000ff08087812 */ /* 0x000fc600078ec0ff */
[----:B------:R-:W-:Y:S02]  /*10580*/  VIADD R0, R3, 0xffffffff ;  /* 0xffffffff03007836 */ /* 0x000fe40000000000 */
[----:B------:R-:W-:-:S03]  /*10590*/  VIADD R5, R8, 0xffffffff ;  /* 0xffffffff08057836 */ /* 0x000fc60000000000 */
[----:B------:R-:W-:-:S04]  /*105a0*/  ISETP.GT.U32.AND P0, PT, R0, 0xfd, PT ;  /* 0x000000fd0000780c */ /* 0x000fc80003f04070 */
[----:B------:R-:W-:-:S13]  /*105b0*/  ISETP.GT.U32.OR P0, PT, R5, 0xfd, P0 ;  /* 0x000000fd0500780c */ /* 0x000fda0000704470 */
[----:B------:R-:W-:Y:S01]  /*105c0*/  @!P0 IMAD.MOV.U32 R10, RZ, RZ, RZ ;  /* 0x000000ffff0a8224 */ /* 0x000fe200078e00ff */
[----:B------:R-:W-:Y:S06]  /*105d0*/  @!P0 BRA `(.L_x_417) ;  /* 0x00000000005c8947 */ /* 0x000fec0003800000 */
[----:B------:R-:W-:Y:S02]  /*105e0*/  FSETP.GTU.FTZ.AND P1, PT, |R32|, +INF , PT ;  /* 0x7f8000002000780b */ /* 0x000fe40003f3c200 */
[----:B------:R-:W-:-:S04]  /*105f0*/  FSETP.GTU.FTZ.AND P0, PT, |R22|, +INF , PT ;  /* 0x7f8000001600780b */ /* 0x000fc80003f1c200 */
[----:B------:R-:W-:-:S13]  /*10600*/  PLOP3.LUT P0, PT, P1, P0, PT, 0xf8, 0x8f ;  /* 0x00000000008f781c */ /* 0x000fda0000f01f70 */
[----:B------:R-:W-:Y:S05]  /*10610*/  @P0 BRA `(.L_x_418) ;  /* 0x0000000400500947 */ /* 0x000fea0003800000 */
[----:B------:R-:W-:-:S13]  /*10620*/  LOP3.LUT P0, RZ, R6, 0x7fffffff, R7, 0xc8, !PT ;  /* 0x7fffffff06ff7812 */ /* 0x000fda000780c807 */
[----:B------:R-:W-:Y:S05]  /*10630*/  @!P0 BRA `(.L_x_419) ;  /* 0x0000000400408947 */ /* 0x000fea0003800000 */
[----:B------:R-:W-:Y:S02]  /*10640*/  FSETP.NEU.FTZ.AND P0, PT, |R32|, +INF , PT ;  /* 0x7f8000002000780b */ /* 0x000fe40003f1d200 */
[----:B------:R-:W-:Y:S02]  /*10650*/  FSETP.NEU.FTZ.AND P1, PT, |R22|, +INF , PT ;  /* 0x7f8000001600780b */ /* 0x000fe40003f3d200 */
[----:B------:R-:W-:-:S11]  /*10660*/  FSETP.NEU.FTZ.AND P2, PT, |R32|, +INF , PT ;  /* 0x7f8000002000780b */ /* 0x000fd60003f5d200 */
[----:B------:R-:W-:Y:S05]  /*10670*/  @!P1 BRA !P0, `(.L_x_419) ;  /* 0x0000000400309947 */ /* 0x000fea0004000000 */
[----:B------:R-:W-:-:S04]  /*10680*/  LOP3.LUT P0, RZ, R7, 0x7fffffff, RZ, 0xc0, !PT ;  /* 0x7fffffff07ff7812 */ /* 0x000fc8000780c0ff */
[----:B------:R-:W-:-:S13]  /*10690*/  PLOP3.LUT P0, PT, P1, P0, PT, 0x2f, 0xf2 ;  /* 0x0000000000f2781c */ /* 0x000fda0000f00577 */
[----:B------:R-:W-:Y:S05]  /*106a0*/  @P0 BRA `(.L_x_420) ;  /* 0x00000004001c0947 */ /* 0x000fea0003800000 */
[----:B------:R-:W-:-:S04]  /*106b0*/  LOP3.LUT P0, RZ, R6, 0x7fffffff, RZ, 0xc0, !PT ;  /* 0x7fffffff06ff7812 */ /* 0x000fc8000780c0ff */
[----:B------:R-:W-:-:S13]  /*106c0*/  PLOP3.LUT P0, PT, P2, P0, PT, 0x2f, 0xf2 ;  /* 0x0000000000f2781c */ /* 0x000fda0001700577 */
[----:B------:R-:W-:Y:S05]  /*106d0*/  @P0 BRA `(.L_x_421) ;  /* 0x0000000400040947 */ /* 0x000fea0003800000 */
[----:B------:R-:W-:Y:S02]  /*106e0*/  ISETP.GE.AND P1, PT, R5, RZ, PT ;  /* 0x000000ff0500720c */ /* 0x000fe40003f26270 */
[----:B------:R-:W-:-:S11]  /*106f0*/  ISETP.GE.AND P0, PT, R0, RZ, PT ;  /* 0x000000ff0000720c */ /* 0x000fd60003f06270 */
[----:B------:R-:W-:Y:S01]  /*10700*/  @P1 MOV R10, RZ ;  /* 0x000000ff000a1202 */ /* 0x000fe20000000f00 */
[----:B------:R-:W-:Y:S01]  /*10710*/  @!P1 FFMA R7, R32, 1.84467440737095516160e+19, RZ ;  /* 0x5f80000020079823 */ /* 0x000fe200000000ff */
[----:B------:R-:W-:Y:S01]  /*10720*/  @!P1 MOV R10, 0xffffffc0 ;  /* 0xffffffc0000a9802 */ /* 0x000fe20000000f00 */
[----:B------:R-:W-:-:S03]  /*10730*/  @!P0 FFMA R6, R22, 1.84467440737095516160e+19, RZ ;  /* 0x5f80000016068823 */ /* 0x000fc600000000ff */
[----:B------:R-:W-:-:S07]  /*10740*/  @!P0 IADD3 R10, PT, PT, R10, 0x40, RZ ;  /* 0x000000400a0a8810 */ /* 0x000fce0007ffe0ff */
.L_x_417:
[----:B------:R-:W-:Y:S01]  /*10750*/  LEA R11, R3, 0xc0800000, 0x17 ;  /* 0xc0800000030b7811 */ /* 0x000fe200078eb8ff */
[----:B------:R-:W-:Y:S01]  /*10760*/  BSSY.RECONVERGENT B0, `(.L_x_422) ;  /* 0x0000036000007945 */ /* 0x000fe20003800200 */
[----:B------:R-:W-:Y:S02]  /*10770*/  IADD3 R8, PT, PT, R8, -0x7f, RZ ;  /* 0xffffff8108087810 */ /* 0x000fe40007ffe0ff */
[----:B------:R-:W-:-:S03]  /*10780*/  IADD3 R11, PT, PT, -R11, R6, RZ ;  /* 0x000000060b0b7210 */ /* 0x000fc60007ffe1ff */
[----:B------:R-:W-:Y:S01]  /*10790*/  IMAD R9, R8, -0x800000, R7 ;  /* 0xff80000008097824 */ /* 0x000fe200078e0207 */
[----:B------:R-:W1:Y:S01]  /*107a0*/  MUFU.RCP R5, R11 ;  /* 0x0000000b00057308 */ /* 0x000e620000001000 */
[----:B------:R-:W-:-:S04]  /*107b0*/  FADD.FTZ R6, -R11, -RZ ;  /* 0x800000ff0b067221 */ /* 0x000fc80000010100 */
[----:B-1----:R-:W-:-:S04]  /*107c0*/  FFMA R0, R5, R6, 1 ;  /* 0x3f80000005007423 */ /* 0x002fc80000000006 */
[----:B------:R-:W-:-:S04]  /*107d0*/  FFMA R0, R5, R0, R5 ;  /* 0x0000000005007223 */ /* 0x000fc80000000005 */
[----:B------:R-:W-:-:S04]  /*107e0*/  FFMA R7, R9, R0, RZ ;  /* 0x0000000009077223 */ /* 0x000fc800000000ff */
[----:B------:R-:W-:-:S04]  /*107f0*/  FFMA R5, R6, R7, R9 ;  /* 0x0000000706057223 */ /* 0x000fc80000000009 */
[----:B------:R-:W-:-:S04]  /*10800*/  FFMA R5, R0, R5, R7 ;  /* 0x0000000500057223 */ /* 0x000fc80000000007 */
[----:B------:R-:W-:Y:S01]  /*10810*/  FFMA R6, R6, R5, R9 ;  /* 0x0000000506067223 */ /* 0x000fe20000000009 */
[----:B------:R-:W-:-:S03]  /*10820*/  IADD3 R9, PT, PT, R8, 0x7f, -R3 ;  /* 0x0000007f08097810 */ /* 0x000fc60007ffe803 */
[----:B------:R-:W-:Y:S01]  /*10830*/  FFMA R7, R0, R6, R5 ;  /* 0x0000000600077223 */ /* 0x000fe20000000005 */
[----:B------:R-:W-:-:S04]  /*10840*/  IADD3 R10, PT, PT, R9, R10, RZ ;  /* 0x0000000a090a7210 */ /* 0x000fc80007ffe0ff */
[----:B------:R-:W-:-:S04]  /*10850*/  SHF.R.U32.HI R3, RZ, 0x17, R7 ;  /* 0x00000017ff037819 */ /* 0x000fc80000011607 */
[----:B------:R-:W-:-:S04]  /*10860*/  LOP3.LUT R3, R3, 0xff, RZ, 0xc0, !PT ;  /* 0x000000ff03037812 */ /* 0x000fc800078ec0ff */
[----:B------:R-:W-:-:S04]  /*10870*/  IADD3 R3, PT, PT, R3, R10, RZ ;  /* 0x0000000a03037210 */ /* 0x000fc80007ffe0ff */
[----:B------:R-:W-:-:S04]  /*10880*/  IADD3 R8, PT, PT, R3, -0x1, RZ ;  /* 0xffffffff03087810 */ /* 0x000fc80007ffe0ff */
[----:B------:R-:W-:-:S13]  /*10890*/  ISETP.GE.U32.AND P0, PT, R8, 0xfe, PT ;  /* 0x000000fe0800780c */ /* 0x000fda0003f06070 */
[----:B------:R-:W-:Y:S05]  /*108a0*/  @!P0 BRA `(.L_x_423) ;  /* 0x0000000000808947 */ /* 0x000fea0003800000 */
[----:B------:R-:W-:-:S13]  /*108b0*/  ISETP.GT.AND P0, PT, R3, 0xfe, PT ;  /* 0x000000fe0300780c */ /* 0x000fda0003f04270 */
[----:B------:R-:W-:Y:S05]  /*108c0*/  @P0 BRA `(.L_x_424) ;  /* 0x00000000006c0947 */ /* 0x000fea0003800000 */
[----:B------:R-:W-:-:S13]  /*108d0*/  ISETP.GE.AND P0, PT, R3, 0x1, PT ;  /* 0x000000010300780c */ /* 0x000fda0003f06270 */
[----:B------:R-:W-:Y:S05]  /*108e0*/  @P0 BRA `(.L_x_425) ;  /* 0x0000000000740947 */ /* 0x000fea0003800000 */
[----:B------:R-:W-:Y:S02]  /*108f0*/  ISETP.GE.AND P0, PT, R3, -0x18, PT ;  /* 0xffffffe80300780c */ /* 0x000fe40003f06270 */
[----:B------:R-:W-:-:S11]  /*10900*/  LOP3.LUT R7, R7, 0x80000000, RZ, 0xc0, !PT ;  /* 0x8000000007077812 */ /* 0x000fd600078ec0ff */
[----:B------:R-:W-:Y:S05]  /*10910*/  @!P0 BRA `(.L_x_425) ;  /* 0x0000000000688947 */ /* 0x000fea0003800000 */
[CCC-:B------:R-:W-:Y:S01]  /*10920*/  FFMA.RZ R8, R0.reuse, R6.reuse, R5.reuse ;  /* 0x0000000600087223 */ /* 0x1c0fe2000000c005 */
[CCC-:B------:R-:W-:Y:S01]  /*10930*/  FFMA.RP R9, R0.reuse, R6.reuse, R5.reuse ;  /* 0x0000000600097223 */ /* 0x1c0fe20000008005 */
[----:B------:R-:W-:Y:S01]  /*10940*/  FFMA.RM R6, R0, R6, R5 ;  /* 0x0000000600067223 */ /* 0x000fe20000004005 */
[C---:B------:R-:W-:Y:S01]  /*10950*/  VIADD R0, R3.reuse, 0x20 ;  /* 0x0000002003007836 */ /* 0x040fe20000000000 */
[C---:B------:R-:W-:Y:S02]  /*10960*/  ISETP.NE.AND P0, PT, R3.reuse, RZ, PT ;  /* 0x000000ff0300720c */ /* 0x040fe40003f05270 */
[----:B------:R-:W-:Y:S02]  /*10970*/  LOP3.LUT R8, R8, 0x7fffff, RZ, 0xc0, !PT ;  /* 0x007fffff08087812 */ /* 0x000fe400078ec0ff */
[----:B------:R-:W-:Y:S01]  /*10980*/  ISETP.NE.AND P1, PT, R3, RZ, PT ;  /* 0x000000ff0300720c */ /* 0x000fe20003f25270 */
[----:B------:R-:W-:Y:S01]  /*10990*/  IMAD.MOV R3, RZ, RZ, -R3 ;  /* 0x000000ffff037224 */ /* 0x000fe200078e0a03 */
[----:B------:R-:W-:-:S02]  /*109a0*/  LOP3.LUT R5, R8, 0x800000, RZ, 0xfc, !PT ;  /* 0x0080000008057812 */ /* 0x000fc400078efcff */
[----:B------:R-:W-:Y:S02]  /*109b0*/  FSETP.NEU.FTZ.AND P2, PT, R9, R6, PT ;  /* 0x000000060900720b */ /* 0x000fe40003f5d000 */
[----:B------:R-:W-:Y:S02]  /*109c0*/  SHF.L.U32 R0, R5, R0, RZ ;  /* 0x0000000005007219 */ /* 0x000fe400000006ff */
[----:B------:R-:W-:Y:S02]  /*109d0*/  SEL R6, R3, RZ, P0 ;  /* 0x000000ff03067207 */ /* 0x000fe40000000000 */
[----:B------:R-:W-:Y:S02]  /*109e0*/  ISETP.NE.AND P1, PT, R0, RZ, P1 ;  /* 0x000000ff0000720c */ /* 0x000fe40000f25270 */
[----:B------:R-:W-:Y:S02]  /*109f0*/  SHF.R.U32.HI R5, RZ, R6, R5 ;  /* 0x00000006ff057219 */ /* 0x000fe40000011605 */
[----:B------:R-:W-:-:S02]  /*10a00*/  PLOP3.LUT P1, PT, P2, P1, PT, 0xf8, 0x8f ;  /* 0x00000000008f781c */ /* 0x000fc40001723f70 */
[----:B------:R-:W-:Y:S02]  /*10a10*/  SHF.R.U32.HI R3, RZ, 0x1, R5 ;  /* 0x00000001ff037819 */ /* 0x000fe40000011605 */
[----:B------:R-:W-:-:S04]  /*10a20*/  SEL R0, RZ, 0x1, !P1 ;  /* 0x00000001ff007807 */ /* 0x000fc80004800000 */
[----:B------:R-:W-:-:S04]  /*10a30*/  LOP3.LUT R0, R0, 0x1, R3, 0xf8, !PT ;  /* 0x0000000100007812 */ /* 0x000fc800078ef803 */
[----:B------:R-:W-:-:S05]  /*10a40*/  LOP3.LUT R0, R0, R5, RZ, 0xc0, !PT ;  /* 0x0000000500007212 */ /* 0x000fca00078ec0ff */
[----:B------:R-:W-:-:S05]  /*10a50*/  IMAD.IADD R0, R3, 0x1, R0 ;  /* 0x0000000103007824 */ /* 0x000fca00078e0200 */
[----:B------:R-:W-:Y:S01]  /*10a60*/  LOP3.LUT R7, R0, R7, RZ, 0xfc, !PT ;  /* 0x0000000700077212 */ /* 0x000fe200078efcff */
[----:B------:R-:W-:Y:S05]  /*10a70*/  BRA `(.L_x_425) ;  /* 0x0000000000107947 */ /* 0x000fea0003800000 */
.L_x_424:
[----:B------:R-:W-:-:S04]  /*10a80*/  LOP3.LUT R7, R7, 0x80000000, RZ, 0xc0, !PT ;  /* 0x8000000007077812 */ /* 0x000fc800078ec0ff */
[----:B------:R-:W-:Y:S01]  /*10a90*/  LOP3.LUT R7, R7, 0x7f800000, RZ, 0xfc, !PT ;  /* 0x7f80000007077812 */ /* 0x000fe200078efcff */
[----:B------:R-:W-:Y:S05]  /*10aa0*/  BRA `(.L_x_425) ;  /* 0x0000000000047947 */ /* 0x000fea0003800000 */
.L_x_423:
[----:B------:R-:W-:Y:S02]  /*10ab0*/  LEA R7, R10, R7, 0x17 ;  /* 0x000000070a077211 */ /* 0x000fe400078eb8ff */
.L_x_425:
[----:B------:R-:W-:Y:S05]  /*10ac0*/  BSYNC.RECONVERGENT B0 ;  /* 0x0000000000007941 */ /* 0x000fea0003800200 */
.L_x_422:
[----:B------:R-:W-:Y:S01]  /*10ad0*/  MOV R34, R7 ;  /* 0x0000000700227202 */ /* 0x000fe20000000f00 */
[----:B------:R-:W-:Y:S05]  /*10ae0*/  BRA `(.L_x_426) ;  /* 0x0000000000207947 */ /* 0x000fea0003800000 */
.L_x_421:
[----:B------:R-:W-:-:S04]  /*10af0*/  LOP3.LUT R6, R6, 0x80000000, R7, 0x48, !PT ;  /* 0x8000000006067812 */ /* 0x000fc800078e4807 */
[----:B------:R-:W-:Y:S01]  /*10b00*/  LOP3.LUT R34, R6, 0x7f800000, RZ, 0xfc, !PT ;  /* 0x7f80000006227812 */ /* 0x000fe200078efcff */
[----:B------:R-:W-:Y:S05]  /*10b10*/  BRA `(.L_x_426) ;  /* 0x0000000000147947 */ /* 0x000fea0003800000 */
.L_x_420:
[----:B------:R-:W-:Y:S01]  /*10b20*/  LOP3.LUT R34, R6, 0x80000000, R7, 0x48, !PT ;  /* 0x8000000006227812 */ /* 0x000fe200078e4807 */
[----:B------:R-:W-:Y:S05]  /*10b30*/  BRA `(.L_x_426) ;  /* 0x00000000000c7947 */ /* 0x000fea0003800000 */
.L_x_419:
[----:B------:R-:W1:Y:S01]  /*10b40*/  MUFU.RSQ R34, -QNAN ;  /* 0xffc0000000227908 */ /* 0x000e620000001400 */
[----:B------:R-:W-:Y:S05]  /*10b50*/  BRA `(.L_x_426) ;  /* 0x0000000000047947 */ /* 0x000fea0003800000 */
.L_x_418:
[----:B------:R-:W-:-:S07]  /*10b60*/  FADD.FTZ R34, R32, R22 ;  /* 0x0000001620227221 */ /* 0x000fce0000010000 */
.L_x_426:
[----:B------:R-:W-:Y:S05]  /*10b70*/  BSYNC.RECONVERGENT B1 ;  /* 0x0000000000017941 */ /* 0x000fea0003800200 */
.L_x_416:
[----:B------:R-:W-:-:S04]  /*10b80*/  HFMA2 R5, -RZ, RZ, 0, 0 ;  /* 0x00000000ff057431 */ /* 0x000fc800000001ff */
[----:B-1----:R-:W-:Y:S05]  /*10b90*/  RET.REL.NODEC R4 `(_ZN7cutlass13device_kernelINS_4fmha6kernel36Sm100FmhaFwdKernelTmaWarpspecializedIN4cute5tupleIJiiiNS5_IJNS5_IJiiEEEiEEEEEENS1_10collective38Sm100FmhaFwdMainloopTmaWarpspecializedINS_10bfloat16_tEffNS5_IJNS4_1CILi256EEENSC_ILi64EEENSC_ILi32EEEEEENS5_IJiNSC_ILi1EEES7_EEENS5_IJiSH_NS5_IJNS5_IJNSC_ILi0EEEiEEEiEEEEEESM_NS9_6NoMaskENS5_IJNSC_ILi2EEESH_SH_EEENSC_ILb0EEEEENS9_38Sm100FmhaFwdEpilogueTmaWarpspecializedINS_6half_tEfNS5_IJNSC_ILi128EEESF_SE_EEESI_NS5_IJSH_S7_EEESQ_EENS2_23IndividualTileSchedulerENS2_41Sm100FmhaCtxKernelWarpspecializedScheduleEEEEEvNT_6ParamsE) ;  /* 0xfffffef404187950 */ /* 0x002fea0003c3ffff */
.L_x_427:
[----:B------:R-:W-:-:S00]  /*10ba0*/  BRA `(.L_x_427) ;  /* 0xfffffffc00fc7947 */ /* 0x000fc0000383ffff */
[----:B------:R-:W-:-:S00]  /*10bb0*/  NOP ;  /* 0x0000000000007918 */ /* 0x000fc00000000000 */
        /* <DEDUP_REMOVED lines=12> */
.L_x_432:


//--------------------- .nv.global.init           --------------------------
	.section	.nv.global.init,"aw",@progbits
.nv.global.init:
	.type		$str$23,@object
	.size		$str$23,($str$37 - $str$23)
$str$23:
        /*0000*/ 	.byte	0x0a, 0x00
	.type		$str$37,@object
	.size		$str$37,($str$32 - $str$37)
$str$37:
        /*0002*/ 	.byte	0x3a, 0x00
	.type		$str$32,@object
	.size		$str$32,($str$29 - $str$32)
$str$32:
        /*0004*/ 	.byte	0x5f, 0x00
	.type		$str$29,@object
	.size		$str$29,($str$28 - $str$29)
$str$29:
        /*0006*/ 	.byte	0x25, 0x64, 0x00
	.type		$str$28,@object
	.size		$str$28,($str$30 - $str$28)
$str$28:
        /*0009*/ 	.byte	0x25, 0x63, 0x00
	.type		$str$30,@object
	.size		$str$30,($str$31 - $str$30)
$str$30:
        /*000c*/ 	.byte	0x25, 0x73, 0x00
	.type		$str$31,@object
	.size		$str$31,($str$35 - $str$31)
$str$31:
        /*000f*/ 	.byte	0x20, 0x6f, 0x20, 0x00
	.type		$str$35,@object
	.size		$str$35,($str$22 - $str$35)
$str$35:
        /*0013*/ 	.byte	0x70, 0x74, 0x72, 0x5b, 0x00
	.type		$str$22,@object
	.size		$str$22,($str$34 - $str$22)
$str$22:
        /*0018*/ 	.byte	0x73, 0x4f, 0x3a, 0x20, 0x00
	.type		$str$34,@object
	.size		$str$34,($str$36 - $str$34)
$str$34:
        /*001d*/ 	.byte	0x73, 0x6d, 0x65, 0x6d, 0x5f, 0x00
	.type		$str$36,@object
	.size		$str$36,($str$33 - $str$36)
$str$36:
        /*0023*/ 	.byte	0x62, 0x5d, 0x28, 0x25, 0x70, 0x29, 0x00
	.type		$str$33,@object
	.size		$str$33,($str$27 - $str$33)
$str$33:
        /*002a*/ 	.byte	0x53, 0x77, 0x3c, 0x25, 0x64, 0x2c, 0x25, 0x64, 0x2c, 0x25, 0x64, 0x3e, 0x00
	.type		$str$27,@object
	.size		$str$27,($str$26 - $str$27)
$str$27:
        /*0037*/ 	.byte	0x2f, 0x74, 0x6d, 0x70, 0x2f, 0x63, 0x75, 0x74, 0x6c, 0x61, 0x73, 0x73, 0x5f, 0x73, 0x77, 0x65
        /*0047*/ 	.byte	0x65, 0x70, 0x5f, 0x73, 0x72, 0x63, 0x2f, 0x69, 0x6e, 0x63, 0x6c, 0x75, 0x64, 0x65, 0x2f, 0x63
        /*0057*/ 	.byte	0x75, 0x74, 0x65, 0x2f, 0x61, 0x74, 0x6f, 0x6d, 0x2f, 0x63, 0x6f, 0x70, 0x79, 0x5f, 0x74, 0x72
        /*0067*/ 	.byte	0x61, 0x69, 0x74, 0x73, 0x5f, 0x73, 0x6d, 0x31, 0x30, 0x30, 0x2e, 0x68, 0x70, 0x70, 0x00
	.type		$str$26,@object
	.size		$str$26,(__unnamed_4 - $str$26)
$str$26:
        /*0076*/ 	.byte	0x28, 0x28, 0x75, 0x69, 0x6e, 0x74, 0x33, 0x32, 0x5f, 0x74, 0x28, 0x74, 0x68, 0x72, 0x65, 0x61
        /*0086*/ 	.byte	0x64, 0x49, 0x64, 0x78, 0x2e, 0x78, 0x29, 0x20, 0x2f, 0x20, 0x33, 0x32, 0x29, 0x20, 0x25, 0x20
        /*0096*/ 	.byte	0x34, 0x29, 0x20, 0x3d, 0x3d, 0x20, 0x28, 0x28, 0x28, 0x74, 0x6d, 0x65, 0x6d, 0x5f, 0x61, 0x64
        /*00a6*/ 	.byte	0x64, 0x72, 0x20, 0x3e, 0x3e, 0x20, 0x31, 0x36, 0x29, 0x20, 0x2f, 0x20, 0x33, 0x32, 0x29, 0x20
        /*00b6*/ 	.byte	0x25, 0x20, 0x34, 0x29, 0x00
	.type		__unnamed_4,@object
	.size		__unnamed_4,(__unnamed_1 - __unnamed_4)
__unnamed_4:
        /*00bb*/ 	.byte	0x63, 0x6f, 0x6e, 0x73, 0x74, 0x65, 0x78, 0x70, 0x72, 0x20, 0x76, 0x6f, 0x69, 0x64, 0x20, 0x63
        /* <DEDUP_REMOVED lines=36> */
        /*030b*/ 	.byte	0x30, 0x3e, 0x3e, 0x3e, 0x3e, 0x5d, 0x00
	.type		__unnamed_1,@object
	.size		__unnamed_1,(__unnamed_5 - __unnamed_1)
__unnamed_1:
        /* <DEDUP_REMOVED lines=37> */
        /*0562*/ 	.byte	0x3a, 0x43, 0x3c, 0x30, 0x3e, 0x3e, 0x3e, 0x3e, 0x5d, 0x00
	.type		__unnamed_5,@object
	.size		__unnamed_5,(__unnamed_6 - __unnamed_5)
__unnamed_5:
        /* <DEDUP_REMOVED lines=38> */
	.type		__unnamed_6,@object
	.size		__unnamed_6,(__unnamed_7 - __unnamed_6)
__unnamed_6:
        /* <DEDUP_REMOVED lines=37> */
        /*0a16*/ 	.byte	0x74, 0x65, 0x3a, 0x3a, 0x43, 0x3c, 0x30, 0x3e, 0x3e, 0x3e, 0x3e, 0x5d, 0x00
	.type		__unnamed_7,@object
	.size		__unnamed_7,(__unnamed_2 - __unnamed_7)
__unnamed_7:
        /* <DEDUP_REMOVED lines=37> */
        /*0c73*/ 	.byte	0x63, 0x75, 0x74, 0x65, 0x3a, 0x3a, 0x43, 0x3c, 0x30, 0x3e, 0x3e, 0x3e, 0x3e, 0x5d, 0x00
	.type		__unnamed_2,@object
	.size		__unnamed_2,(__unnamed_3 - __unnamed_2)
__unnamed_2:
        /* <DEDUP_REMOVED lines=38> */
	.type		__unnamed_3,@object
	.size		__unnamed_3,(.L_3 - __unnamed_3)
__unnamed_3:
        /* <DEDUP_REMOVED lines=38> */
        /*1142*/ 	.byte	0x3e, 0x3e, 0x5d, 0x00
.L_3:


//--------------------- .nv.shared._ZN7cutlass13device_kernelINS_4fmha6kernel36Sm100FmhaFwdKernelTmaWarpspecializedIN4cute5tupleIJiiiNS5_IJNS5_IJiiEEEiEEEEEENS1_10collective38Sm100FmhaFwdMainloopTmaWarpspecializedINS_10bfloat16_tEffNS5_IJNS4_1CILi256EEENSC_ILi64EEENSC_ILi32EEEEEENS5_IJiNSC_ILi1EEES7_EEENS5_IJiSH_NS5_IJNS5_IJNSC_ILi0EEEiEEEiEEEEEESM_NS9_6NoMaskENS5_IJNSC_ILi2EEESH_SH_EEENSC_ILb0EEEEENS9_38Sm100FmhaFwdEpilogueTmaWarpspecializedINS_6half_tEfNS5_IJNSC_ILi128EEESF_SE_EEESI_NS5_IJSH_S7_EEESQ_EENS2_23IndividualTileSchedulerENS2_41Sm100FmhaCtxKernelWarpspecializedScheduleEEEEEvNT_6ParamsE --------------------------
	.section	.nv.shared._ZN7cutlass13device_kernelINS_4fmha6kernel36Sm100FmhaFwdKernelTmaWarpspecializedIN4cute5tupleIJiiiNS5_IJNS5_IJiiEEEiEEEEEENS1_10collective38Sm100FmhaFwdMainloopTmaWarpspecializedINS_10bfloat16_tEffNS5_IJNS4_1CILi256EEENSC_ILi64EEENSC_ILi32EEEEEENS5_IJiNSC_ILi1EEES7_EEENS5_IJiSH_NS5_IJNS5_IJNSC_ILi0EEEiEEEiEEEEEESM_NS9_6NoMaskENS5_IJNSC_ILi2EEESH_SH_EEENSC_ILb0EEEEENS9_38Sm100FmhaFwdEpilogueTmaWarpspecializedINS_6half_tEfNS5_IJNSC_ILi128EEESF_SE_EEESI_NS5_IJSH_S7_EEESQ_EENS2_23IndividualTileSchedulerENS2_41Sm100FmhaCtxKernelWarpspecializedScheduleEEEEEvNT_6ParamsE,"aw",@nobits
	.sectionflags	@""
	.align	16
	.zero		1024


//--------------------- .nv.shared.reserved.0     --------------------------
	.section	.nv.shared.reserved.0,"aw",@nobits
	.weak		__nv_reservedSMEM_offset_0_alias
	.size		__nv_reservedSMEM_offset_0_alias, 0, 64
	.other		__nv_reservedSMEM_offset_0_alias,@"STO_CUDA_RESERVED_SHARED STV_DEFAULT"
__nv_reservedSMEM_offset_0_alias:
	.zero		0
.nv.shared.reserved.0:
	.zero		64
	.weak		__nv_reservedSMEM_tcgen05_partition
	.type		__nv_reservedSMEM_tcgen05_partition,@object
	.size		__nv_reservedSMEM_tcgen05_partition,(.L_0 - __nv_reservedSMEM_tcgen05_partition)
__nv_reservedSMEM_tcgen05_partition:
	.zero		32
.L_0:


//--------------------- .nv.global                --------------------------
	.section	.nv.global,"aw",@nobits
.nv.global:
	.type		_ZN39_INTERNAL_05b2f04a_4_k_cu_9c5d3d3b_34894cute1_E,@object
	.size		_ZN39_INTERNAL_05b2f04a_4_k_cu_9c5d3d3b_34894cute1_E,(_ZN39_INTERNAL_05b2f04a_4_k_cu_9c5d3d3b_34894cuda3std3__45__cpo6cbeginE - _ZN39_INTERNAL_05b2f04a_4_k_cu_9c5d3d3b_34894cute1_E)
_ZN39_INTERNAL_05b2f04a_4_k_cu_9c5d3d3b_34894cute1_E:
	.zero		1
	.type		_ZN39_INTERNAL_05b2f04a_4_k_cu_9c5d3d3b_34894cuda3std3__45__cpo6cbeginE,@object
	.size		_ZN39_INTERNAL_05b2f04a_4_k_cu_9c5d3d3b_34894cuda3std3__45__cpo6cbeginE,(_ZN39_INTERNAL_05b2f04a_4_k_cu_9c5d3d3b_34894cuda3std3__48in_placeE - _ZN39_INTERNAL_05b2f04a_4_k_cu_9c5d3d3b_34894cuda3std3__45__cpo6cbeginE)
_ZN39_INTERNAL_05b2f04a_4_k_cu_9c5d3d3b_34894cuda3std3__45__cpo6cbeginE:
	.zero		1
	.type		_ZN39_INTERNAL_05b2f04a_4_k_cu_9c5d3d3b_34894cuda3std3__48in_placeE,@object
	.size		_ZN39_INTERNAL_05b2f04a_4_k_cu_9c5d3d3b_34894cuda3std3__48in_placeE,(_ZN39_INTERNAL_05b2f04a_4_k_cu_9c5d3d3b_34894cuda3std6ranges3__45__cpo9iter_moveE - _ZN39_INTERNAL_05b2f04a_4_k_cu_9c5d3d3b_34894cuda3std3__48in_placeE)
_ZN39_INTERNAL_05b2f04a_4_k_cu_9c5d3d3b_34894cuda3std3__48in_placeE:
	.zero		1
	.type		_ZN39_INTERNAL_05b2f04a_4_k_cu_9c5d3d3b_34894cuda3std6ranges3__45__cpo9iter_moveE,@object
	.size		_ZN39_INTERNAL_05b2f04a_4_k_cu_9c5d3d3b_34894cuda3std6ranges3__45__cpo9iter_moveE,(_ZN39_INTERNAL_05b2f04a_4_k_cu_9c5d3d3b_34894cuda3std3__45__cpo5beginE - _ZN39_INTERNAL_05b2f04a_4_k_cu_9c5d3d3b_34894cuda3std6ranges3__45__cpo9iter_moveE)
_ZN39_INTERNAL_05b2f04a_4_k_cu_9c5d3d3b_34894cuda3std6ranges3__45__cpo9iter_moveE:
	.zero		1
	.type		_ZN39_INTERNAL_05b2f04a_4_k_cu_9c5d3d3b_34894cuda3std3__45__cpo5beginE,@object
	.size		_ZN39_INTERNAL_05b2f04a_4_k_cu_9c5d3d3b_34894cuda3std3__45__cpo5beginE,(_ZN39_INTERNAL_05b2f04a_4_k_cu_9c5d3d3b_34894cuda3std3__441_GLOBAL__N__05b2f04a_4_k_cu_9c5d3d3b_34896ignoreE - _ZN39_INTERNAL_05b2f04a_4_k_cu_9c5d3d3b_34894cuda3std3__45__cpo5beginE)
_ZN39_INTERNAL_05b2f04a_4_k_cu_9c5d3d3b_34894cuda3std3__45__cpo5beginE:
	.zero		1
	.type		_ZN39_INTERNAL_05b2f04a_4_k_cu_9c5d3d3b_34894cuda3std3__441_GLOBAL__N__05b2f04a_4_k_cu_9c5d3d3b_34896ignoreE,@object
	.size		_ZN39_INTERNAL_05b2f04a_4_k_cu_9c5d3d3b_34894cuda3std3__441_GLOBAL__N__05b2f04a_4_k_cu_9c5d3d3b_34896ignoreE,(_ZN39_INTERNAL_05b2f04a_4_k_cu_9c5d3d3b_34894cute7productE - _ZN39_INTERNAL_05b2f04a_4_k_cu_9c5d3d3b_34894cuda3std3__441_GLOBAL__N__05b2f04a_4_k_cu_9c5d3d3b_34896ignoreE)
_ZN39_INTERNAL_05b2f04a_4_k_cu_9c5d3d3b_34894cuda3std3__441_GLOBAL__N__05b2f04a_4_k_cu_9c5d3d3b_34896ignoreE:
	.zero		1
	.type		_ZN39_INTERNAL_05b2f04a_4_k_cu_9c5d3d3b_34894cute7productE,@object
	.size		_ZN39_INTERNAL_05b2f04a_4_k_cu_9c5d3d3b_34894cute7productE,(_ZN39_INTERNAL_05b2f04a_4_k_cu_9c5d3d3b_34894cuda3std3__45__cpo3endE - _ZN39_INTERNAL_05b2f04a_4_k_cu_9c5d3d3b_34894cute7productE)
_ZN39_INTERNAL_05b2f04a_4_k_cu_9c5d3d3b_34894cute7productE:
	.zero		1
	.type		_ZN39_INTERNAL_05b2f04a_4_k_cu_9c5d3d3b_34894cuda3std3__45__cpo3endE,@object
	.size		_ZN39_INTERNAL_05b2f04a_4_k_cu_9c5d3d3b_34894cuda3std3__45__cpo3endE,(_ZN39_INTERNAL_05b2f04a_4_k_cu_9c5d3d3b_34894cuda3std3__419piecewise_constructE - _ZN39_INTERNAL_05b2f04a_4_k_cu_9c5d3d3b_34894cuda3std3__45__cpo3endE)
_ZN39_INTERNAL_05b2f04a_4_k_cu_9c5d3d3b_34894cuda3std3__45__cpo3endE:
	.zero		1
	.type		_ZN39_INTERNAL_05b2f04a_4_k_cu_9c5d3d3b_34894cuda3std3__419piecewise_constructE,@object
	.size		_ZN39_INTERNAL_05b2f04a_4_k_cu_9c5d3d3b_34894cuda3std3__419piecewise_constructE,(_ZN39_INTERNAL_05b2f04a_4_k_cu_9c5d3d3b_34894cuda3std3__45__cpo4cendE - _ZN39_INTERNAL_05b2f04a_4_k_cu_9c5d3d3b_34894cuda3std3__419piecewise_constructE)
_ZN39_INTERNAL_05b2f04a_4_k_cu_9c5d3d3b_34894cuda3std3__419piecewise_constructE:
	.zero		1
	.type		_ZN39_INTERNAL_05b2f04a_4_k_cu_9c5d3d3b_34894cuda3std3__45__cpo4cendE,@object
	.size		_ZN39_INTERNAL_05b2f04a_4_k_cu_9c5d3d3b_34894cuda3std3__45__cpo4cendE,(_ZN39_INTERNAL_05b2f04a_4_k_cu_9c5d3d3b_34894cuda3std6ranges3__45__cpo4swapE - _ZN39_INTERNAL_05b2f04a_4_k_cu_9c5d3d3b_34894cuda3std3__45__cpo4cendE)
_ZN39_INTERNAL_05b2f04a_4_k_cu_9c5d3d3b_34894cuda3std3__45__cpo4cendE:
	.zero		1
	.type		_ZN39_INTERNAL_05b2f04a_4_k_cu_9c5d3d3b_34894cuda3std6ranges3__45__cpo4swapE,@object
	.size		_ZN39_INTERNAL_05b2f04a_4_k_cu_9c5d3d3b_34894cuda3std6ranges3__45__cpo4swapE,(.L_15 - _ZN39_INTERNAL_05b2f04a_4_k_cu_9c5d3d3b_34894cuda3std6ranges3__45__cpo4swapE)
_ZN39_INTERNAL_05b2f04a_4_k_cu_9c5d3d3b_34894cuda3std6ranges3__45__cpo4swapE:
	.zero		1
.L_15:


//--------------------- .nv.constant0._ZN7cutlass13device_kernelINS_4fmha6kernel36Sm100FmhaFwdKernelTmaWarpspecializedIN4cute5tupleIJiiiNS5_IJNS5_IJiiEEEiEEEEEENS1_10collective38Sm100FmhaFwdMainloopTmaWarpspecializedINS_10bfloat16_tEffNS5_IJNS4_1CILi256EEENSC_ILi64EEENSC_ILi32EEEEEENS5_IJiNSC_ILi1EEES7_EEENS5_IJiSH_NS5_IJNS5_IJNSC_ILi0EEEiEEEiEEEEEESM_NS9_6NoMaskENS5_IJNSC_ILi2EEESH_SH_EEENSC_ILb0EEEEENS9_38Sm100FmhaFwdEpilogueTmaWarpspecializedINS_6half_tEfNS5_IJNSC_ILi128EEESF_SE_EEESI_NS5_IJSH_S7_EEESQ_EENS2_23IndividualTileSchedulerENS2_41Sm100FmhaCtxKernelWarpspecializedScheduleEEEEEvNT_6ParamsE --------------------------
	.section	.nv.constant0._ZN7cutlass13device_kernelINS_4fmha6kernel36Sm100FmhaFwdKernelTmaWarpspecializedIN4cute5tupleIJiiiNS5_IJNS5_IJiiEEEiEEEEEENS1_10collective38Sm100FmhaFwdMainloopTmaWarpspecializedINS_10bfloat16_tEffNS5_IJNS4_1CILi256EEENSC_ILi64EEENSC_ILi32EEEEEENS5_IJiNSC_ILi1EEES7_EEENS5_IJiSH_NS5_IJNS5_IJNSC_ILi0EEEiEEEiEEEEEESM_NS9_6NoMaskENS5_IJNSC_ILi2EEESH_SH_EEENSC_ILb0EEEEENS9_38Sm100FmhaFwdEpilogueTmaWarpspecializedINS_6half_tEfNS5_IJNSC_ILi128EEESF_SE_EEESI_NS5_IJSH_S7_EEESQ_EENS2_23IndividualTileSchedulerENS2_41Sm100FmhaCtxKernelWarpspecializedScheduleEEEEEvNT_6ParamsE,"a",@progbits
	.sectionflags	@""
	.align	4
.nv.constant0._ZN7cutlass13device_kernelINS_4fmha6kernel36Sm100FmhaFwdKernelTmaWarpspecializedIN4cute5tupleIJiiiNS5_IJNS5_IJiiEEEiEEEEEENS1_10collective38Sm100FmhaFwdMainloopTmaWarpspecializedINS_10bfloat16_tEffNS5_IJNS4_1CILi256EEENSC_ILi64EEENSC_ILi32EEEEEENS5_IJiNSC_ILi1EEES7_EEENS5_IJiSH_NS5_IJNS5_IJNSC_ILi0EEEiEEEiEEEEEESM_NS9_6NoMaskENS5_IJNSC_ILi2EEESH_SH_EEENSC_ILb0EEEEENS9_38Sm100FmhaFwdEpilogueTmaWarpspecializedINS_6half_tEfNS5_IJNSC_ILi128EEESF_SE_EEESI_NS5_IJSH_S7_EEESQ_EENS2_23IndividualTileSchedulerENS2_41Sm100FmhaCtxKernelWarpspecializedScheduleEEEEEvNT_6ParamsE:
	.zero		2432


//--------------------- SYMBOLS --------------------------

	.type		.nv.reservedSmem.offset0,@object
	.size		.nv.reservedSmem.offset0,0x4
	.type		.nv.reservedSmem.cap,@object
	.size		.nv.reservedSmem.cap,0x4
	.type		vprintf,@function
	.type		__assertfail,@function
